//
// Generated by NVIDIA NVVM Compiler
//
// Compiler Build ID: CL-36424714
// Cuda compilation tools, release 13.0, V13.0.88
// Based on NVVM 20.0.0
//

.version 9.0
.target sm_100
.address_size 64

	// .globl	_Z25select_possible_centroidsPdS_PbPiiS_S_i
.global .align 1 .b8 _ZN34_INTERNAL_0e3d7eb4_4_k_cu_49aa9b7c4cuda3std3__45__cpo5beginE[1];
.global .align 1 .b8 _ZN34_INTERNAL_0e3d7eb4_4_k_cu_49aa9b7c4cuda3std3__45__cpo3endE[1];
.global .align 1 .b8 _ZN34_INTERNAL_0e3d7eb4_4_k_cu_49aa9b7c4cuda3std3__45__cpo6cbeginE[1];
.global .align 1 .b8 _ZN34_INTERNAL_0e3d7eb4_4_k_cu_49aa9b7c4cuda3std3__45__cpo4cendE[1];
.global .align 1 .b8 _ZN34_INTERNAL_0e3d7eb4_4_k_cu_49aa9b7c4cuda3std3__45__cpo6rbeginE[1];
.global .align 1 .b8 _ZN34_INTERNAL_0e3d7eb4_4_k_cu_49aa9b7c4cuda3std3__45__cpo4rendE[1];
.global .align 1 .b8 _ZN34_INTERNAL_0e3d7eb4_4_k_cu_49aa9b7c4cuda3std3__45__cpo7crbeginE[1];
.global .align 1 .b8 _ZN34_INTERNAL_0e3d7eb4_4_k_cu_49aa9b7c4cuda3std3__45__cpo5crendE[1];
.global .align 1 .b8 _ZN34_INTERNAL_0e3d7eb4_4_k_cu_49aa9b7c4cuda3std3__436_GLOBAL__N__0e3d7eb4_4_k_cu_49aa9b7c6ignoreE[1];
.global .align 1 .b8 _ZN34_INTERNAL_0e3d7eb4_4_k_cu_49aa9b7c4cuda3std3__419piecewise_constructE[1];
.global .align 1 .b8 _ZN34_INTERNAL_0e3d7eb4_4_k_cu_49aa9b7c4cuda3std3__48in_placeE[1];
.global .align 1 .b8 _ZN34_INTERNAL_0e3d7eb4_4_k_cu_49aa9b7c4cuda3std3__420unreachable_sentinelE[1];
.global .align 1 .b8 _ZN34_INTERNAL_0e3d7eb4_4_k_cu_49aa9b7c4cuda3std3__47nulloptE[1];
.global .align 1 .b8 _ZN34_INTERNAL_0e3d7eb4_4_k_cu_49aa9b7c4cuda3std3__48unexpectE[1];
.global .align 1 .b8 _ZN34_INTERNAL_0e3d7eb4_4_k_cu_49aa9b7c4cuda3std6ranges3__45__cpo4swapE[1];
.global .align 1 .b8 _ZN34_INTERNAL_0e3d7eb4_4_k_cu_49aa9b7c4cuda3std6ranges3__45__cpo9iter_moveE[1];
.global .align 1 .b8 _ZN34_INTERNAL_0e3d7eb4_4_k_cu_49aa9b7c4cuda3std6ranges3__45__cpo5beginE[1];
.global .align 1 .b8 _ZN34_INTERNAL_0e3d7eb4_4_k_cu_49aa9b7c4cuda3std6ranges3__45__cpo3endE[1];
.global .align 1 .b8 _ZN34_INTERNAL_0e3d7eb4_4_k_cu_49aa9b7c4cuda3std6ranges3__45__cpo6cbeginE[1];
.global .align 1 .b8 _ZN34_INTERNAL_0e3d7eb4_4_k_cu_49aa9b7c4cuda3std6ranges3__45__cpo4cendE[1];
.global .align 1 .b8 _ZN34_INTERNAL_0e3d7eb4_4_k_cu_49aa9b7c4cuda3std6ranges3__45__cpo7advanceE[1];
.global .align 1 .b8 _ZN34_INTERNAL_0e3d7eb4_4_k_cu_49aa9b7c4cuda3std6ranges3__45__cpo9iter_swapE[1];
.global .align 1 .b8 _ZN34_INTERNAL_0e3d7eb4_4_k_cu_49aa9b7c4cuda3std6ranges3__45__cpo4nextE[1];
.global .align 1 .b8 _ZN34_INTERNAL_0e3d7eb4_4_k_cu_49aa9b7c4cuda3std6ranges3__45__cpo4prevE[1];
.global .align 1 .b8 _ZN34_INTERNAL_0e3d7eb4_4_k_cu_49aa9b7c4cuda3std6ranges3__45__cpo4dataE[1];
.global .align 1 .b8 _ZN34_INTERNAL_0e3d7eb4_4_k_cu_49aa9b7c4cuda3std6ranges3__45__cpo5cdataE[1];
.global .align 1 .b8 _ZN34_INTERNAL_0e3d7eb4_4_k_cu_49aa9b7c4cuda3std6ranges3__45__cpo4sizeE[1];
.global .align 1 .b8 _ZN34_INTERNAL_0e3d7eb4_4_k_cu_49aa9b7c4cuda3std6ranges3__45__cpo5ssizeE[1];
.global .align 1 .b8 _ZN34_INTERNAL_0e3d7eb4_4_k_cu_49aa9b7c4cuda3std6ranges3__45__cpo8distanceE[1];
.global .align 1 .b8 _ZN34_INTERNAL_0e3d7eb4_4_k_cu_49aa9b7c6thrust24THRUST_300001_SM_1000_NS8cuda_cub3parE[1];
.global .align 1 .b8 _ZN34_INTERNAL_0e3d7eb4_4_k_cu_49aa9b7c6thrust24THRUST_300001_SM_1000_NS8cuda_cub10par_nosyncE[1];
.global .align 1 .b8 _ZN34_INTERNAL_0e3d7eb4_4_k_cu_49aa9b7c6thrust24THRUST_300001_SM_1000_NS6system6detail10sequential3seqE[1];
.global .align 1 .b8 _ZN34_INTERNAL_0e3d7eb4_4_k_cu_49aa9b7c6thrust24THRUST_300001_SM_1000_NS6system3cpp3parE[1];
.global .align 1 .b8 _ZN34_INTERNAL_0e3d7eb4_4_k_cu_49aa9b7c6thrust24THRUST_300001_SM_1000_NS12placeholders2_1E[1];
.global .align 1 .b8 _ZN34_INTERNAL_0e3d7eb4_4_k_cu_49aa9b7c6thrust24THRUST_300001_SM_1000_NS12placeholders2_2E[1];
.global .align 1 .b8 _ZN34_INTERNAL_0e3d7eb4_4_k_cu_49aa9b7c6thrust24THRUST_300001_SM_1000_NS12placeholders2_3E[1];
.global .align 1 .b8 _ZN34_INTERNAL_0e3d7eb4_4_k_cu_49aa9b7c6thrust24THRUST_300001_SM_1000_NS12placeholders2_4E[1];
.global .align 1 .b8 _ZN34_INTERNAL_0e3d7eb4_4_k_cu_49aa9b7c6thrust24THRUST_300001_SM_1000_NS12placeholders2_5E[1];
.global .align 1 .b8 _ZN34_INTERNAL_0e3d7eb4_4_k_cu_49aa9b7c6thrust24THRUST_300001_SM_1000_NS12placeholders2_6E[1];
.global .align 1 .b8 _ZN34_INTERNAL_0e3d7eb4_4_k_cu_49aa9b7c6thrust24THRUST_300001_SM_1000_NS12placeholders2_7E[1];
.global .align 1 .b8 _ZN34_INTERNAL_0e3d7eb4_4_k_cu_49aa9b7c6thrust24THRUST_300001_SM_1000_NS12placeholders2_8E[1];
.global .align 1 .b8 _ZN34_INTERNAL_0e3d7eb4_4_k_cu_49aa9b7c6thrust24THRUST_300001_SM_1000_NS12placeholders2_9E[1];
.global .align 1 .b8 _ZN34_INTERNAL_0e3d7eb4_4_k_cu_49aa9b7c6thrust24THRUST_300001_SM_1000_NS12placeholders3_10E[1];
.global .align 1 .b8 _ZN34_INTERNAL_0e3d7eb4_4_k_cu_49aa9b7c6thrust24THRUST_300001_SM_1000_NS3seqE[1];
.global .align 1 .b8 _ZN34_INTERNAL_0e3d7eb4_4_k_cu_49aa9b7c6thrust24THRUST_300001_SM_1000_NS6deviceE[1];
.extern .shared .align 16 .b8 _ZN6thrust24THRUST_300001_SM_1000_NS8cuda_cub4core6detail5shmemE[];

.visible .entry _Z25select_possible_centroidsPdS_PbPiiS_S_i(
	.param .u64 .ptr .align 1 _Z25select_possible_centroidsPdS_PbPiiS_S_i_param_0,
	.param .u64 .ptr .align 1 _Z25select_possible_centroidsPdS_PbPiiS_S_i_param_1,
	.param .u64 .ptr .align 1 _Z25select_possible_centroidsPdS_PbPiiS_S_i_param_2,
	.param .u64 .ptr .align 1 _Z25select_possible_centroidsPdS_PbPiiS_S_i_param_3,
	.param .u32 _Z25select_possible_centroidsPdS_PbPiiS_S_i_param_4,
	.param .u64 .ptr .align 1 _Z25select_possible_centroidsPdS_PbPiiS_S_i_param_5,
	.param .u64 .ptr .align 1 _Z25select_possible_centroidsPdS_PbPiiS_S_i_param_6,
	.param .u32 _Z25select_possible_centroidsPdS_PbPiiS_S_i_param_7
)
{
	.reg .pred 	%p<6>;
	.reg .b16 	%rs<2>;
	.reg .b32 	%r<9>;
	.reg .b64 	%rd<24>;
	.reg .b64 	%fd<17>;

	ld.param.u64 	%rd2, [_Z25select_possible_centroidsPdS_PbPiiS_S_i_param_0];
	ld.param.u64 	%rd7, [_Z25select_possible_centroidsPdS_PbPiiS_S_i_param_1];
	ld.param.u64 	%rd3, [_Z25select_possible_centroidsPdS_PbPiiS_S_i_param_2];
	ld.param.u64 	%rd4, [_Z25select_possible_centroidsPdS_PbPiiS_S_i_param_3];
	ld.param.u32 	%r3, [_Z25select_possible_centroidsPdS_PbPiiS_S_i_param_4];
	ld.param.u64 	%rd5, [_Z25select_possible_centroidsPdS_PbPiiS_S_i_param_5];
	ld.param.u64 	%rd6, [_Z25select_possible_centroidsPdS_PbPiiS_S_i_param_6];
	ld.param.u32 	%r2, [_Z25select_possible_centroidsPdS_PbPiiS_S_i_param_7];
	cvta.to.global.u64 	%rd1, %rd7;
	mov.u32 	%r4, %ctaid.x;
	mov.u32 	%r5, %ntid.x;
	mov.u32 	%r6, %tid.x;
	mad.lo.s32 	%r1, %r4, %r5, %r6;
	setp.ge.s32 	%p1, %r1, %r3;
	setp.eq.s32 	%p2, %r1, %r2;
	or.pred  	%p3, %p1, %p2;
	@%p3 bra 	$L__BB0_6;
	cvta.to.global.u64 	%rd8, %rd4;
	cvta.to.global.u64 	%rd9, %rd5;
	cvta.to.global.u64 	%rd10, %rd6;
	mul.wide.s32 	%rd11, %r1, 4;
	add.s64 	%rd12, %rd8, %rd11;
	ld.global.u32 	%r7, [%rd12];
	mul.wide.s32 	%rd13, %r7, 8;
	add.s64 	%rd14, %rd9, %rd13;
	ld.global.f64 	%fd1, [%rd14];
	add.s64 	%rd15, %rd10, %rd13;
	ld.global.f64 	%fd2, [%rd15];
	mul.wide.s32 	%rd16, %r2, 4;
	add.s64 	%rd17, %rd8, %rd16;
	ld.global.u32 	%r8, [%rd17];
	mul.wide.s32 	%rd18, %r8, 8;
	add.s64 	%rd19, %rd9, %rd18;
	ld.global.f64 	%fd3, [%rd19];
	setp.leu.f64 	%p4, %fd1, %fd3;
	@%p4 bra 	$L__BB0_3;
	cvta.to.global.u64 	%rd20, %rd2;
	ld.global.f64 	%fd16, [%rd20];
	bra.uni 	$L__BB0_4;
$L__BB0_3:
	ld.global.f64 	%fd16, [%rd1];
$L__BB0_4:
	ld.global.f64 	%fd7, [%rd1+8];
	sub.f64 	%fd8, %fd16, %fd1;
	sub.f64 	%fd9, %fd7, %fd2;
	mul.f64 	%fd10, %fd9, %fd9;
	fma.rn.f64 	%fd11, %fd8, %fd8, %fd10;
	sqrt.rn.f64 	%fd12, %fd11;
	sub.f64 	%fd13, %fd16, %fd3;
	fma.rn.f64 	%fd14, %fd13, %fd13, %fd10;
	sqrt.rn.f64 	%fd15, %fd14;
	setp.gt.f64 	%p5, %fd12, %fd15;
	@%p5 bra 	$L__BB0_6;
	cvt.s64.s32 	%rd21, %r1;
	cvta.to.global.u64 	%rd22, %rd3;
	add.s64 	%rd23, %rd22, %rd21;
	mov.b16 	%rs1, 1;
	st.global.u8 	[%rd23], %rs1;
$L__BB0_6:
	ret;

}
	// .globl	_ZN6thrust24THRUST_300001_SM_1000_NS8cuda_cub4core6detail13_kernel_agentINS1_8__reduce11ReduceAgentINS0_12zip_iteratorIN4cuda3std3__45tupleIJNS0_6detail15normal_iteratorINS0_10device_ptrIdEEEENS0_17counting_iteratorIlNS0_11use_defaultESI_SI_EEEEEEEPNSB_IJdlEEESM_iNS1_9__extrema9arg_min_fIdlNSA_4lessIdEEEEEEJSL_SN_iSS_EEEvDpT0_
.visible .entry _ZN6thrust24THRUST_300001_SM_1000_NS8cuda_cub4core6detail13_kernel_agentINS1_8__reduce11ReduceAgentINS0_12zip_iteratorIN4cuda3std3__45tupleIJNS0_6detail15normal_iteratorINS0_10device_ptrIdEEEENS0_17counting_iteratorIlNS0_11use_defaultESI_SI_EEEEEEEPNSB_IJdlEEESM_iNS1_9__extrema9arg_min_fIdlNSA_4lessIdEEEEEEJSL_SN_iSS_EEEvDpT0_(
	.param .align 8 .b8 _ZN6thrust24THRUST_300001_SM_1000_NS8cuda_cub4core6detail13_kernel_agentINS1_8__reduce11ReduceAgentINS0_12zip_iteratorIN4cuda3std3__45tupleIJNS0_6detail15normal_iteratorINS0_10device_ptrIdEEEENS0_17counting_iteratorIlNS0_11use_defaultESI_SI_EEEEEEEPNSB_IJdlEEESM_iNS1_9__extrema9arg_min_fIdlNSA_4lessIdEEEEEEJSL_SN_iSS_EEEvDpT0__param_0[16],
	.param .u64 .ptr .align 1 _ZN6thrust24THRUST_300001_SM_1000_NS8cuda_cub4core6detail13_kernel_agentINS1_8__reduce11ReduceAgentINS0_12zip_iteratorIN4cuda3std3__45tupleIJNS0_6detail15normal_iteratorINS0_10device_ptrIdEEEENS0_17counting_iteratorIlNS0_11use_defaultESI_SI_EEEEEEEPNSB_IJdlEEESM_iNS1_9__extrema9arg_min_fIdlNSA_4lessIdEEEEEEJSL_SN_iSS_EEEvDpT0__param_1,
	.param .u32 _ZN6thrust24THRUST_300001_SM_1000_NS8cuda_cub4core6detail13_kernel_agentINS1_8__reduce11ReduceAgentINS0_12zip_iteratorIN4cuda3std3__45tupleIJNS0_6detail15normal_iteratorINS0_10device_ptrIdEEEENS0_17counting_iteratorIlNS0_11use_defaultESI_SI_EEEEEEEPNSB_IJdlEEESM_iNS1_9__extrema9arg_min_fIdlNSA_4lessIdEEEEEEJSL_SN_iSS_EEEvDpT0__param_2,
	.param .align 1 .b8 _ZN6thrust24THRUST_300001_SM_1000_NS8cuda_cub4core6detail13_kernel_agentINS1_8__reduce11ReduceAgentINS0_12zip_iteratorIN4cuda3std3__45tupleIJNS0_6detail15normal_iteratorINS0_10device_ptrIdEEEENS0_17counting_iteratorIlNS0_11use_defaultESI_SI_EEEEEEEPNSB_IJdlEEESM_iNS1_9__extrema9arg_min_fIdlNSA_4lessIdEEEEEEJSL_SN_iSS_EEEvDpT0__param_3[1]
)
.maxntid 256
{
	.reg .pred 	%p<223>;
	.reg .b32 	%r<400>;
	.reg .b64 	%rd<357>;
	.reg .b64 	%fd<243>;

	ld.param.u64 	%rd201, [_ZN6thrust24THRUST_300001_SM_1000_NS8cuda_cub4core6detail13_kernel_agentINS1_8__reduce11ReduceAgentINS0_12zip_iteratorIN4cuda3std3__45tupleIJNS0_6detail15normal_iteratorINS0_10device_ptrIdEEEENS0_17counting_iteratorIlNS0_11use_defaultESI_SI_EEEEEEEPNSB_IJdlEEESM_iNS1_9__extrema9arg_min_fIdlNSA_4lessIdEEEEEEJSL_SN_iSS_EEEvDpT0__param_0+8];
	ld.param.u64 	%rd200, [_ZN6thrust24THRUST_300001_SM_1000_NS8cuda_cub4core6detail13_kernel_agentINS1_8__reduce11ReduceAgentINS0_12zip_iteratorIN4cuda3std3__45tupleIJNS0_6detail15normal_iteratorINS0_10device_ptrIdEEEENS0_17counting_iteratorIlNS0_11use_defaultESI_SI_EEEEEEEPNSB_IJdlEEESM_iNS1_9__extrema9arg_min_fIdlNSA_4lessIdEEEEEEJSL_SN_iSS_EEEvDpT0__param_0];
	ld.param.u32 	%r36, [_ZN6thrust24THRUST_300001_SM_1000_NS8cuda_cub4core6detail13_kernel_agentINS1_8__reduce11ReduceAgentINS0_12zip_iteratorIN4cuda3std3__45tupleIJNS0_6detail15normal_iteratorINS0_10device_ptrIdEEEENS0_17counting_iteratorIlNS0_11use_defaultESI_SI_EEEEEEEPNSB_IJdlEEESM_iNS1_9__extrema9arg_min_fIdlNSA_4lessIdEEEEEEJSL_SN_iSS_EEEvDpT0__param_2];
	setp.eq.s32 	%p1, %r36, 0;
	@%p1 bra 	$L__BB1_200;
	cvta.to.global.u64 	%rd1, %rd200;
	setp.gt.s32 	%p2, %r36, 1279;
	@%p2 bra 	$L__BB1_112;
	mov.u32 	%r1, %tid.x;
	setp.ge.s32 	%p96, %r1, %r36;
	mov.f64 	%fd188, 0d0000000000000000;
	mov.b64 	%rd297, 0;
	mov.u32 	%r391, %r1;
	@%p96 bra 	$L__BB1_4;
	cvt.u64.u32 	%rd253, %r1;
	mul.wide.u32 	%rd254, %r1, 8;
	add.s64 	%rd255, %rd1, %rd254;
	add.s64 	%rd297, %rd201, %rd253;
	ld.global.f64 	%fd188, [%rd255];
	add.s32 	%r391, %r1, 256;
$L__BB1_4:
	setp.ge.s32 	%p97, %r391, %r36;
	@%p97 bra 	$L__BB1_26;
	not.b32 	%r160, %r391;
	add.s32 	%r4, %r36, %r160;
	and.b32  	%r161, %r4, 768;
	setp.eq.s32 	%p98, %r161, 768;
	@%p98 bra 	$L__BB1_11;
	cvt.u64.u32 	%rd257, %r391;
	add.s64 	%rd288, %rd201, %rd257;
	mul.wide.u32 	%rd258, %r391, 8;
	add.s64 	%rd287, %rd1, %rd258;
	shr.u32 	%r162, %r4, 8;
	add.s32 	%r163, %r162, 1;
	and.b32  	%r164, %r163, 3;
	neg.s32 	%r389, %r164;
$L__BB1_7:
	.pragma "nounroll";
	mov.u64 	%rd9, %rd297;
	mov.f64 	%fd3, %fd188;
	ld.global.f64 	%fd4, [%rd287];
	setp.lt.f64 	%p99, %fd3, %fd4;
	@%p99 bra 	$L__BB1_10;
	setp.lt.f64 	%p100, %fd4, %fd3;
	mov.u64 	%rd297, %rd288;
	mov.f64 	%fd188, %fd4;
	@%p100 bra 	$L__BB1_10;
	setp.lt.s64 	%p101, %rd9, %rd288;
	min.s64 	%rd297, %rd9, %rd288;
	selp.f64 	%fd188, %fd3, %fd4, %p101;
$L__BB1_10:
	add.s32 	%r391, %r391, 256;
	add.s64 	%rd288, %rd288, 256;
	add.s64 	%rd287, %rd287, 2048;
	add.s32 	%r389, %r389, 1;
	setp.ne.s32 	%p102, %r389, 0;
	@%p102 bra 	$L__BB1_7;
$L__BB1_11:
	setp.lt.u32 	%p103, %r4, 768;
	@%p103 bra 	$L__BB1_26;
	add.s32 	%r392, %r391, 512;
$L__BB1_13:
	mov.u32 	%r12, %r392;
	add.s32 	%r165, %r12, -512;
	cvt.s64.s32 	%rd259, %r165;
	mul.wide.s32 	%rd260, %r165, 8;
	add.s64 	%rd17, %rd1, %rd260;
	add.s64 	%rd18, %rd201, %rd259;
	ld.global.f64 	%fd10, [%rd17];
	setp.lt.f64 	%p104, %fd188, %fd10;
	mov.u64 	%rd294, %rd297;
	mov.f64 	%fd185, %fd188;
	@%p104 bra 	$L__BB1_16;
	setp.lt.f64 	%p105, %fd10, %fd188;
	mov.u64 	%rd294, %rd18;
	mov.f64 	%fd185, %fd10;
	@%p105 bra 	$L__BB1_16;
	setp.lt.s64 	%p106, %rd297, %rd18;
	min.s64 	%rd294, %rd297, %rd18;
	selp.f64 	%fd185, %fd188, %fd10, %p106;
$L__BB1_16:
	add.s32 	%r166, %r12, -256;
	cvt.s64.s32 	%rd261, %r166;
	add.s64 	%rd21, %rd201, %rd261;
	ld.global.f64 	%fd13, [%rd17+2048];
	setp.lt.f64 	%p107, %fd185, %fd13;
	mov.u64 	%rd295, %rd294;
	mov.f64 	%fd186, %fd185;
	@%p107 bra 	$L__BB1_19;
	setp.lt.f64 	%p108, %fd13, %fd185;
	mov.u64 	%rd295, %rd21;
	mov.f64 	%fd186, %fd13;
	@%p108 bra 	$L__BB1_19;
	setp.lt.s64 	%p109, %rd294, %rd21;
	min.s64 	%rd295, %rd294, %rd21;
	selp.f64 	%fd186, %fd185, %fd13, %p109;
$L__BB1_19:
	cvt.s64.s32 	%rd262, %r12;
	add.s64 	%rd24, %rd201, %rd262;
	ld.global.f64 	%fd16, [%rd17+4096];
	setp.lt.f64 	%p110, %fd186, %fd16;
	mov.u64 	%rd296, %rd295;
	mov.f64 	%fd187, %fd186;
	@%p110 bra 	$L__BB1_22;
	setp.lt.f64 	%p111, %fd16, %fd186;
	mov.u64 	%rd296, %rd24;
	mov.f64 	%fd187, %fd16;
	@%p111 bra 	$L__BB1_22;
	setp.lt.s64 	%p112, %rd295, %rd24;
	min.s64 	%rd296, %rd295, %rd24;
	selp.f64 	%fd187, %fd186, %fd16, %p112;
$L__BB1_22:
	add.s32 	%r167, %r12, 256;
	cvt.s64.s32 	%rd263, %r167;
	add.s64 	%rd27, %rd201, %rd263;
	ld.global.f64 	%fd19, [%rd17+6144];
	setp.lt.f64 	%p113, %fd187, %fd19;
	mov.u64 	%rd297, %rd296;
	mov.f64 	%fd188, %fd187;
	@%p113 bra 	$L__BB1_25;
	setp.lt.f64 	%p114, %fd19, %fd187;
	mov.u64 	%rd297, %rd27;
	mov.f64 	%fd188, %fd19;
	@%p114 bra 	$L__BB1_25;
	setp.lt.s64 	%p115, %rd296, %rd27;
	min.s64 	%rd297, %rd296, %rd27;
	selp.f64 	%fd188, %fd187, %fd19, %p115;
$L__BB1_25:
	add.s32 	%r392, %r12, 1024;
	add.s32 	%r168, %r12, 512;
	setp.lt.s32 	%p116, %r168, %r36;
	@%p116 bra 	$L__BB1_13;
$L__BB1_26:
	setp.lt.s32 	%p117, %r36, 256;
	@%p117 bra 	$L__BB1_66;
	// begin inline asm
	mov.u32 %r282, %laneid;
	// end inline asm
	mov.b64 	%rd274, %fd188;
	mov.b64 	{%r284, %r289}, %rd274;
	mov.b32 	%r300, 1;
	mov.b32 	%r301, 31;
	mov.b32 	%r302, -1;
	// begin inline asm
	shfl.sync.down.b32 %r283, %r284, %r300, %r301, %r302;
	// end inline asm
	// begin inline asm
	shfl.sync.down.b32 %r288, %r289, %r300, %r301, %r302;
	// end inline asm
	mov.b64 	%rd275, {%r283, %r288};
	mov.b64 	%fd23, %rd275;
	mov.b64 	{%r294, %r299}, %rd297;
	// begin inline asm
	shfl.sync.down.b32 %r293, %r294, %r300, %r301, %r302;
	// end inline asm
	// begin inline asm
	shfl.sync.down.b32 %r298, %r299, %r300, %r301, %r302;
	// end inline asm
	mov.b64 	%rd31, {%r293, %r298};
	setp.gt.s32 	%p174, %r282, 30;
	setp.lt.f64 	%p175, %fd188, %fd23;
	or.pred  	%p176, %p174, %p175;
	mov.u64 	%rd299, %rd297;
	mov.f64 	%fd190, %fd188;
	@%p176 bra 	$L__BB1_30;
	setp.gt.f64 	%p177, %fd188, %fd23;
	mov.u64 	%rd299, %rd31;
	mov.f64 	%fd190, %fd23;
	@%p177 bra 	$L__BB1_30;
	setp.lt.s64 	%p178, %rd297, %rd31;
	min.s64 	%rd299, %rd297, %rd31;
	selp.f64 	%fd190, %fd188, %fd23, %p178;
$L__BB1_30:
	mov.b64 	%rd276, %fd190;
	mov.b64 	{%r304, %r309}, %rd276;
	mov.b32 	%r320, 2;
	mov.b32 	%r321, 31;
	mov.b32 	%r322, -1;
	// begin inline asm
	shfl.sync.down.b32 %r303, %r304, %r320, %r321, %r322;
	// end inline asm
	// begin inline asm
	shfl.sync.down.b32 %r308, %r309, %r320, %r321, %r322;
	// end inline asm
	mov.b64 	%rd277, {%r303, %r308};
	mov.b64 	%fd26, %rd277;
	mov.b64 	{%r314, %r319}, %rd299;
	// begin inline asm
	shfl.sync.down.b32 %r313, %r314, %r320, %r321, %r322;
	// end inline asm
	// begin inline asm
	shfl.sync.down.b32 %r318, %r319, %r320, %r321, %r322;
	// end inline asm
	mov.b64 	%rd34, {%r313, %r318};
	setp.gt.s32 	%p179, %r282, 29;
	setp.lt.f64 	%p180, %fd190, %fd26;
	or.pred  	%p181, %p179, %p180;
	mov.u64 	%rd300, %rd299;
	mov.f64 	%fd191, %fd190;
	@%p181 bra 	$L__BB1_33;
	setp.gt.f64 	%p182, %fd190, %fd26;
	mov.u64 	%rd300, %rd34;
	mov.f64 	%fd191, %fd26;
	@%p182 bra 	$L__BB1_33;
	setp.lt.s64 	%p183, %rd299, %rd34;
	min.s64 	%rd300, %rd299, %rd34;
	selp.f64 	%fd191, %fd190, %fd26, %p183;
$L__BB1_33:
	mov.b64 	%rd278, %fd191;
	mov.b64 	{%r324, %r329}, %rd278;
	mov.b32 	%r340, 4;
	mov.b32 	%r341, 31;
	mov.b32 	%r342, -1;
	// begin inline asm
	shfl.sync.down.b32 %r323, %r324, %r340, %r341, %r342;
	// end inline asm
	// begin inline asm
	shfl.sync.down.b32 %r328, %r329, %r340, %r341, %r342;
	// end inline asm
	mov.b64 	%rd279, {%r323, %r328};
	mov.b64 	%fd29, %rd279;
	mov.b64 	{%r334, %r339}, %rd300;
	// begin inline asm
	shfl.sync.down.b32 %r333, %r334, %r340, %r341, %r342;
	// end inline asm
	// begin inline asm
	shfl.sync.down.b32 %r338, %r339, %r340, %r341, %r342;
	// end inline asm
	mov.b64 	%rd37, {%r333, %r338};
	setp.gt.s32 	%p184, %r282, 27;
	setp.lt.f64 	%p185, %fd191, %fd29;
	or.pred  	%p186, %p184, %p185;
	mov.u64 	%rd301, %rd300;
	mov.f64 	%fd192, %fd191;
	@%p186 bra 	$L__BB1_36;
	setp.gt.f64 	%p187, %fd191, %fd29;
	mov.u64 	%rd301, %rd37;
	mov.f64 	%fd192, %fd29;
	@%p187 bra 	$L__BB1_36;
	setp.lt.s64 	%p188, %rd300, %rd37;
	min.s64 	%rd301, %rd300, %rd37;
	selp.f64 	%fd192, %fd191, %fd29, %p188;
$L__BB1_36:
	mov.b64 	%rd280, %fd192;
	mov.b64 	{%r344, %r349}, %rd280;
	mov.b32 	%r360, 8;
	mov.b32 	%r361, 31;
	mov.b32 	%r362, -1;
	// begin inline asm
	shfl.sync.down.b32 %r343, %r344, %r360, %r361, %r362;
	// end inline asm
	// begin inline asm
	shfl.sync.down.b32 %r348, %r349, %r360, %r361, %r362;
	// end inline asm
	mov.b64 	%rd281, {%r343, %r348};
	mov.b64 	%fd32, %rd281;
	mov.b64 	{%r354, %r359}, %rd301;
	// begin inline asm
	shfl.sync.down.b32 %r353, %r354, %r360, %r361, %r362;
	// end inline asm
	// begin inline asm
	shfl.sync.down.b32 %r358, %r359, %r360, %r361, %r362;
	// end inline asm
	mov.b64 	%rd40, {%r353, %r358};
	setp.gt.s32 	%p189, %r282, 23;
	setp.lt.f64 	%p190, %fd192, %fd32;
	or.pred  	%p191, %p189, %p190;
	mov.u64 	%rd302, %rd301;
	mov.f64 	%fd193, %fd192;
	@%p191 bra 	$L__BB1_39;
	setp.gt.f64 	%p192, %fd192, %fd32;
	mov.u64 	%rd302, %rd40;
	mov.f64 	%fd193, %fd32;
	@%p192 bra 	$L__BB1_39;
	setp.lt.s64 	%p193, %rd301, %rd40;
	min.s64 	%rd302, %rd301, %rd40;
	selp.f64 	%fd193, %fd192, %fd32, %p193;
$L__BB1_39:
	mov.b64 	%rd282, %fd193;
	mov.b64 	{%r364, %r369}, %rd282;
	mov.b32 	%r380, 16;
	mov.b32 	%r381, 31;
	mov.b32 	%r382, -1;
	// begin inline asm
	shfl.sync.down.b32 %r363, %r364, %r380, %r381, %r382;
	// end inline asm
	// begin inline asm
	shfl.sync.down.b32 %r368, %r369, %r380, %r381, %r382;
	// end inline asm
	mov.b64 	%rd283, {%r363, %r368};
	mov.b64 	%fd35, %rd283;
	mov.b64 	{%r374, %r379}, %rd302;
	// begin inline asm
	shfl.sync.down.b32 %r373, %r374, %r380, %r381, %r382;
	// end inline asm
	// begin inline asm
	shfl.sync.down.b32 %r378, %r379, %r380, %r381, %r382;
	// end inline asm
	mov.b64 	%rd43, {%r373, %r378};
	setp.gt.s32 	%p194, %r282, 15;
	setp.lt.f64 	%p195, %fd193, %fd35;
	or.pred  	%p196, %p194, %p195;
	mov.u64 	%rd356, %rd302;
	mov.f64 	%fd242, %fd193;
	@%p196 bra 	$L__BB1_42;
	setp.gt.f64 	%p197, %fd193, %fd35;
	mov.u64 	%rd356, %rd43;
	mov.f64 	%fd242, %fd35;
	@%p197 bra 	$L__BB1_42;
	setp.lt.s64 	%p198, %rd302, %rd43;
	min.s64 	%rd356, %rd302, %rd43;
	selp.f64 	%fd242, %fd193, %fd35, %p198;
$L__BB1_42:
	setp.ne.s32 	%p199, %r282, 0;
	@%p199 bra 	$L__BB1_44;
	shr.u32 	%r383, %r1, 1;
	and.b32  	%r384, %r383, 496;
	mov.u32 	%r385, _ZN6thrust24THRUST_300001_SM_1000_NS8cuda_cub4core6detail5shmemE;
	add.s32 	%r386, %r385, %r384;
	st.shared.f64 	[%r386+8], %fd242;
	st.shared.u64 	[%r386+16], %rd356;
$L__BB1_44:
	bar.sync 	0;
	setp.ne.s32 	%p200, %r1, 0;
	@%p200 bra 	$L__BB1_198;
	ld.shared.f64 	%fd38, [_ZN6thrust24THRUST_300001_SM_1000_NS8cuda_cub4core6detail5shmemE+24];
	ld.shared.u64 	%rd46, [_ZN6thrust24THRUST_300001_SM_1000_NS8cuda_cub4core6detail5shmemE+32];
	setp.lt.f64 	%p201, %fd242, %fd38;
	mov.u64 	%rd304, %rd356;
	mov.f64 	%fd195, %fd242;
	@%p201 bra 	$L__BB1_48;
	setp.lt.f64 	%p202, %fd38, %fd242;
	mov.u64 	%rd304, %rd46;
	mov.f64 	%fd195, %fd38;
	@%p202 bra 	$L__BB1_48;
	setp.lt.s64 	%p203, %rd356, %rd46;
	min.s64 	%rd304, %rd356, %rd46;
	selp.f64 	%fd195, %fd242, %fd38, %p203;
$L__BB1_48:
	ld.shared.f64 	%fd41, [_ZN6thrust24THRUST_300001_SM_1000_NS8cuda_cub4core6detail5shmemE+40];
	ld.shared.u64 	%rd49, [_ZN6thrust24THRUST_300001_SM_1000_NS8cuda_cub4core6detail5shmemE+48];
	setp.lt.f64 	%p204, %fd195, %fd41;
	mov.u64 	%rd305, %rd304;
	mov.f64 	%fd196, %fd195;
	@%p204 bra 	$L__BB1_51;
	setp.lt.f64 	%p205, %fd41, %fd195;
	mov.u64 	%rd305, %rd49;
	mov.f64 	%fd196, %fd41;
	@%p205 bra 	$L__BB1_51;
	setp.lt.s64 	%p206, %rd304, %rd49;
	min.s64 	%rd305, %rd304, %rd49;
	selp.f64 	%fd196, %fd195, %fd41, %p206;
$L__BB1_51:
	ld.shared.f64 	%fd44, [_ZN6thrust24THRUST_300001_SM_1000_NS8cuda_cub4core6detail5shmemE+56];
	ld.shared.u64 	%rd52, [_ZN6thrust24THRUST_300001_SM_1000_NS8cuda_cub4core6detail5shmemE+64];
	setp.lt.f64 	%p207, %fd196, %fd44;
	mov.u64 	%rd306, %rd305;
	mov.f64 	%fd197, %fd196;
	@%p207 bra 	$L__BB1_54;
	setp.lt.f64 	%p208, %fd44, %fd196;
	mov.u64 	%rd306, %rd52;
	mov.f64 	%fd197, %fd44;
	@%p208 bra 	$L__BB1_54;
	setp.lt.s64 	%p209, %rd305, %rd52;
	min.s64 	%rd306, %rd305, %rd52;
	selp.f64 	%fd197, %fd196, %fd44, %p209;
$L__BB1_54:
	ld.shared.f64 	%fd47, [_ZN6thrust24THRUST_300001_SM_1000_NS8cuda_cub4core6detail5shmemE+72];
	ld.shared.u64 	%rd55, [_ZN6thrust24THRUST_300001_SM_1000_NS8cuda_cub4core6detail5shmemE+80];
	setp.lt.f64 	%p210, %fd197, %fd47;
	mov.u64 	%rd307, %rd306;
	mov.f64 	%fd198, %fd197;
	@%p210 bra 	$L__BB1_57;
	setp.lt.f64 	%p211, %fd47, %fd197;
	mov.u64 	%rd307, %rd55;
	mov.f64 	%fd198, %fd47;
	@%p211 bra 	$L__BB1_57;
	setp.lt.s64 	%p212, %rd306, %rd55;
	min.s64 	%rd307, %rd306, %rd55;
	selp.f64 	%fd198, %fd197, %fd47, %p212;
$L__BB1_57:
	ld.shared.f64 	%fd50, [_ZN6thrust24THRUST_300001_SM_1000_NS8cuda_cub4core6detail5shmemE+88];
	ld.shared.u64 	%rd58, [_ZN6thrust24THRUST_300001_SM_1000_NS8cuda_cub4core6detail5shmemE+96];
	setp.lt.f64 	%p213, %fd198, %fd50;
	mov.u64 	%rd308, %rd307;
	mov.f64 	%fd199, %fd198;
	@%p213 bra 	$L__BB1_60;
	setp.lt.f64 	%p214, %fd50, %fd198;
	mov.u64 	%rd308, %rd58;
	mov.f64 	%fd199, %fd50;
	@%p214 bra 	$L__BB1_60;
	setp.lt.s64 	%p215, %rd307, %rd58;
	min.s64 	%rd308, %rd307, %rd58;
	selp.f64 	%fd199, %fd198, %fd50, %p215;
$L__BB1_60:
	ld.shared.f64 	%fd53, [_ZN6thrust24THRUST_300001_SM_1000_NS8cuda_cub4core6detail5shmemE+104];
	ld.shared.u64 	%rd61, [_ZN6thrust24THRUST_300001_SM_1000_NS8cuda_cub4core6detail5shmemE+112];
	setp.lt.f64 	%p216, %fd199, %fd53;
	mov.u64 	%rd309, %rd308;
	mov.f64 	%fd200, %fd199;
	@%p216 bra 	$L__BB1_63;
	setp.lt.f64 	%p217, %fd53, %fd199;
	mov.u64 	%rd309, %rd61;
	mov.f64 	%fd200, %fd53;
	@%p217 bra 	$L__BB1_63;
	setp.lt.s64 	%p218, %rd308, %rd61;
	min.s64 	%rd309, %rd308, %rd61;
	selp.f64 	%fd200, %fd199, %fd53, %p218;
$L__BB1_63:
	ld.shared.f64 	%fd56, [_ZN6thrust24THRUST_300001_SM_1000_NS8cuda_cub4core6detail5shmemE+120];
	ld.shared.u64 	%rd64, [_ZN6thrust24THRUST_300001_SM_1000_NS8cuda_cub4core6detail5shmemE+128];
	setp.lt.f64 	%p219, %fd200, %fd56;
	mov.u64 	%rd356, %rd309;
	mov.f64 	%fd242, %fd200;
	@%p219 bra 	$L__BB1_198;
	setp.lt.f64 	%p220, %fd56, %fd200;
	mov.u64 	%rd356, %rd64;
	mov.f64 	%fd242, %fd56;
	@%p220 bra 	$L__BB1_198;
	setp.lt.s64 	%p221, %rd309, %rd64;
	min.s64 	%rd356, %rd309, %rd64;
	selp.f64 	%fd242, %fd200, %fd56, %p221;
	bra.uni 	$L__BB1_198;
$L__BB1_66:
	// begin inline asm
	mov.u32 %r169, %laneid;
	// end inline asm
	and.b32  	%r190, %r1, 992;
	add.s32 	%r191, %r190, 32;
	setp.gt.s32 	%p118, %r191, %r36;
	not.b32 	%r192, %r190;
	add.s32 	%r193, %r36, %r192;
	selp.b32 	%r188, %r193, 31, %p118;
	mov.b64 	%rd264, %fd188;
	mov.b64 	{%r171, %r176}, %rd264;
	mov.b32 	%r187, 1;
	mov.b32 	%r189, -1;
	// begin inline asm
	shfl.sync.down.b32 %r170, %r171, %r187, %r188, %r189;
	// end inline asm
	// begin inline asm
	shfl.sync.down.b32 %r175, %r176, %r187, %r188, %r189;
	// end inline asm
	mov.b64 	%rd265, {%r170, %r175};
	mov.b64 	%fd58, %rd265;
	mov.b64 	{%r181, %r186}, %rd297;
	// begin inline asm
	shfl.sync.down.b32 %r180, %r181, %r187, %r188, %r189;
	// end inline asm
	// begin inline asm
	shfl.sync.down.b32 %r185, %r186, %r187, %r188, %r189;
	// end inline asm
	mov.b64 	%rd66, {%r180, %r185};
	setp.ge.s32 	%p119, %r169, %r188;
	setp.lt.f64 	%p120, %fd188, %fd58;
	or.pred  	%p121, %p119, %p120;
	mov.u64 	%rd310, %rd297;
	mov.f64 	%fd201, %fd188;
	@%p121 bra 	$L__BB1_69;
	setp.gt.f64 	%p122, %fd188, %fd58;
	mov.u64 	%rd310, %rd66;
	mov.f64 	%fd201, %fd58;
	@%p122 bra 	$L__BB1_69;
	setp.lt.s64 	%p123, %rd297, %rd66;
	min.s64 	%rd310, %rd297, %rd66;
	selp.f64 	%fd201, %fd188, %fd58, %p123;
$L__BB1_69:
	mov.b64 	%rd266, %fd201;
	mov.b64 	{%r195, %r200}, %rd266;
	mov.b32 	%r211, 2;
	mov.b32 	%r213, -1;
	// begin inline asm
	shfl.sync.down.b32 %r194, %r195, %r211, %r188, %r213;
	// end inline asm
	// begin inline asm
	shfl.sync.down.b32 %r199, %r200, %r211, %r188, %r213;
	// end inline asm
	mov.b64 	%rd267, {%r194, %r199};
	mov.b64 	%fd61, %rd267;
	mov.b64 	{%r205, %r210}, %rd310;
	// begin inline asm
	shfl.sync.down.b32 %r204, %r205, %r211, %r188, %r213;
	// end inline asm
	// begin inline asm
	shfl.sync.down.b32 %r209, %r210, %r211, %r188, %r213;
	// end inline asm
	mov.b64 	%rd69, {%r204, %r209};
	add.s32 	%r214, %r169, 2;
	setp.gt.s32 	%p124, %r214, %r188;
	setp.lt.f64 	%p125, %fd201, %fd61;
	or.pred  	%p126, %p124, %p125;
	mov.u64 	%rd311, %rd310;
	mov.f64 	%fd202, %fd201;
	@%p126 bra 	$L__BB1_72;
	setp.gt.f64 	%p127, %fd201, %fd61;
	mov.u64 	%rd311, %rd69;
	mov.f64 	%fd202, %fd61;
	@%p127 bra 	$L__BB1_72;
	setp.lt.s64 	%p128, %rd310, %rd69;
	min.s64 	%rd311, %rd310, %rd69;
	selp.f64 	%fd202, %fd201, %fd61, %p128;
$L__BB1_72:
	mov.b64 	%rd268, %fd202;
	mov.b64 	{%r216, %r221}, %rd268;
	mov.b32 	%r232, 4;
	mov.b32 	%r234, -1;
	// begin inline asm
	shfl.sync.down.b32 %r215, %r216, %r232, %r188, %r234;
	// end inline asm
	// begin inline asm
	shfl.sync.down.b32 %r220, %r221, %r232, %r188, %r234;
	// end inline asm
	mov.b64 	%rd269, {%r215, %r220};
	mov.b64 	%fd64, %rd269;
	mov.b64 	{%r226, %r231}, %rd311;
	// begin inline asm
	shfl.sync.down.b32 %r225, %r226, %r232, %r188, %r234;
	// end inline asm
	// begin inline asm
	shfl.sync.down.b32 %r230, %r231, %r232, %r188, %r234;
	// end inline asm
	mov.b64 	%rd72, {%r225, %r230};
	add.s32 	%r235, %r169, 4;
	setp.gt.s32 	%p129, %r235, %r188;
	setp.lt.f64 	%p130, %fd202, %fd64;
	or.pred  	%p131, %p129, %p130;
	mov.u64 	%rd312, %rd311;
	mov.f64 	%fd203, %fd202;
	@%p131 bra 	$L__BB1_75;
	setp.gt.f64 	%p132, %fd202, %fd64;
	mov.u64 	%rd312, %rd72;
	mov.f64 	%fd203, %fd64;
	@%p132 bra 	$L__BB1_75;
	setp.lt.s64 	%p133, %rd311, %rd72;
	min.s64 	%rd312, %rd311, %rd72;
	selp.f64 	%fd203, %fd202, %fd64, %p133;
$L__BB1_75:
	mov.b64 	%rd270, %fd203;
	mov.b64 	{%r237, %r242}, %rd270;
	mov.b32 	%r253, 8;
	mov.b32 	%r255, -1;
	// begin inline asm
	shfl.sync.down.b32 %r236, %r237, %r253, %r188, %r255;
	// end inline asm
	// begin inline asm
	shfl.sync.down.b32 %r241, %r242, %r253, %r188, %r255;
	// end inline asm
	mov.b64 	%rd271, {%r236, %r241};
	mov.b64 	%fd67, %rd271;
	mov.b64 	{%r247, %r252}, %rd312;
	// begin inline asm
	shfl.sync.down.b32 %r246, %r247, %r253, %r188, %r255;
	// end inline asm
	// begin inline asm
	shfl.sync.down.b32 %r251, %r252, %r253, %r188, %r255;
	// end inline asm
	mov.b64 	%rd75, {%r246, %r251};
	add.s32 	%r256, %r169, 8;
	setp.gt.s32 	%p134, %r256, %r188;
	setp.lt.f64 	%p135, %fd203, %fd67;
	or.pred  	%p136, %p134, %p135;
	mov.f64 	%fd204, %fd203;
	mov.u64 	%rd313, %rd312;
	@%p136 bra 	$L__BB1_78;
	setp.gt.f64 	%p137, %fd203, %fd67;
	mov.f64 	%fd204, %fd67;
	mov.u64 	%rd313, %rd75;
	@%p137 bra 	$L__BB1_78;
	setp.lt.s64 	%p138, %rd312, %rd75;
	selp.f64 	%fd204, %fd203, %fd67, %p138;
	min.s64 	%rd313, %rd312, %rd75;
$L__BB1_78:
	mov.b64 	%rd272, %fd204;
	mov.b64 	{%r258, %r263}, %rd272;
	mov.b32 	%r274, 16;
	mov.b32 	%r276, -1;
	// begin inline asm
	shfl.sync.down.b32 %r257, %r258, %r274, %r188, %r276;
	// end inline asm
	// begin inline asm
	shfl.sync.down.b32 %r262, %r263, %r274, %r188, %r276;
	// end inline asm
	mov.b64 	%rd273, {%r257, %r262};
	mov.b64 	%fd70, %rd273;
	mov.b64 	{%r268, %r273}, %rd313;
	// begin inline asm
	shfl.sync.down.b32 %r267, %r268, %r274, %r188, %r276;
	// end inline asm
	// begin inline asm
	shfl.sync.down.b32 %r272, %r273, %r274, %r188, %r276;
	// end inline asm
	mov.b64 	%rd78, {%r267, %r272};
	add.s32 	%r277, %r169, 16;
	setp.gt.s32 	%p139, %r277, %r188;
	setp.lt.f64 	%p140, %fd204, %fd70;
	or.pred  	%p141, %p139, %p140;
	mov.f64 	%fd242, %fd204;
	mov.u64 	%rd356, %rd313;
	@%p141 bra 	$L__BB1_81;
	setp.gt.f64 	%p142, %fd204, %fd70;
	mov.f64 	%fd242, %fd70;
	mov.u64 	%rd356, %rd78;
	@%p142 bra 	$L__BB1_81;
	setp.lt.s64 	%p143, %rd313, %rd78;
	selp.f64 	%fd242, %fd204, %fd70, %p143;
	min.s64 	%rd356, %rd313, %rd78;
$L__BB1_81:
	setp.ne.s32 	%p144, %r169, 0;
	@%p144 bra 	$L__BB1_83;
	shr.u32 	%r278, %r1, 1;
	and.b32  	%r279, %r278, 496;
	mov.u32 	%r280, _ZN6thrust24THRUST_300001_SM_1000_NS8cuda_cub4core6detail5shmemE;
	add.s32 	%r281, %r280, %r279;
	st.shared.f64 	[%r281+8], %fd242;
	st.shared.u64 	[%r281+16], %rd356;
$L__BB1_83:
	bar.sync 	0;
	setp.ne.s32 	%p145, %r1, 0;
	@%p145 bra 	$L__BB1_198;
	setp.lt.s32 	%p146, %r36, 33;
	mov.f64 	%fd206, %fd242;
	mov.u64 	%rd315, %rd356;
	@%p146 bra 	$L__BB1_88;
	ld.shared.f64 	%fd73, [_ZN6thrust24THRUST_300001_SM_1000_NS8cuda_cub4core6detail5shmemE+24];
	ld.shared.u64 	%rd81, [_ZN6thrust24THRUST_300001_SM_1000_NS8cuda_cub4core6detail5shmemE+32];
	setp.lt.f64 	%p147, %fd242, %fd73;
	mov.f64 	%fd206, %fd242;
	mov.u64 	%rd315, %rd356;
	@%p147 bra 	$L__BB1_88;
	setp.lt.f64 	%p148, %fd73, %fd242;
	mov.f64 	%fd206, %fd73;
	mov.u64 	%rd315, %rd81;
	@%p148 bra 	$L__BB1_88;
	setp.lt.s64 	%p149, %rd356, %rd81;
	selp.f64 	%fd206, %fd242, %fd73, %p149;
	min.s64 	%rd315, %rd356, %rd81;
$L__BB1_88:
	setp.lt.s32 	%p150, %r36, 65;
	mov.f64 	%fd207, %fd206;
	mov.u64 	%rd316, %rd315;
	@%p150 bra 	$L__BB1_92;
	ld.shared.f64 	%fd76, [_ZN6thrust24THRUST_300001_SM_1000_NS8cuda_cub4core6detail5shmemE+40];
	ld.shared.u64 	%rd84, [_ZN6thrust24THRUST_300001_SM_1000_NS8cuda_cub4core6detail5shmemE+48];
	setp.lt.f64 	%p151, %fd206, %fd76;
	mov.f64 	%fd207, %fd206;
	mov.u64 	%rd316, %rd315;
	@%p151 bra 	$L__BB1_92;
	setp.lt.f64 	%p152, %fd76, %fd206;
	mov.f64 	%fd207, %fd76;
	mov.u64 	%rd316, %rd84;
	@%p152 bra 	$L__BB1_92;
	setp.lt.s64 	%p153, %rd315, %rd84;
	selp.f64 	%fd207, %fd206, %fd76, %p153;
	min.s64 	%rd316, %rd315, %rd84;
$L__BB1_92:
	setp.lt.s32 	%p154, %r36, 97;
	mov.f64 	%fd208, %fd207;
	mov.u64 	%rd317, %rd316;
	@%p154 bra 	$L__BB1_96;
	ld.shared.f64 	%fd79, [_ZN6thrust24THRUST_300001_SM_1000_NS8cuda_cub4core6detail5shmemE+56];
	ld.shared.u64 	%rd87, [_ZN6thrust24THRUST_300001_SM_1000_NS8cuda_cub4core6detail5shmemE+64];
	setp.lt.f64 	%p155, %fd207, %fd79;
	mov.f64 	%fd208, %fd207;
	mov.u64 	%rd317, %rd316;
	@%p155 bra 	$L__BB1_96;
	setp.lt.f64 	%p156, %fd79, %fd207;
	mov.f64 	%fd208, %fd79;
	mov.u64 	%rd317, %rd87;
	@%p156 bra 	$L__BB1_96;
	setp.lt.s64 	%p157, %rd316, %rd87;
	selp.f64 	%fd208, %fd207, %fd79, %p157;
	min.s64 	%rd317, %rd316, %rd87;
$L__BB1_96:
	setp.lt.s32 	%p158, %r36, 129;
	mov.f64 	%fd209, %fd208;
	mov.u64 	%rd318, %rd317;
	@%p158 bra 	$L__BB1_100;
	ld.shared.f64 	%fd82, [_ZN6thrust24THRUST_300001_SM_1000_NS8cuda_cub4core6detail5shmemE+72];
	ld.shared.u64 	%rd90, [_ZN6thrust24THRUST_300001_SM_1000_NS8cuda_cub4core6detail5shmemE+80];
	setp.lt.f64 	%p159, %fd208, %fd82;
	mov.f64 	%fd209, %fd208;
	mov.u64 	%rd318, %rd317;
	@%p159 bra 	$L__BB1_100;
	setp.lt.f64 	%p160, %fd82, %fd208;
	mov.f64 	%fd209, %fd82;
	mov.u64 	%rd318, %rd90;
	@%p160 bra 	$L__BB1_100;
	setp.lt.s64 	%p161, %rd317, %rd90;
	selp.f64 	%fd209, %fd208, %fd82, %p161;
	min.s64 	%rd318, %rd317, %rd90;
$L__BB1_100:
	setp.lt.s32 	%p162, %r36, 161;
	mov.f64 	%fd210, %fd209;
	mov.u64 	%rd319, %rd318;
	@%p162 bra 	$L__BB1_104;
	ld.shared.f64 	%fd85, [_ZN6thrust24THRUST_300001_SM_1000_NS8cuda_cub4core6detail5shmemE+88];
	ld.shared.u64 	%rd93, [_ZN6thrust24THRUST_300001_SM_1000_NS8cuda_cub4core6detail5shmemE+96];
	setp.lt.f64 	%p163, %fd209, %fd85;
	mov.f64 	%fd210, %fd209;
	mov.u64 	%rd319, %rd318;
	@%p163 bra 	$L__BB1_104;
	setp.lt.f64 	%p164, %fd85, %fd209;
	mov.f64 	%fd210, %fd85;
	mov.u64 	%rd319, %rd93;
	@%p164 bra 	$L__BB1_104;
	setp.lt.s64 	%p165, %rd318, %rd93;
	selp.f64 	%fd210, %fd209, %fd85, %p165;
	min.s64 	%rd319, %rd318, %rd93;
$L__BB1_104:
	setp.lt.s32 	%p166, %r36, 193;
	mov.f64 	%fd211, %fd210;
	mov.u64 	%rd320, %rd319;
	@%p166 bra 	$L__BB1_108;
	ld.shared.f64 	%fd88, [_ZN6thrust24THRUST_300001_SM_1000_NS8cuda_cub4core6detail5shmemE+104];
	ld.shared.u64 	%rd96, [_ZN6thrust24THRUST_300001_SM_1000_NS8cuda_cub4core6detail5shmemE+112];
	setp.lt.f64 	%p167, %fd210, %fd88;
	mov.f64 	%fd211, %fd210;
	mov.u64 	%rd320, %rd319;
	@%p167 bra 	$L__BB1_108;
	setp.lt.f64 	%p168, %fd88, %fd210;
	mov.f64 	%fd211, %fd88;
	mov.u64 	%rd320, %rd96;
	@%p168 bra 	$L__BB1_108;
	setp.lt.s64 	%p169, %rd319, %rd96;
	selp.f64 	%fd211, %fd210, %fd88, %p169;
	min.s64 	%rd320, %rd319, %rd96;
$L__BB1_108:
	setp.lt.s32 	%p170, %r36, 225;
	mov.u64 	%rd356, %rd320;
	mov.f64 	%fd242, %fd211;
	@%p170 bra 	$L__BB1_198;
	ld.shared.f64 	%fd91, [_ZN6thrust24THRUST_300001_SM_1000_NS8cuda_cub4core6detail5shmemE+120];
	ld.shared.u64 	%rd99, [_ZN6thrust24THRUST_300001_SM_1000_NS8cuda_cub4core6detail5shmemE+128];
	setp.lt.f64 	%p171, %fd211, %fd91;
	mov.u64 	%rd356, %rd320;
	mov.f64 	%fd242, %fd211;
	@%p171 bra 	$L__BB1_198;
	setp.lt.f64 	%p172, %fd91, %fd211;
	mov.u64 	%rd356, %rd99;
	mov.f64 	%fd242, %fd91;
	@%p172 bra 	$L__BB1_198;
	setp.lt.s64 	%p173, %rd320, %rd99;
	selp.f64 	%fd242, %fd211, %fd91, %p173;
	min.s64 	%rd356, %rd320, %rd99;
	bra.uni 	$L__BB1_198;
$L__BB1_112:
	mov.u32 	%r17, %tid.x;
	cvt.u64.u32 	%rd203, %r17;
	cvta.to.global.u64 	%rd204, %rd200;
	mul.wide.u32 	%rd205, %r17, 8;
	add.s64 	%rd101, %rd204, %rd205;
	ld.global.f64 	%fd172, [%rd101];
	add.s32 	%r37, %r17, 256;
	cvt.u64.u32 	%rd206, %r37;
	ld.global.f64 	%fd173, [%rd101+2048];
	add.s32 	%r38, %r17, 512;
	cvt.u64.u32 	%rd207, %r38;
	ld.global.f64 	%fd174, [%rd101+4096];
	ld.global.f64 	%fd93, [%rd101+6144];
	or.b32  	%r39, %r17, 1024;
	cvt.u64.u32 	%rd102, %r39;
	add.s64 	%rd103, %rd201, %rd102;
	ld.global.f64 	%fd94, [%rd101+8192];
	setp.lt.f64 	%p3, %fd173, %fd172;
	selp.f64 	%fd175, %fd173, %fd172, %p3;
	selp.b64 	%rd208, %rd206, %rd203, %p3;
	setp.lt.f64 	%p4, %fd174, %fd175;
	selp.f64 	%fd95, %fd174, %fd175, %p4;
	selp.b64 	%rd104, %rd207, %rd208, %p4;
	setp.lt.f64 	%p5, %fd95, %fd93;
	mov.f64 	%fd212, %fd95;
	mov.u64 	%rd321, %rd104;
	@%p5 bra 	$L__BB1_115;
	add.s32 	%r40, %r17, 768;
	cvt.u64.u32 	%rd321, %r40;
	setp.lt.f64 	%p6, %fd93, %fd95;
	mov.f64 	%fd212, %fd93;
	@%p6 bra 	$L__BB1_115;
	mov.f64 	%fd212, %fd95;
	mov.u64 	%rd321, %rd104;
$L__BB1_115:
	add.s64 	%rd107, %rd201, %rd321;
	setp.lt.f64 	%p7, %fd212, %fd94;
	mov.f64 	%fd229, %fd212;
	mov.u64 	%rd343, %rd107;
	@%p7 bra 	$L__BB1_118;
	setp.lt.f64 	%p8, %fd94, %fd212;
	mov.f64 	%fd229, %fd94;
	mov.u64 	%rd343, %rd103;
	@%p8 bra 	$L__BB1_118;
	setp.lt.s64 	%p9, %rd321, %rd102;
	selp.f64 	%fd229, %fd212, %fd94, %p9;
	selp.b64 	%rd343, %rd107, %rd103, %p9;
$L__BB1_118:
	setp.lt.u32 	%p10, %r36, 2560;
	mov.b32 	%r394, 1280;
	@%p10 bra 	$L__BB1_136;
	mov.b32 	%r394, 1280;
$L__BB1_120:
	mov.u32 	%r18, %r394;
	cvt.u64.u32 	%rd209, %r18;
	add.s64 	%rd210, %rd203, %rd209;
	mul.wide.u32 	%rd211, %r18, 8;
	add.s64 	%rd212, %rd101, %rd211;
	add.s64 	%rd113, %rd210, %rd201;
	ld.global.f64 	%fd100, [%rd212];
	ld.global.f64 	%fd101, [%rd212+2048];
	ld.global.f64 	%fd102, [%rd212+4096];
	ld.global.f64 	%fd103, [%rd212+6144];
	ld.global.f64 	%fd104, [%rd212+8192];
	setp.lt.f64 	%p11, %fd229, %fd100;
	mov.f64 	%fd215, %fd229;
	mov.u64 	%rd324, %rd343;
	@%p11 bra 	$L__BB1_123;
	setp.lt.f64 	%p12, %fd100, %fd229;
	mov.f64 	%fd215, %fd100;
	mov.u64 	%rd324, %rd113;
	@%p12 bra 	$L__BB1_123;
	setp.lt.s64 	%p13, %rd343, %rd113;
	selp.f64 	%fd215, %fd229, %fd100, %p13;
	min.s64 	%rd324, %rd343, %rd113;
$L__BB1_123:
	setp.lt.f64 	%p14, %fd215, %fd101;
	mov.f64 	%fd216, %fd215;
	mov.u64 	%rd325, %rd324;
	@%p14 bra 	$L__BB1_126;
	cvt.u64.u32 	%rd213, %r18;
	add.s64 	%rd214, %rd203, %rd213;
	add.s64 	%rd215, %rd214, %rd201;
	add.s64 	%rd325, %rd215, 256;
	setp.lt.f64 	%p15, %fd101, %fd215;
	mov.f64 	%fd216, %fd101;
	@%p15 bra 	$L__BB1_126;
	add.s64 	%rd219, %rd215, 256;
	setp.lt.s64 	%p16, %rd324, %rd219;
	selp.f64 	%fd216, %fd215, %fd101, %p16;
	min.s64 	%rd325, %rd324, %rd219;
$L__BB1_126:
	setp.lt.f64 	%p17, %fd216, %fd102;
	mov.f64 	%fd217, %fd216;
	mov.u64 	%rd326, %rd325;
	@%p17 bra 	$L__BB1_129;
	cvt.u64.u32 	%rd220, %r18;
	add.s64 	%rd221, %rd203, %rd220;
	add.s64 	%rd222, %rd221, %rd201;
	add.s64 	%rd326, %rd222, 512;
	setp.lt.f64 	%p18, %fd102, %fd216;
	mov.f64 	%fd217, %fd102;
	@%p18 bra 	$L__BB1_129;
	setp.lt.s64 	%p19, %rd325, %rd326;
	selp.f64 	%fd217, %fd216, %fd102, %p19;
	min.s64 	%rd326, %rd325, %rd326;
$L__BB1_129:
	setp.lt.f64 	%p20, %fd217, %fd103;
	mov.f64 	%fd218, %fd217;
	mov.u64 	%rd327, %rd326;
	@%p20 bra 	$L__BB1_132;
	cvt.u64.u32 	%rd223, %r18;
	add.s64 	%rd224, %rd203, %rd223;
	add.s64 	%rd225, %rd224, %rd201;
	add.s64 	%rd327, %rd225, 768;
	setp.lt.f64 	%p21, %fd103, %fd217;
	mov.f64 	%fd218, %fd103;
	@%p21 bra 	$L__BB1_132;
	setp.lt.s64 	%p22, %rd326, %rd327;
	selp.f64 	%fd218, %fd217, %fd103, %p22;
	min.s64 	%rd327, %rd326, %rd327;
$L__BB1_132:
	setp.lt.f64 	%p23, %fd218, %fd104;
	mov.f64 	%fd229, %fd218;
	mov.u64 	%rd343, %rd327;
	@%p23 bra 	$L__BB1_135;
	add.s64 	%rd228, %rd210, %rd201;
	add.s64 	%rd343, %rd228, 1024;
	setp.lt.f64 	%p24, %fd104, %fd218;
	mov.f64 	%fd229, %fd104;
	@%p24 bra 	$L__BB1_135;
	setp.lt.s64 	%p25, %rd327, %rd343;
	selp.f64 	%fd229, %fd218, %fd104, %p25;
	min.s64 	%rd343, %rd327, %rd343;
$L__BB1_135:
	add.s32 	%r394, %r18, 1280;
	add.s32 	%r43, %r18, 2560;
	setp.le.s32 	%p26, %r43, %r36;
	@%p26 bra 	$L__BB1_120;
$L__BB1_136:
	setp.le.s32 	%p27, %r36, %r394;
	@%p27 bra 	$L__BB1_159;
	sub.s32 	%r21, %r36, %r394;
	setp.ge.s32 	%p28, %r17, %r21;
	@%p28 bra 	$L__BB1_159;
	cvta.to.global.u64 	%rd130, %rd200;
	not.b32 	%r44, %r17;
	add.s32 	%r45, %r36, %r44;
	sub.s32 	%r22, %r45, %r394;
	and.b32  	%r46, %r22, 768;
	setp.eq.s32 	%p29, %r46, 768;
	mov.u32 	%r397, %r17;
	@%p29 bra 	$L__BB1_144;
	add.s32 	%r47, %r17, %r394;
	cvt.u64.u32 	%rd230, %r47;
	add.s64 	%rd331, %rd201, %rd230;
	mul.wide.u32 	%rd231, %r47, 8;
	add.s64 	%rd330, %rd130, %rd231;
	shr.u32 	%r48, %r22, 8;
	add.s32 	%r49, %r48, 1;
	and.b32  	%r50, %r49, 3;
	neg.s32 	%r395, %r50;
	mov.u32 	%r397, %r17;
$L__BB1_140:
	.pragma "nounroll";
	mov.u64 	%rd135, %rd343;
	mov.f64 	%fd116, %fd229;
	ld.global.f64 	%fd117, [%rd330];
	setp.lt.f64 	%p30, %fd116, %fd117;
	@%p30 bra 	$L__BB1_143;
	setp.lt.f64 	%p31, %fd117, %fd116;
	mov.f64 	%fd229, %fd117;
	mov.u64 	%rd343, %rd331;
	@%p31 bra 	$L__BB1_143;
	setp.lt.s64 	%p32, %rd135, %rd331;
	selp.f64 	%fd229, %fd116, %fd117, %p32;
	min.s64 	%rd343, %rd135, %rd331;
$L__BB1_143:
	add.s32 	%r397, %r397, 256;
	add.s64 	%rd331, %rd331, 256;
	add.s64 	%rd330, %rd330, 2048;
	add.s32 	%r395, %r395, 1;
	setp.ne.s32 	%p33, %r395, 0;
	@%p33 bra 	$L__BB1_140;
$L__BB1_144:
	setp.lt.u32 	%p34, %r22, 768;
	@%p34 bra 	$L__BB1_159;
	add.s32 	%r398, %r397, %r394;
	cvt.u64.u32 	%rd232, %r398;
	add.s64 	%rd338, %rd201, %rd232;
	cvt.u64.u32 	%rd233, %r397;
	cvt.u64.u32 	%rd234, %r394;
	add.s64 	%rd235, %rd233, %rd234;
	shl.b64 	%rd236, %rd235, 3;
	add.s64 	%rd237, %rd236, %rd130;
	add.s64 	%rd337, %rd237, 6144;
	mul.wide.u32 	%rd238, %r398, 8;
	add.s64 	%rd336, %rd130, %rd238;
	add.s32 	%r399, %r397, 512;
$L__BB1_146:
	mov.u32 	%r32, %r399;
	ld.global.f64 	%fd123, [%rd336];
	setp.lt.f64 	%p35, %fd229, %fd123;
	mov.f64 	%fd226, %fd229;
	mov.u64 	%rd340, %rd343;
	@%p35 bra 	$L__BB1_149;
	setp.lt.f64 	%p36, %fd123, %fd229;
	mov.f64 	%fd226, %fd123;
	mov.u64 	%rd340, %rd338;
	@%p36 bra 	$L__BB1_149;
	setp.lt.s64 	%p37, %rd343, %rd338;
	selp.f64 	%fd226, %fd229, %fd123, %p37;
	min.s64 	%rd340, %rd343, %rd338;
$L__BB1_149:
	add.s32 	%r51, %r398, 256;
	cvt.u64.u32 	%rd239, %r51;
	add.s64 	%rd151, %rd201, %rd239;
	ld.global.f64 	%fd126, [%rd337+-4096];
	setp.lt.f64 	%p38, %fd226, %fd126;
	mov.f64 	%fd227, %fd226;
	mov.u64 	%rd341, %rd340;
	@%p38 bra 	$L__BB1_152;
	setp.lt.f64 	%p39, %fd126, %fd226;
	mov.f64 	%fd227, %fd126;
	mov.u64 	%rd341, %rd151;
	@%p39 bra 	$L__BB1_152;
	setp.lt.s64 	%p40, %rd340, %rd151;
	selp.f64 	%fd227, %fd226, %fd126, %p40;
	min.s64 	%rd341, %rd340, %rd151;
$L__BB1_152:
	add.s32 	%r52, %r398, 512;
	cvt.u64.u32 	%rd240, %r52;
	add.s64 	%rd154, %rd201, %rd240;
	ld.global.f64 	%fd129, [%rd337+-2048];
	setp.lt.f64 	%p41, %fd227, %fd129;
	mov.f64 	%fd228, %fd227;
	mov.u64 	%rd342, %rd341;
	@%p41 bra 	$L__BB1_155;
	setp.lt.f64 	%p42, %fd129, %fd227;
	mov.f64 	%fd228, %fd129;
	mov.u64 	%rd342, %rd154;
	@%p42 bra 	$L__BB1_155;
	setp.lt.s64 	%p43, %rd341, %rd154;
	selp.f64 	%fd228, %fd227, %fd129, %p43;
	min.s64 	%rd342, %rd341, %rd154;
$L__BB1_155:
	add.s32 	%r53, %r398, 768;
	cvt.u64.u32 	%rd241, %r53;
	add.s64 	%rd157, %rd201, %rd241;
	ld.global.f64 	%fd132, [%rd337];
	setp.lt.f64 	%p44, %fd228, %fd132;
	mov.f64 	%fd229, %fd228;
	mov.u64 	%rd343, %rd342;
	@%p44 bra 	$L__BB1_158;
	setp.lt.f64 	%p45, %fd132, %fd228;
	mov.f64 	%fd229, %fd132;
	mov.u64 	%rd343, %rd157;
	@%p45 bra 	$L__BB1_158;
	setp.lt.s64 	%p46, %rd342, %rd157;
	selp.f64 	%fd229, %fd228, %fd132, %p46;
	min.s64 	%rd343, %rd342, %rd157;
$L__BB1_158:
	add.s64 	%rd338, %rd338, 1024;
	add.s64 	%rd337, %rd337, 8192;
	add.s64 	%rd336, %rd336, 8192;
	add.s32 	%r399, %r32, 1024;
	add.s32 	%r54, %r32, 512;
	add.s32 	%r398, %r398, 1024;
	setp.lt.s32 	%p47, %r54, %r21;
	@%p47 bra 	$L__BB1_146;
$L__BB1_159:
	// begin inline asm
	mov.u32 %r55, %laneid;
	// end inline asm
	mov.b64 	%rd242, %fd229;
	mov.b64 	{%r57, %r62}, %rd242;
	mov.b32 	%r73, 1;
	mov.b32 	%r74, 31;
	mov.b32 	%r75, -1;
	// begin inline asm
	shfl.sync.down.b32 %r56, %r57, %r73, %r74, %r75;
	// end inline asm
	// begin inline asm
	shfl.sync.down.b32 %r61, %r62, %r73, %r74, %r75;
	// end inline asm
	mov.b64 	%rd243, {%r56, %r61};
	mov.b64 	%fd136, %rd243;
	mov.b64 	{%r67, %r72}, %rd343;
	// begin inline asm
	shfl.sync.down.b32 %r66, %r67, %r73, %r74, %r75;
	// end inline asm
	// begin inline asm
	shfl.sync.down.b32 %r71, %r72, %r73, %r74, %r75;
	// end inline asm
	mov.b64 	%rd164, {%r66, %r71};
	setp.gt.s32 	%p48, %r55, 30;
	setp.lt.f64 	%p49, %fd229, %fd136;
	or.pred  	%p50, %p48, %p49;
	mov.f64 	%fd231, %fd229;
	mov.u64 	%rd345, %rd343;
	@%p50 bra 	$L__BB1_162;
	setp.gt.f64 	%p51, %fd229, %fd136;
	mov.f64 	%fd231, %fd136;
	mov.u64 	%rd345, %rd164;
	@%p51 bra 	$L__BB1_162;
	setp.lt.s64 	%p52, %rd343, %rd164;
	selp.f64 	%fd231, %fd229, %fd136, %p52;
	min.s64 	%rd345, %rd343, %rd164;
$L__BB1_162:
	mov.b64 	%rd244, %fd231;
	mov.b64 	{%r77, %r82}, %rd244;
	mov.b32 	%r93, 2;
	mov.b32 	%r94, 31;
	mov.b32 	%r95, -1;
	// begin inline asm
	shfl.sync.down.b32 %r76, %r77, %r93, %r94, %r95;
	// end inline asm
	// begin inline asm
	shfl.sync.down.b32 %r81, %r82, %r93, %r94, %r95;
	// end inline asm
	mov.b64 	%rd245, {%r76, %r81};
	mov.b64 	%fd139, %rd245;
	mov.b64 	{%r87, %r92}, %rd345;
	// begin inline asm
	shfl.sync.down.b32 %r86, %r87, %r93, %r94, %r95;
	// end inline asm
	// begin inline asm
	shfl.sync.down.b32 %r91, %r92, %r93, %r94, %r95;
	// end inline asm
	mov.b64 	%rd167, {%r86, %r91};
	setp.gt.s32 	%p53, %r55, 29;
	setp.lt.f64 	%p54, %fd231, %fd139;
	or.pred  	%p55, %p53, %p54;
	mov.f64 	%fd232, %fd231;
	mov.u64 	%rd346, %rd345;
	@%p55 bra 	$L__BB1_165;
	setp.gt.f64 	%p56, %fd231, %fd139;
	mov.f64 	%fd232, %fd139;
	mov.u64 	%rd346, %rd167;
	@%p56 bra 	$L__BB1_165;
	setp.lt.s64 	%p57, %rd345, %rd167;
	selp.f64 	%fd232, %fd231, %fd139, %p57;
	min.s64 	%rd346, %rd345, %rd167;
$L__BB1_165:
	mov.b64 	%rd246, %fd232;
	mov.b64 	{%r97, %r102}, %rd246;
	mov.b32 	%r113, 4;
	mov.b32 	%r114, 31;
	mov.b32 	%r115, -1;
	// begin inline asm
	shfl.sync.down.b32 %r96, %r97, %r113, %r114, %r115;
	// end inline asm
	// begin inline asm
	shfl.sync.down.b32 %r101, %r102, %r113, %r114, %r115;
	// end inline asm
	mov.b64 	%rd247, {%r96, %r101};
	mov.b64 	%fd142, %rd247;
	mov.b64 	{%r107, %r112}, %rd346;
	// begin inline asm
	shfl.sync.down.b32 %r106, %r107, %r113, %r114, %r115;
	// end inline asm
	// begin inline asm
	shfl.sync.down.b32 %r111, %r112, %r113, %r114, %r115;
	// end inline asm
	mov.b64 	%rd170, {%r106, %r111};
	setp.gt.s32 	%p58, %r55, 27;
	setp.lt.f64 	%p59, %fd232, %fd142;
	or.pred  	%p60, %p58, %p59;
	mov.f64 	%fd233, %fd232;
	mov.u64 	%rd347, %rd346;
	@%p60 bra 	$L__BB1_168;
	setp.gt.f64 	%p61, %fd232, %fd142;
	mov.f64 	%fd233, %fd142;
	mov.u64 	%rd347, %rd170;
	@%p61 bra 	$L__BB1_168;
	setp.lt.s64 	%p62, %rd346, %rd170;
	selp.f64 	%fd233, %fd232, %fd142, %p62;
	min.s64 	%rd347, %rd346, %rd170;
$L__BB1_168:
	mov.b64 	%rd248, %fd233;
	mov.b64 	{%r117, %r122}, %rd248;
	mov.b32 	%r133, 8;
	mov.b32 	%r134, 31;
	mov.b32 	%r135, -1;
	// begin inline asm
	shfl.sync.down.b32 %r116, %r117, %r133, %r134, %r135;
	// end inline asm
	// begin inline asm
	shfl.sync.down.b32 %r121, %r122, %r133, %r134, %r135;
	// end inline asm
	mov.b64 	%rd249, {%r116, %r121};
	mov.b64 	%fd145, %rd249;
	mov.b64 	{%r127, %r132}, %rd347;
	// begin inline asm
	shfl.sync.down.b32 %r126, %r127, %r133, %r134, %r135;
	// end inline asm
	// begin inline asm
	shfl.sync.down.b32 %r131, %r132, %r133, %r134, %r135;
	// end inline asm
	mov.b64 	%rd173, {%r126, %r131};
	setp.gt.s32 	%p63, %r55, 23;
	setp.lt.f64 	%p64, %fd233, %fd145;
	or.pred  	%p65, %p63, %p64;
	mov.f64 	%fd234, %fd233;
	mov.u64 	%rd348, %rd347;
	@%p65 bra 	$L__BB1_171;
	setp.gt.f64 	%p66, %fd233, %fd145;
	mov.f64 	%fd234, %fd145;
	mov.u64 	%rd348, %rd173;
	@%p66 bra 	$L__BB1_171;
	setp.lt.s64 	%p67, %rd347, %rd173;
	selp.f64 	%fd234, %fd233, %fd145, %p67;
	min.s64 	%rd348, %rd347, %rd173;
$L__BB1_171:
	mov.b64 	%rd250, %fd234;
	mov.b64 	{%r137, %r142}, %rd250;
	mov.b32 	%r153, 16;
	mov.b32 	%r154, 31;
	mov.b32 	%r155, -1;
	// begin inline asm
	shfl.sync.down.b32 %r136, %r137, %r153, %r154, %r155;
	// end inline asm
	// begin inline asm
	shfl.sync.down.b32 %r141, %r142, %r153, %r154, %r155;
	// end inline asm
	mov.b64 	%rd251, {%r136, %r141};
	mov.b64 	%fd148, %rd251;
	mov.b64 	{%r147, %r152}, %rd348;
	// begin inline asm
	shfl.sync.down.b32 %r146, %r147, %r153, %r154, %r155;
	// end inline asm
	// begin inline asm
	shfl.sync.down.b32 %r151, %r152, %r153, %r154, %r155;
	// end inline asm
	mov.b64 	%rd176, {%r146, %r151};
	setp.gt.s32 	%p68, %r55, 15;
	setp.lt.f64 	%p69, %fd234, %fd148;
	or.pred  	%p70, %p68, %p69;
	mov.f64 	%fd242, %fd234;
	mov.u64 	%rd356, %rd348;
	@%p70 bra 	$L__BB1_174;
	setp.gt.f64 	%p71, %fd234, %fd148;
	mov.f64 	%fd242, %fd148;
	mov.u64 	%rd356, %rd176;
	@%p71 bra 	$L__BB1_174;
	setp.lt.s64 	%p72, %rd348, %rd176;
	selp.f64 	%fd242, %fd234, %fd148, %p72;
	min.s64 	%rd356, %rd348, %rd176;
$L__BB1_174:
	setp.ne.s32 	%p73, %r55, 0;
	@%p73 bra 	$L__BB1_176;
	shr.u32 	%r156, %r17, 1;
	and.b32  	%r157, %r156, 496;
	mov.u32 	%r158, _ZN6thrust24THRUST_300001_SM_1000_NS8cuda_cub4core6detail5shmemE;
	add.s32 	%r159, %r158, %r157;
	st.shared.f64 	[%r159+8], %fd242;
	st.shared.u64 	[%r159+16], %rd356;
$L__BB1_176:
	bar.sync 	0;
	setp.ne.s32 	%p74, %r17, 0;
	@%p74 bra 	$L__BB1_198;
	ld.shared.f64 	%fd151, [_ZN6thrust24THRUST_300001_SM_1000_NS8cuda_cub4core6detail5shmemE+24];
	ld.shared.u64 	%rd179, [_ZN6thrust24THRUST_300001_SM_1000_NS8cuda_cub4core6detail5shmemE+32];
	setp.lt.f64 	%p75, %fd242, %fd151;
	mov.f64 	%fd236, %fd242;
	mov.u64 	%rd350, %rd356;
	@%p75 bra 	$L__BB1_180;
	setp.lt.f64 	%p76, %fd151, %fd242;
	mov.f64 	%fd236, %fd151;
	mov.u64 	%rd350, %rd179;
	@%p76 bra 	$L__BB1_180;
	setp.lt.s64 	%p77, %rd356, %rd179;
	selp.f64 	%fd236, %fd242, %fd151, %p77;
	min.s64 	%rd350, %rd356, %rd179;
$L__BB1_180:
	ld.shared.f64 	%fd154, [_ZN6thrust24THRUST_300001_SM_1000_NS8cuda_cub4core6detail5shmemE+40];
	ld.shared.u64 	%rd182, [_ZN6thrust24THRUST_300001_SM_1000_NS8cuda_cub4core6detail5shmemE+48];
	setp.lt.f64 	%p78, %fd236, %fd154;
	mov.f64 	%fd237, %fd236;
	mov.u64 	%rd351, %rd350;
	@%p78 bra 	$L__BB1_183;
	setp.lt.f64 	%p79, %fd154, %fd236;
	mov.f64 	%fd237, %fd154;
	mov.u64 	%rd351, %rd182;
	@%p79 bra 	$L__BB1_183;
	setp.lt.s64 	%p80, %rd350, %rd182;
	selp.f64 	%fd237, %fd236, %fd154, %p80;
	min.s64 	%rd351, %rd350, %rd182;
$L__BB1_183:
	ld.shared.f64 	%fd157, [_ZN6thrust24THRUST_300001_SM_1000_NS8cuda_cub4core6detail5shmemE+56];
	ld.shared.u64 	%rd185, [_ZN6thrust24THRUST_300001_SM_1000_NS8cuda_cub4core6detail5shmemE+64];
	setp.lt.f64 	%p81, %fd237, %fd157;
	mov.f64 	%fd238, %fd237;
	mov.u64 	%rd352, %rd351;
	@%p81 bra 	$L__BB1_186;
	setp.lt.f64 	%p82, %fd157, %fd237;
	mov.f64 	%fd238, %fd157;
	mov.u64 	%rd352, %rd185;
	@%p82 bra 	$L__BB1_186;
	setp.lt.s64 	%p83, %rd351, %rd185;
	selp.f64 	%fd238, %fd237, %fd157, %p83;
	min.s64 	%rd352, %rd351, %rd185;
$L__BB1_186:
	ld.shared.f64 	%fd160, [_ZN6thrust24THRUST_300001_SM_1000_NS8cuda_cub4core6detail5shmemE+72];
	ld.shared.u64 	%rd188, [_ZN6thrust24THRUST_300001_SM_1000_NS8cuda_cub4core6detail5shmemE+80];
	setp.lt.f64 	%p84, %fd238, %fd160;
	mov.f64 	%fd239, %fd238;
	mov.u64 	%rd353, %rd352;
	@%p84 bra 	$L__BB1_189;
	setp.lt.f64 	%p85, %fd160, %fd238;
	mov.f64 	%fd239, %fd160;
	mov.u64 	%rd353, %rd188;
	@%p85 bra 	$L__BB1_189;
	setp.lt.s64 	%p86, %rd352, %rd188;
	selp.f64 	%fd239, %fd238, %fd160, %p86;
	min.s64 	%rd353, %rd352, %rd188;
$L__BB1_189:
	ld.shared.f64 	%fd163, [_ZN6thrust24THRUST_300001_SM_1000_NS8cuda_cub4core6detail5shmemE+88];
	ld.shared.u64 	%rd191, [_ZN6thrust24THRUST_300001_SM_1000_NS8cuda_cub4core6detail5shmemE+96];
	setp.lt.f64 	%p87, %fd239, %fd163;
	mov.f64 	%fd240, %fd239;
	mov.u64 	%rd354, %rd353;
	@%p87 bra 	$L__BB1_192;
	setp.lt.f64 	%p88, %fd163, %fd239;
	mov.f64 	%fd240, %fd163;
	mov.u64 	%rd354, %rd191;
	@%p88 bra 	$L__BB1_192;
	setp.lt.s64 	%p89, %rd353, %rd191;
	selp.f64 	%fd240, %fd239, %fd163, %p89;
	min.s64 	%rd354, %rd353, %rd191;
$L__BB1_192:
	ld.shared.f64 	%fd166, [_ZN6thrust24THRUST_300001_SM_1000_NS8cuda_cub4core6detail5shmemE+104];
	ld.shared.u64 	%rd194, [_ZN6thrust24THRUST_300001_SM_1000_NS8cuda_cub4core6detail5shmemE+112];
	setp.lt.f64 	%p90, %fd240, %fd166;
	mov.f64 	%fd241, %fd240;
	mov.u64 	%rd355, %rd354;
	@%p90 bra 	$L__BB1_195;
	setp.lt.f64 	%p91, %fd166, %fd240;
	mov.f64 	%fd241, %fd166;
	mov.u64 	%rd355, %rd194;
	@%p91 bra 	$L__BB1_195;
	setp.lt.s64 	%p92, %rd354, %rd194;
	selp.f64 	%fd241, %fd240, %fd166, %p92;
	min.s64 	%rd355, %rd354, %rd194;
$L__BB1_195:
	ld.shared.f64 	%fd169, [_ZN6thrust24THRUST_300001_SM_1000_NS8cuda_cub4core6detail5shmemE+120];
	ld.shared.u64 	%rd197, [_ZN6thrust24THRUST_300001_SM_1000_NS8cuda_cub4core6detail5shmemE+128];
	setp.lt.f64 	%p93, %fd241, %fd169;
	mov.u64 	%rd356, %rd355;
	mov.f64 	%fd242, %fd241;
	@%p93 bra 	$L__BB1_198;
	setp.lt.f64 	%p94, %fd169, %fd241;
	mov.u64 	%rd356, %rd197;
	mov.f64 	%fd242, %fd169;
	@%p94 bra 	$L__BB1_198;
	setp.lt.s64 	%p95, %rd355, %rd197;
	selp.f64 	%fd242, %fd241, %fd169, %p95;
	min.s64 	%rd356, %rd355, %rd197;
$L__BB1_198:
	mov.u32 	%r387, %tid.x;
	setp.ne.s32 	%p222, %r387, 0;
	@%p222 bra 	$L__BB1_200;
	ld.param.u64 	%rd285, [_ZN6thrust24THRUST_300001_SM_1000_NS8cuda_cub4core6detail13_kernel_agentINS1_8__reduce11ReduceAgentINS0_12zip_iteratorIN4cuda3std3__45tupleIJNS0_6detail15normal_iteratorINS0_10device_ptrIdEEEENS0_17counting_iteratorIlNS0_11use_defaultESI_SI_EEEEEEEPNSB_IJdlEEESM_iNS1_9__extrema9arg_min_fIdlNSA_4lessIdEEEEEEJSL_SN_iSS_EEEvDpT0__param_1];
	cvta.to.global.u64 	%rd284, %rd285;
	st.global.f64 	[%rd284], %fd242;
	st.global.u64 	[%rd284+8], %rd356;
$L__BB1_200:
	ret;

}
	// .globl	_ZN6thrust24THRUST_300001_SM_1000_NS8cuda_cub4core6detail13_kernel_agentINS1_8__reduce11ReduceAgentINS0_12zip_iteratorIN4cuda3std3__45tupleIJNS0_6detail15normal_iteratorINS0_10device_ptrIdEEEENS0_17counting_iteratorIlNS0_11use_defaultESI_SI_EEEEEEEPNSB_IJdlEEESM_iNS1_9__extrema9arg_min_fIdlNSA_4lessIdEEEEEEJSL_SN_iN3cub18CUB_300001_SM_100013GridEvenShareIiEENSV_9GridQueueIjEESS_EEEvDpT0_
.visible .entry _ZN6thrust24THRUST_300001_SM_1000_NS8cuda_cub4core6detail13_kernel_agentINS1_8__reduce11ReduceAgentINS0_12zip_iteratorIN4cuda3std3__45tupleIJNS0_6detail15normal_iteratorINS0_10device_ptrIdEEEENS0_17counting_iteratorIlNS0_11use_defaultESI_SI_EEEEEEEPNSB_IJdlEEESM_iNS1_9__extrema9arg_min_fIdlNSA_4lessIdEEEEEEJSL_SN_iN3cub18CUB_300001_SM_100013GridEvenShareIiEENSV_9GridQueueIjEESS_EEEvDpT0_(
	.param .align 8 .b8 _ZN6thrust24THRUST_300001_SM_1000_NS8cuda_cub4core6detail13_kernel_agentINS1_8__reduce11ReduceAgentINS0_12zip_iteratorIN4cuda3std3__45tupleIJNS0_6detail15normal_iteratorINS0_10device_ptrIdEEEENS0_17counting_iteratorIlNS0_11use_defaultESI_SI_EEEEEEEPNSB_IJdlEEESM_iNS1_9__extrema9arg_min_fIdlNSA_4lessIdEEEEEEJSL_SN_iN3cub18CUB_300001_SM_100013GridEvenShareIiEENSV_9GridQueueIjEESS_EEEvDpT0__param_0[16],
	.param .u64 .ptr .align 1 _ZN6thrust24THRUST_300001_SM_1000_NS8cuda_cub4core6detail13_kernel_agentINS1_8__reduce11ReduceAgentINS0_12zip_iteratorIN4cuda3std3__45tupleIJNS0_6detail15normal_iteratorINS0_10device_ptrIdEEEENS0_17counting_iteratorIlNS0_11use_defaultESI_SI_EEEEEEEPNSB_IJdlEEESM_iNS1_9__extrema9arg_min_fIdlNSA_4lessIdEEEEEEJSL_SN_iN3cub18CUB_300001_SM_100013GridEvenShareIiEENSV_9GridQueueIjEESS_EEEvDpT0__param_1,
	.param .u32 _ZN6thrust24THRUST_300001_SM_1000_NS8cuda_cub4core6detail13_kernel_agentINS1_8__reduce11ReduceAgentINS0_12zip_iteratorIN4cuda3std3__45tupleIJNS0_6detail15normal_iteratorINS0_10device_ptrIdEEEENS0_17counting_iteratorIlNS0_11use_defaultESI_SI_EEEEEEEPNSB_IJdlEEESM_iNS1_9__extrema9arg_min_fIdlNSA_4lessIdEEEEEEJSL_SN_iN3cub18CUB_300001_SM_100013GridEvenShareIiEENSV_9GridQueueIjEESS_EEEvDpT0__param_2,
	.param .align 4 .b8 _ZN6thrust24THRUST_300001_SM_1000_NS8cuda_cub4core6detail13_kernel_agentINS1_8__reduce11ReduceAgentINS0_12zip_iteratorIN4cuda3std3__45tupleIJNS0_6detail15normal_iteratorINS0_10device_ptrIdEEEENS0_17counting_iteratorIlNS0_11use_defaultESI_SI_EEEEEEEPNSB_IJdlEEESM_iNS1_9__extrema9arg_min_fIdlNSA_4lessIdEEEEEEJSL_SN_iN3cub18CUB_300001_SM_100013GridEvenShareIiEENSV_9GridQueueIjEESS_EEEvDpT0__param_3[40],
	.param .align 8 .b8 _ZN6thrust24THRUST_300001_SM_1000_NS8cuda_cub4core6detail13_kernel_agentINS1_8__reduce11ReduceAgentINS0_12zip_iteratorIN4cuda3std3__45tupleIJNS0_6detail15normal_iteratorINS0_10device_ptrIdEEEENS0_17counting_iteratorIlNS0_11use_defaultESI_SI_EEEEEEEPNSB_IJdlEEESM_iNS1_9__extrema9arg_min_fIdlNSA_4lessIdEEEEEEJSL_SN_iN3cub18CUB_300001_SM_100013GridEvenShareIiEENSV_9GridQueueIjEESS_EEEvDpT0__param_4[8],
	.param .align 1 .b8 _ZN6thrust24THRUST_300001_SM_1000_NS8cuda_cub4core6detail13_kernel_agentINS1_8__reduce11ReduceAgentINS0_12zip_iteratorIN4cuda3std3__45tupleIJNS0_6detail15normal_iteratorINS0_10device_ptrIdEEEENS0_17counting_iteratorIlNS0_11use_defaultESI_SI_EEEEEEEPNSB_IJdlEEESM_iNS1_9__extrema9arg_min_fIdlNSA_4lessIdEEEEEEJSL_SN_iN3cub18CUB_300001_SM_100013GridEvenShareIiEENSV_9GridQueueIjEESS_EEEvDpT0__param_5[1]
)
.maxntid 256
{
	.reg .pred 	%p<225>;
	.reg .b32 	%r<437>;
	.reg .b64 	%rd<334>;
	.reg .b64 	%fd<243>;

	ld.param.u64 	%rd185, [_ZN6thrust24THRUST_300001_SM_1000_NS8cuda_cub4core6detail13_kernel_agentINS1_8__reduce11ReduceAgentINS0_12zip_iteratorIN4cuda3std3__45tupleIJNS0_6detail15normal_iteratorINS0_10device_ptrIdEEEENS0_17counting_iteratorIlNS0_11use_defaultESI_SI_EEEEEEEPNSB_IJdlEEESM_iNS1_9__extrema9arg_min_fIdlNSA_4lessIdEEEEEEJSL_SN_iN3cub18CUB_300001_SM_100013GridEvenShareIiEENSV_9GridQueueIjEESS_EEEvDpT0__param_0+8];
	ld.param.u64 	%rd184, [_ZN6thrust24THRUST_300001_SM_1000_NS8cuda_cub4core6detail13_kernel_agentINS1_8__reduce11ReduceAgentINS0_12zip_iteratorIN4cuda3std3__45tupleIJNS0_6detail15normal_iteratorINS0_10device_ptrIdEEEENS0_17counting_iteratorIlNS0_11use_defaultESI_SI_EEEEEEEPNSB_IJdlEEESM_iNS1_9__extrema9arg_min_fIdlNSA_4lessIdEEEEEEJSL_SN_iN3cub18CUB_300001_SM_100013GridEvenShareIiEENSV_9GridQueueIjEESS_EEEvDpT0__param_0];
	ld.param.u64 	%rd187, [_ZN6thrust24THRUST_300001_SM_1000_NS8cuda_cub4core6detail13_kernel_agentINS1_8__reduce11ReduceAgentINS0_12zip_iteratorIN4cuda3std3__45tupleIJNS0_6detail15normal_iteratorINS0_10device_ptrIdEEEENS0_17counting_iteratorIlNS0_11use_defaultESI_SI_EEEEEEEPNSB_IJdlEEESM_iNS1_9__extrema9arg_min_fIdlNSA_4lessIdEEEEEEJSL_SN_iN3cub18CUB_300001_SM_100013GridEvenShareIiEENSV_9GridQueueIjEESS_EEEvDpT0__param_4];
	ld.param.u32 	%r66, [_ZN6thrust24THRUST_300001_SM_1000_NS8cuda_cub4core6detail13_kernel_agentINS1_8__reduce11ReduceAgentINS0_12zip_iteratorIN4cuda3std3__45tupleIJNS0_6detail15normal_iteratorINS0_10device_ptrIdEEEENS0_17counting_iteratorIlNS0_11use_defaultESI_SI_EEEEEEEPNSB_IJdlEEESM_iNS1_9__extrema9arg_min_fIdlNSA_4lessIdEEEEEEJSL_SN_iN3cub18CUB_300001_SM_100013GridEvenShareIiEENSV_9GridQueueIjEESS_EEEvDpT0__param_2];
	cvta.to.global.u64 	%rd1, %rd187;
	cvta.to.global.u64 	%rd2, %rd184;
	mov.u32 	%r1, %ctaid.x;
	mul.lo.s32 	%r2, %r1, 1280;
	mov.u32 	%r67, %nctaid.x;
	mul.lo.s32 	%r3, %r67, 1280;
	add.s32 	%r68, %r2, 1280;
	setp.le.s32 	%p1, %r68, %r66;
	@%p1 bra 	$L__BB2_111;
	sub.s32 	%r4, %r66, %r2;
	mov.u32 	%r5, %tid.x;
	setp.ge.s32 	%p98, %r5, %r4;
	mov.f64 	%fd188, 0d0000000000000000;
	mov.b64 	%rd279, 0;
	mov.u32 	%r420, %r5;
	@%p98 bra 	$L__BB2_3;
	add.s32 	%r190, %r2, %r5;
	cvt.s64.s32 	%rd234, %r190;
	mul.wide.s32 	%rd235, %r190, 8;
	add.s64 	%rd236, %rd2, %rd235;
	add.s64 	%rd279, %rd185, %rd234;
	ld.global.f64 	%fd188, [%rd236];
	add.s32 	%r420, %r5, 256;
$L__BB2_3:
	setp.ge.s32 	%p99, %r420, %r4;
	@%p99 bra 	$L__BB2_25;
	not.b32 	%r191, %r420;
	add.s32 	%r192, %r66, %r191;
	sub.s32 	%r8, %r192, %r2;
	and.b32  	%r193, %r8, 768;
	setp.eq.s32 	%p100, %r193, 768;
	@%p100 bra 	$L__BB2_10;
	add.s32 	%r418, %r420, %r2;
	shr.u32 	%r194, %r8, 8;
	add.s32 	%r195, %r194, 1;
	and.b32  	%r196, %r195, 3;
	neg.s32 	%r417, %r196;
$L__BB2_6:
	.pragma "nounroll";
	mov.u64 	%rd6, %rd279;
	mov.f64 	%fd3, %fd188;
	cvt.s64.s32 	%rd238, %r418;
	add.s64 	%rd7, %rd185, %rd238;
	mul.wide.s32 	%rd239, %r418, 8;
	add.s64 	%rd240, %rd2, %rd239;
	ld.global.f64 	%fd4, [%rd240];
	setp.lt.f64 	%p101, %fd3, %fd4;
	@%p101 bra 	$L__BB2_9;
	setp.lt.f64 	%p102, %fd4, %fd3;
	mov.u64 	%rd279, %rd7;
	mov.f64 	%fd188, %fd4;
	@%p102 bra 	$L__BB2_9;
	setp.lt.s64 	%p103, %rd6, %rd7;
	min.s64 	%rd279, %rd6, %rd7;
	selp.f64 	%fd188, %fd3, %fd4, %p103;
$L__BB2_9:
	add.s32 	%r420, %r420, 256;
	add.s32 	%r418, %r418, 256;
	add.s32 	%r417, %r417, 1;
	setp.ne.s32 	%p104, %r417, 0;
	@%p104 bra 	$L__BB2_6;
$L__BB2_10:
	setp.lt.u32 	%p105, %r8, 768;
	@%p105 bra 	$L__BB2_25;
	add.s32 	%r421, %r420, %r2;
	add.s32 	%r424, %r421, 256;
	add.s32 	%r423, %r421, 512;
	add.s32 	%r422, %r421, 768;
	add.s64 	%rd12, %rd2, 4096;
$L__BB2_12:
	cvt.s64.s32 	%rd241, %r424;
	add.s64 	%rd14, %rd185, %rd241;
	cvt.s64.s32 	%rd242, %r423;
	add.s64 	%rd15, %rd185, %rd242;
	cvt.s64.s32 	%rd243, %r422;
	add.s64 	%rd16, %rd185, %rd243;
	cvt.s64.s32 	%rd244, %r421;
	mul.wide.s32 	%rd245, %r421, 8;
	add.s64 	%rd17, %rd12, %rd245;
	add.s64 	%rd18, %rd185, %rd244;
	ld.global.f64 	%fd10, [%rd17+-4096];
	setp.lt.f64 	%p106, %fd188, %fd10;
	mov.u64 	%rd276, %rd279;
	mov.f64 	%fd185, %fd188;
	@%p106 bra 	$L__BB2_15;
	setp.lt.f64 	%p107, %fd10, %fd188;
	mov.u64 	%rd276, %rd18;
	mov.f64 	%fd185, %fd10;
	@%p107 bra 	$L__BB2_15;
	setp.lt.s64 	%p108, %rd279, %rd18;
	min.s64 	%rd276, %rd279, %rd18;
	selp.f64 	%fd185, %fd188, %fd10, %p108;
$L__BB2_15:
	ld.global.f64 	%fd13, [%rd17+-2048];
	setp.lt.f64 	%p109, %fd185, %fd13;
	mov.u64 	%rd277, %rd276;
	mov.f64 	%fd186, %fd185;
	@%p109 bra 	$L__BB2_18;
	setp.lt.f64 	%p110, %fd13, %fd185;
	mov.u64 	%rd277, %rd14;
	mov.f64 	%fd186, %fd13;
	@%p110 bra 	$L__BB2_18;
	setp.lt.s64 	%p111, %rd276, %rd14;
	min.s64 	%rd277, %rd276, %rd14;
	selp.f64 	%fd186, %fd185, %fd13, %p111;
$L__BB2_18:
	ld.global.f64 	%fd16, [%rd17];
	setp.lt.f64 	%p112, %fd186, %fd16;
	mov.u64 	%rd278, %rd277;
	mov.f64 	%fd187, %fd186;
	@%p112 bra 	$L__BB2_21;
	setp.lt.f64 	%p113, %fd16, %fd186;
	mov.u64 	%rd278, %rd15;
	mov.f64 	%fd187, %fd16;
	@%p113 bra 	$L__BB2_21;
	setp.lt.s64 	%p114, %rd277, %rd15;
	min.s64 	%rd278, %rd277, %rd15;
	selp.f64 	%fd187, %fd186, %fd16, %p114;
$L__BB2_21:
	ld.global.f64 	%fd19, [%rd17+2048];
	setp.lt.f64 	%p115, %fd187, %fd19;
	mov.u64 	%rd279, %rd278;
	mov.f64 	%fd188, %fd187;
	@%p115 bra 	$L__BB2_24;
	setp.lt.f64 	%p116, %fd19, %fd187;
	mov.u64 	%rd279, %rd16;
	mov.f64 	%fd188, %fd19;
	@%p116 bra 	$L__BB2_24;
	setp.lt.s64 	%p117, %rd278, %rd16;
	min.s64 	%rd279, %rd278, %rd16;
	selp.f64 	%fd188, %fd187, %fd19, %p117;
$L__BB2_24:
	add.s32 	%r420, %r420, 1024;
	add.s32 	%r424, %r424, 1024;
	add.s32 	%r423, %r423, 1024;
	add.s32 	%r422, %r422, 1024;
	add.s32 	%r421, %r421, 1024;
	setp.lt.s32 	%p118, %r420, %r4;
	@%p118 bra 	$L__BB2_12;
$L__BB2_25:
	setp.lt.s32 	%p119, %r4, 256;
	@%p119 bra 	$L__BB2_65;
	// begin inline asm
	mov.u32 %r310, %laneid;
	// end inline asm
	mov.b64 	%rd256, %fd188;
	mov.b64 	{%r312, %r317}, %rd256;
	mov.b32 	%r328, 1;
	mov.b32 	%r329, 31;
	mov.b32 	%r330, -1;
	// begin inline asm
	shfl.sync.down.b32 %r311, %r312, %r328, %r329, %r330;
	// end inline asm
	// begin inline asm
	shfl.sync.down.b32 %r316, %r317, %r328, %r329, %r330;
	// end inline asm
	mov.b64 	%rd257, {%r311, %r316};
	mov.b64 	%fd23, %rd257;
	mov.b64 	{%r322, %r327}, %rd279;
	// begin inline asm
	shfl.sync.down.b32 %r321, %r322, %r328, %r329, %r330;
	// end inline asm
	// begin inline asm
	shfl.sync.down.b32 %r326, %r327, %r328, %r329, %r330;
	// end inline asm
	mov.b64 	%rd28, {%r321, %r326};
	setp.gt.s32 	%p176, %r310, 30;
	setp.lt.f64 	%p177, %fd188, %fd23;
	or.pred  	%p178, %p176, %p177;
	mov.u64 	%rd281, %rd279;
	mov.f64 	%fd190, %fd188;
	@%p178 bra 	$L__BB2_29;
	setp.gt.f64 	%p179, %fd188, %fd23;
	mov.u64 	%rd281, %rd28;
	mov.f64 	%fd190, %fd23;
	@%p179 bra 	$L__BB2_29;
	setp.lt.s64 	%p180, %rd279, %rd28;
	min.s64 	%rd281, %rd279, %rd28;
	selp.f64 	%fd190, %fd188, %fd23, %p180;
$L__BB2_29:
	mov.b64 	%rd258, %fd190;
	mov.b64 	{%r332, %r337}, %rd258;
	mov.b32 	%r348, 2;
	mov.b32 	%r349, 31;
	mov.b32 	%r350, -1;
	// begin inline asm
	shfl.sync.down.b32 %r331, %r332, %r348, %r349, %r350;
	// end inline asm
	// begin inline asm
	shfl.sync.down.b32 %r336, %r337, %r348, %r349, %r350;
	// end inline asm
	mov.b64 	%rd259, {%r331, %r336};
	mov.b64 	%fd26, %rd259;
	mov.b64 	{%r342, %r347}, %rd281;
	// begin inline asm
	shfl.sync.down.b32 %r341, %r342, %r348, %r349, %r350;
	// end inline asm
	// begin inline asm
	shfl.sync.down.b32 %r346, %r347, %r348, %r349, %r350;
	// end inline asm
	mov.b64 	%rd31, {%r341, %r346};
	setp.gt.s32 	%p181, %r310, 29;
	setp.lt.f64 	%p182, %fd190, %fd26;
	or.pred  	%p183, %p181, %p182;
	mov.u64 	%rd282, %rd281;
	mov.f64 	%fd191, %fd190;
	@%p183 bra 	$L__BB2_32;
	setp.gt.f64 	%p184, %fd190, %fd26;
	mov.u64 	%rd282, %rd31;
	mov.f64 	%fd191, %fd26;
	@%p184 bra 	$L__BB2_32;
	setp.lt.s64 	%p185, %rd281, %rd31;
	min.s64 	%rd282, %rd281, %rd31;
	selp.f64 	%fd191, %fd190, %fd26, %p185;
$L__BB2_32:
	mov.b64 	%rd260, %fd191;
	mov.b64 	{%r352, %r357}, %rd260;
	mov.b32 	%r368, 4;
	mov.b32 	%r369, 31;
	mov.b32 	%r370, -1;
	// begin inline asm
	shfl.sync.down.b32 %r351, %r352, %r368, %r369, %r370;
	// end inline asm
	// begin inline asm
	shfl.sync.down.b32 %r356, %r357, %r368, %r369, %r370;
	// end inline asm
	mov.b64 	%rd261, {%r351, %r356};
	mov.b64 	%fd29, %rd261;
	mov.b64 	{%r362, %r367}, %rd282;
	// begin inline asm
	shfl.sync.down.b32 %r361, %r362, %r368, %r369, %r370;
	// end inline asm
	// begin inline asm
	shfl.sync.down.b32 %r366, %r367, %r368, %r369, %r370;
	// end inline asm
	mov.b64 	%rd34, {%r361, %r366};
	setp.gt.s32 	%p186, %r310, 27;
	setp.lt.f64 	%p187, %fd191, %fd29;
	or.pred  	%p188, %p186, %p187;
	mov.u64 	%rd283, %rd282;
	mov.f64 	%fd192, %fd191;
	@%p188 bra 	$L__BB2_35;
	setp.gt.f64 	%p189, %fd191, %fd29;
	mov.u64 	%rd283, %rd34;
	mov.f64 	%fd192, %fd29;
	@%p189 bra 	$L__BB2_35;
	setp.lt.s64 	%p190, %rd282, %rd34;
	min.s64 	%rd283, %rd282, %rd34;
	selp.f64 	%fd192, %fd191, %fd29, %p190;
$L__BB2_35:
	mov.b64 	%rd262, %fd192;
	mov.b64 	{%r372, %r377}, %rd262;
	mov.b32 	%r388, 8;
	mov.b32 	%r389, 31;
	mov.b32 	%r390, -1;
	// begin inline asm
	shfl.sync.down.b32 %r371, %r372, %r388, %r389, %r390;
	// end inline asm
	// begin inline asm
	shfl.sync.down.b32 %r376, %r377, %r388, %r389, %r390;
	// end inline asm
	mov.b64 	%rd263, {%r371, %r376};
	mov.b64 	%fd32, %rd263;
	mov.b64 	{%r382, %r387}, %rd283;
	// begin inline asm
	shfl.sync.down.b32 %r381, %r382, %r388, %r389, %r390;
	// end inline asm
	// begin inline asm
	shfl.sync.down.b32 %r386, %r387, %r388, %r389, %r390;
	// end inline asm
	mov.b64 	%rd37, {%r381, %r386};
	setp.gt.s32 	%p191, %r310, 23;
	setp.lt.f64 	%p192, %fd192, %fd32;
	or.pred  	%p193, %p191, %p192;
	mov.u64 	%rd284, %rd283;
	mov.f64 	%fd193, %fd192;
	@%p193 bra 	$L__BB2_38;
	setp.gt.f64 	%p194, %fd192, %fd32;
	mov.u64 	%rd284, %rd37;
	mov.f64 	%fd193, %fd32;
	@%p194 bra 	$L__BB2_38;
	setp.lt.s64 	%p195, %rd283, %rd37;
	min.s64 	%rd284, %rd283, %rd37;
	selp.f64 	%fd193, %fd192, %fd32, %p195;
$L__BB2_38:
	mov.b64 	%rd264, %fd193;
	mov.b64 	{%r392, %r397}, %rd264;
	mov.b32 	%r408, 16;
	mov.b32 	%r409, 31;
	mov.b32 	%r410, -1;
	// begin inline asm
	shfl.sync.down.b32 %r391, %r392, %r408, %r409, %r410;
	// end inline asm
	// begin inline asm
	shfl.sync.down.b32 %r396, %r397, %r408, %r409, %r410;
	// end inline asm
	mov.b64 	%rd265, {%r391, %r396};
	mov.b64 	%fd35, %rd265;
	mov.b64 	{%r402, %r407}, %rd284;
	// begin inline asm
	shfl.sync.down.b32 %r401, %r402, %r408, %r409, %r410;
	// end inline asm
	// begin inline asm
	shfl.sync.down.b32 %r406, %r407, %r408, %r409, %r410;
	// end inline asm
	mov.b64 	%rd40, {%r401, %r406};
	setp.gt.s32 	%p196, %r310, 15;
	setp.lt.f64 	%p197, %fd193, %fd35;
	or.pred  	%p198, %p196, %p197;
	mov.u64 	%rd333, %rd284;
	mov.f64 	%fd242, %fd193;
	@%p198 bra 	$L__BB2_41;
	setp.gt.f64 	%p199, %fd193, %fd35;
	mov.u64 	%rd333, %rd40;
	mov.f64 	%fd242, %fd35;
	@%p199 bra 	$L__BB2_41;
	setp.lt.s64 	%p200, %rd284, %rd40;
	min.s64 	%rd333, %rd284, %rd40;
	selp.f64 	%fd242, %fd193, %fd35, %p200;
$L__BB2_41:
	setp.ne.s32 	%p201, %r310, 0;
	@%p201 bra 	$L__BB2_43;
	shr.u32 	%r411, %r5, 1;
	and.b32  	%r412, %r411, 496;
	mov.u32 	%r413, _ZN6thrust24THRUST_300001_SM_1000_NS8cuda_cub4core6detail5shmemE;
	add.s32 	%r414, %r413, %r412;
	st.shared.f64 	[%r414+8], %fd242;
	st.shared.u64 	[%r414+16], %rd333;
$L__BB2_43:
	bar.sync 	0;
	setp.ne.s32 	%p202, %r5, 0;
	@%p202 bra 	$L__BB2_201;
	ld.shared.f64 	%fd38, [_ZN6thrust24THRUST_300001_SM_1000_NS8cuda_cub4core6detail5shmemE+24];
	ld.shared.u64 	%rd43, [_ZN6thrust24THRUST_300001_SM_1000_NS8cuda_cub4core6detail5shmemE+32];
	setp.lt.f64 	%p203, %fd242, %fd38;
	mov.u64 	%rd286, %rd333;
	mov.f64 	%fd195, %fd242;
	@%p203 bra 	$L__BB2_47;
	setp.lt.f64 	%p204, %fd38, %fd242;
	mov.u64 	%rd286, %rd43;
	mov.f64 	%fd195, %fd38;
	@%p204 bra 	$L__BB2_47;
	setp.lt.s64 	%p205, %rd333, %rd43;
	min.s64 	%rd286, %rd333, %rd43;
	selp.f64 	%fd195, %fd242, %fd38, %p205;
$L__BB2_47:
	ld.shared.f64 	%fd41, [_ZN6thrust24THRUST_300001_SM_1000_NS8cuda_cub4core6detail5shmemE+40];
	ld.shared.u64 	%rd46, [_ZN6thrust24THRUST_300001_SM_1000_NS8cuda_cub4core6detail5shmemE+48];
	setp.lt.f64 	%p206, %fd195, %fd41;
	mov.u64 	%rd287, %rd286;
	mov.f64 	%fd196, %fd195;
	@%p206 bra 	$L__BB2_50;
	setp.lt.f64 	%p207, %fd41, %fd195;
	mov.u64 	%rd287, %rd46;
	mov.f64 	%fd196, %fd41;
	@%p207 bra 	$L__BB2_50;
	setp.lt.s64 	%p208, %rd286, %rd46;
	min.s64 	%rd287, %rd286, %rd46;
	selp.f64 	%fd196, %fd195, %fd41, %p208;
$L__BB2_50:
	ld.shared.f64 	%fd44, [_ZN6thrust24THRUST_300001_SM_1000_NS8cuda_cub4core6detail5shmemE+56];
	ld.shared.u64 	%rd49, [_ZN6thrust24THRUST_300001_SM_1000_NS8cuda_cub4core6detail5shmemE+64];
	setp.lt.f64 	%p209, %fd196, %fd44;
	mov.u64 	%rd288, %rd287;
	mov.f64 	%fd197, %fd196;
	@%p209 bra 	$L__BB2_53;
	setp.lt.f64 	%p210, %fd44, %fd196;
	mov.u64 	%rd288, %rd49;
	mov.f64 	%fd197, %fd44;
	@%p210 bra 	$L__BB2_53;
	setp.lt.s64 	%p211, %rd287, %rd49;
	min.s64 	%rd288, %rd287, %rd49;
	selp.f64 	%fd197, %fd196, %fd44, %p211;
$L__BB2_53:
	ld.shared.f64 	%fd47, [_ZN6thrust24THRUST_300001_SM_1000_NS8cuda_cub4core6detail5shmemE+72];
	ld.shared.u64 	%rd52, [_ZN6thrust24THRUST_300001_SM_1000_NS8cuda_cub4core6detail5shmemE+80];
	setp.lt.f64 	%p212, %fd197, %fd47;
	mov.u64 	%rd289, %rd288;
	mov.f64 	%fd198, %fd197;
	@%p212 bra 	$L__BB2_56;
	setp.lt.f64 	%p213, %fd47, %fd197;
	mov.u64 	%rd289, %rd52;
	mov.f64 	%fd198, %fd47;
	@%p213 bra 	$L__BB2_56;
	setp.lt.s64 	%p214, %rd288, %rd52;
	min.s64 	%rd289, %rd288, %rd52;
	selp.f64 	%fd198, %fd197, %fd47, %p214;
$L__BB2_56:
	ld.shared.f64 	%fd50, [_ZN6thrust24THRUST_300001_SM_1000_NS8cuda_cub4core6detail5shmemE+88];
	ld.shared.u64 	%rd55, [_ZN6thrust24THRUST_300001_SM_1000_NS8cuda_cub4core6detail5shmemE+96];
	setp.lt.f64 	%p215, %fd198, %fd50;
	mov.u64 	%rd290, %rd289;
	mov.f64 	%fd199, %fd198;
	@%p215 bra 	$L__BB2_59;
	setp.lt.f64 	%p216, %fd50, %fd198;
	mov.u64 	%rd290, %rd55;
	mov.f64 	%fd199, %fd50;
	@%p216 bra 	$L__BB2_59;
	setp.lt.s64 	%p217, %rd289, %rd55;
	min.s64 	%rd290, %rd289, %rd55;
	selp.f64 	%fd199, %fd198, %fd50, %p217;
$L__BB2_59:
	ld.shared.f64 	%fd53, [_ZN6thrust24THRUST_300001_SM_1000_NS8cuda_cub4core6detail5shmemE+104];
	ld.shared.u64 	%rd58, [_ZN6thrust24THRUST_300001_SM_1000_NS8cuda_cub4core6detail5shmemE+112];
	setp.lt.f64 	%p218, %fd199, %fd53;
	mov.u64 	%rd291, %rd290;
	mov.f64 	%fd200, %fd199;
	@%p218 bra 	$L__BB2_62;
	setp.lt.f64 	%p219, %fd53, %fd199;
	mov.u64 	%rd291, %rd58;
	mov.f64 	%fd200, %fd53;
	@%p219 bra 	$L__BB2_62;
	setp.lt.s64 	%p220, %rd290, %rd58;
	min.s64 	%rd291, %rd290, %rd58;
	selp.f64 	%fd200, %fd199, %fd53, %p220;
$L__BB2_62:
	ld.shared.f64 	%fd56, [_ZN6thrust24THRUST_300001_SM_1000_NS8cuda_cub4core6detail5shmemE+120];
	ld.shared.u64 	%rd61, [_ZN6thrust24THRUST_300001_SM_1000_NS8cuda_cub4core6detail5shmemE+128];
	setp.lt.f64 	%p221, %fd200, %fd56;
	mov.u64 	%rd333, %rd291;
	mov.f64 	%fd242, %fd200;
	@%p221 bra 	$L__BB2_201;
	setp.lt.f64 	%p222, %fd56, %fd200;
	mov.u64 	%rd333, %rd61;
	mov.f64 	%fd242, %fd56;
	@%p222 bra 	$L__BB2_201;
	setp.lt.s64 	%p223, %rd291, %rd61;
	min.s64 	%rd333, %rd291, %rd61;
	selp.f64 	%fd242, %fd200, %fd56, %p223;
	bra.uni 	$L__BB2_201;
$L__BB2_65:
	// begin inline asm
	mov.u32 %r197, %laneid;
	// end inline asm
	and.b32  	%r218, %r5, 992;
	add.s32 	%r219, %r218, 32;
	setp.gt.s32 	%p120, %r219, %r4;
	not.b32 	%r220, %r218;
	add.s32 	%r221, %r4, %r220;
	selp.b32 	%r216, %r221, 31, %p120;
	mov.b64 	%rd246, %fd188;
	mov.b64 	{%r199, %r204}, %rd246;
	mov.b32 	%r215, 1;
	mov.b32 	%r217, -1;
	// begin inline asm
	shfl.sync.down.b32 %r198, %r199, %r215, %r216, %r217;
	// end inline asm
	// begin inline asm
	shfl.sync.down.b32 %r203, %r204, %r215, %r216, %r217;
	// end inline asm
	mov.b64 	%rd247, {%r198, %r203};
	mov.b64 	%fd58, %rd247;
	mov.b64 	{%r209, %r214}, %rd279;
	// begin inline asm
	shfl.sync.down.b32 %r208, %r209, %r215, %r216, %r217;
	// end inline asm
	// begin inline asm
	shfl.sync.down.b32 %r213, %r214, %r215, %r216, %r217;
	// end inline asm
	mov.b64 	%rd63, {%r208, %r213};
	setp.ge.s32 	%p121, %r197, %r216;
	setp.lt.f64 	%p122, %fd188, %fd58;
	or.pred  	%p123, %p121, %p122;
	mov.f64 	%fd201, %fd188;
	mov.u64 	%rd292, %rd279;
	@%p123 bra 	$L__BB2_68;
	setp.gt.f64 	%p124, %fd188, %fd58;
	mov.f64 	%fd201, %fd58;
	mov.u64 	%rd292, %rd63;
	@%p124 bra 	$L__BB2_68;
	setp.lt.s64 	%p125, %rd279, %rd63;
	selp.f64 	%fd201, %fd188, %fd58, %p125;
	min.s64 	%rd292, %rd279, %rd63;
$L__BB2_68:
	mov.b64 	%rd248, %fd201;
	mov.b64 	{%r223, %r228}, %rd248;
	mov.b32 	%r239, 2;
	mov.b32 	%r241, -1;
	// begin inline asm
	shfl.sync.down.b32 %r222, %r223, %r239, %r216, %r241;
	// end inline asm
	// begin inline asm
	shfl.sync.down.b32 %r227, %r228, %r239, %r216, %r241;
	// end inline asm
	mov.b64 	%rd249, {%r222, %r227};
	mov.b64 	%fd61, %rd249;
	mov.b64 	{%r233, %r238}, %rd292;
	// begin inline asm
	shfl.sync.down.b32 %r232, %r233, %r239, %r216, %r241;
	// end inline asm
	// begin inline asm
	shfl.sync.down.b32 %r237, %r238, %r239, %r216, %r241;
	// end inline asm
	mov.b64 	%rd66, {%r232, %r237};
	add.s32 	%r242, %r197, 2;
	setp.gt.s32 	%p126, %r242, %r216;
	setp.lt.f64 	%p127, %fd201, %fd61;
	or.pred  	%p128, %p126, %p127;
	mov.f64 	%fd202, %fd201;
	mov.u64 	%rd293, %rd292;
	@%p128 bra 	$L__BB2_71;
	setp.gt.f64 	%p129, %fd201, %fd61;
	mov.f64 	%fd202, %fd61;
	mov.u64 	%rd293, %rd66;
	@%p129 bra 	$L__BB2_71;
	setp.lt.s64 	%p130, %rd292, %rd66;
	selp.f64 	%fd202, %fd201, %fd61, %p130;
	min.s64 	%rd293, %rd292, %rd66;
$L__BB2_71:
	mov.b64 	%rd250, %fd202;
	mov.b64 	{%r244, %r249}, %rd250;
	mov.b32 	%r260, 4;
	mov.b32 	%r262, -1;
	// begin inline asm
	shfl.sync.down.b32 %r243, %r244, %r260, %r216, %r262;
	// end inline asm
	// begin inline asm
	shfl.sync.down.b32 %r248, %r249, %r260, %r216, %r262;
	// end inline asm
	mov.b64 	%rd251, {%r243, %r248};
	mov.b64 	%fd64, %rd251;
	mov.b64 	{%r254, %r259}, %rd293;
	// begin inline asm
	shfl.sync.down.b32 %r253, %r254, %r260, %r216, %r262;
	// end inline asm
	// begin inline asm
	shfl.sync.down.b32 %r258, %r259, %r260, %r216, %r262;
	// end inline asm
	mov.b64 	%rd69, {%r253, %r258};
	add.s32 	%r263, %r197, 4;
	setp.gt.s32 	%p131, %r263, %r216;
	setp.lt.f64 	%p132, %fd202, %fd64;
	or.pred  	%p133, %p131, %p132;
	mov.f64 	%fd203, %fd202;
	mov.u64 	%rd294, %rd293;
	@%p133 bra 	$L__BB2_74;
	setp.gt.f64 	%p134, %fd202, %fd64;
	mov.f64 	%fd203, %fd64;
	mov.u64 	%rd294, %rd69;
	@%p134 bra 	$L__BB2_74;
	setp.lt.s64 	%p135, %rd293, %rd69;
	selp.f64 	%fd203, %fd202, %fd64, %p135;
	min.s64 	%rd294, %rd293, %rd69;
$L__BB2_74:
	mov.b64 	%rd252, %fd203;
	mov.b64 	{%r265, %r270}, %rd252;
	mov.b32 	%r281, 8;
	mov.b32 	%r283, -1;
	// begin inline asm
	shfl.sync.down.b32 %r264, %r265, %r281, %r216, %r283;
	// end inline asm
	// begin inline asm
	shfl.sync.down.b32 %r269, %r270, %r281, %r216, %r283;
	// end inline asm
	mov.b64 	%rd253, {%r264, %r269};
	mov.b64 	%fd67, %rd253;
	mov.b64 	{%r275, %r280}, %rd294;
	// begin inline asm
	shfl.sync.down.b32 %r274, %r275, %r281, %r216, %r283;
	// end inline asm
	// begin inline asm
	shfl.sync.down.b32 %r279, %r280, %r281, %r216, %r283;
	// end inline asm
	mov.b64 	%rd72, {%r274, %r279};
	add.s32 	%r284, %r197, 8;
	setp.gt.s32 	%p136, %r284, %r216;
	setp.lt.f64 	%p137, %fd203, %fd67;
	or.pred  	%p138, %p136, %p137;
	mov.f64 	%fd204, %fd203;
	mov.u64 	%rd295, %rd294;
	@%p138 bra 	$L__BB2_77;
	setp.gt.f64 	%p139, %fd203, %fd67;
	mov.f64 	%fd204, %fd67;
	mov.u64 	%rd295, %rd72;
	@%p139 bra 	$L__BB2_77;
	setp.lt.s64 	%p140, %rd294, %rd72;
	selp.f64 	%fd204, %fd203, %fd67, %p140;
	min.s64 	%rd295, %rd294, %rd72;
$L__BB2_77:
	mov.b64 	%rd254, %fd204;
	mov.b64 	{%r286, %r291}, %rd254;
	mov.b32 	%r302, 16;
	mov.b32 	%r304, -1;
	// begin inline asm
	shfl.sync.down.b32 %r285, %r286, %r302, %r216, %r304;
	// end inline asm
	// begin inline asm
	shfl.sync.down.b32 %r290, %r291, %r302, %r216, %r304;
	// end inline asm
	mov.b64 	%rd255, {%r285, %r290};
	mov.b64 	%fd70, %rd255;
	mov.b64 	{%r296, %r301}, %rd295;
	// begin inline asm
	shfl.sync.down.b32 %r295, %r296, %r302, %r216, %r304;
	// end inline asm
	// begin inline asm
	shfl.sync.down.b32 %r300, %r301, %r302, %r216, %r304;
	// end inline asm
	mov.b64 	%rd75, {%r295, %r300};
	add.s32 	%r305, %r197, 16;
	setp.gt.s32 	%p141, %r305, %r216;
	setp.lt.f64 	%p142, %fd204, %fd70;
	or.pred  	%p143, %p141, %p142;
	mov.f64 	%fd242, %fd204;
	mov.u64 	%rd333, %rd295;
	@%p143 bra 	$L__BB2_80;
	setp.gt.f64 	%p144, %fd204, %fd70;
	mov.f64 	%fd242, %fd70;
	mov.u64 	%rd333, %rd75;
	@%p144 bra 	$L__BB2_80;
	setp.lt.s64 	%p145, %rd295, %rd75;
	selp.f64 	%fd242, %fd204, %fd70, %p145;
	min.s64 	%rd333, %rd295, %rd75;
$L__BB2_80:
	setp.ne.s32 	%p146, %r197, 0;
	@%p146 bra 	$L__BB2_82;
	shr.u32 	%r306, %r5, 1;
	and.b32  	%r307, %r306, 496;
	mov.u32 	%r308, _ZN6thrust24THRUST_300001_SM_1000_NS8cuda_cub4core6detail5shmemE;
	add.s32 	%r309, %r308, %r307;
	st.shared.f64 	[%r309+8], %fd242;
	st.shared.u64 	[%r309+16], %rd333;
$L__BB2_82:
	bar.sync 	0;
	setp.ne.s32 	%p147, %r5, 0;
	@%p147 bra 	$L__BB2_201;
	setp.lt.s32 	%p148, %r4, 33;
	mov.f64 	%fd206, %fd242;
	mov.u64 	%rd297, %rd333;
	@%p148 bra 	$L__BB2_87;
	ld.shared.f64 	%fd73, [_ZN6thrust24THRUST_300001_SM_1000_NS8cuda_cub4core6detail5shmemE+24];
	ld.shared.u64 	%rd78, [_ZN6thrust24THRUST_300001_SM_1000_NS8cuda_cub4core6detail5shmemE+32];
	setp.lt.f64 	%p149, %fd242, %fd73;
	mov.f64 	%fd206, %fd242;
	mov.u64 	%rd297, %rd333;
	@%p149 bra 	$L__BB2_87;
	setp.lt.f64 	%p150, %fd73, %fd242;
	mov.f64 	%fd206, %fd73;
	mov.u64 	%rd297, %rd78;
	@%p150 bra 	$L__BB2_87;
	setp.lt.s64 	%p151, %rd333, %rd78;
	selp.f64 	%fd206, %fd242, %fd73, %p151;
	min.s64 	%rd297, %rd333, %rd78;
$L__BB2_87:
	setp.lt.s32 	%p152, %r4, 65;
	mov.f64 	%fd207, %fd206;
	mov.u64 	%rd298, %rd297;
	@%p152 bra 	$L__BB2_91;
	ld.shared.f64 	%fd76, [_ZN6thrust24THRUST_300001_SM_1000_NS8cuda_cub4core6detail5shmemE+40];
	ld.shared.u64 	%rd81, [_ZN6thrust24THRUST_300001_SM_1000_NS8cuda_cub4core6detail5shmemE+48];
	setp.lt.f64 	%p153, %fd206, %fd76;
	mov.f64 	%fd207, %fd206;
	mov.u64 	%rd298, %rd297;
	@%p153 bra 	$L__BB2_91;
	setp.lt.f64 	%p154, %fd76, %fd206;
	mov.f64 	%fd207, %fd76;
	mov.u64 	%rd298, %rd81;
	@%p154 bra 	$L__BB2_91;
	setp.lt.s64 	%p155, %rd297, %rd81;
	selp.f64 	%fd207, %fd206, %fd76, %p155;
	min.s64 	%rd298, %rd297, %rd81;
$L__BB2_91:
	setp.lt.s32 	%p156, %r4, 97;
	mov.f64 	%fd208, %fd207;
	mov.u64 	%rd299, %rd298;
	@%p156 bra 	$L__BB2_95;
	ld.shared.f64 	%fd79, [_ZN6thrust24THRUST_300001_SM_1000_NS8cuda_cub4core6detail5shmemE+56];
	ld.shared.u64 	%rd84, [_ZN6thrust24THRUST_300001_SM_1000_NS8cuda_cub4core6detail5shmemE+64];
	setp.lt.f64 	%p157, %fd207, %fd79;
	mov.f64 	%fd208, %fd207;
	mov.u64 	%rd299, %rd298;
	@%p157 bra 	$L__BB2_95;
	setp.lt.f64 	%p158, %fd79, %fd207;
	mov.f64 	%fd208, %fd79;
	mov.u64 	%rd299, %rd84;
	@%p158 bra 	$L__BB2_95;
	setp.lt.s64 	%p159, %rd298, %rd84;
	selp.f64 	%fd208, %fd207, %fd79, %p159;
	min.s64 	%rd299, %rd298, %rd84;
$L__BB2_95:
	setp.lt.s32 	%p160, %r4, 129;
	mov.f64 	%fd209, %fd208;
	mov.u64 	%rd300, %rd299;
	@%p160 bra 	$L__BB2_99;
	ld.shared.f64 	%fd82, [_ZN6thrust24THRUST_300001_SM_1000_NS8cuda_cub4core6detail5shmemE+72];
	ld.shared.u64 	%rd87, [_ZN6thrust24THRUST_300001_SM_1000_NS8cuda_cub4core6detail5shmemE+80];
	setp.lt.f64 	%p161, %fd208, %fd82;
	mov.f64 	%fd209, %fd208;
	mov.u64 	%rd300, %rd299;
	@%p161 bra 	$L__BB2_99;
	setp.lt.f64 	%p162, %fd82, %fd208;
	mov.f64 	%fd209, %fd82;
	mov.u64 	%rd300, %rd87;
	@%p162 bra 	$L__BB2_99;
	setp.lt.s64 	%p163, %rd299, %rd87;
	selp.f64 	%fd209, %fd208, %fd82, %p163;
	min.s64 	%rd300, %rd299, %rd87;
$L__BB2_99:
	setp.lt.s32 	%p164, %r4, 161;
	mov.f64 	%fd210, %fd209;
	mov.u64 	%rd301, %rd300;
	@%p164 bra 	$L__BB2_103;
	ld.shared.f64 	%fd85, [_ZN6thrust24THRUST_300001_SM_1000_NS8cuda_cub4core6detail5shmemE+88];
	ld.shared.u64 	%rd90, [_ZN6thrust24THRUST_300001_SM_1000_NS8cuda_cub4core6detail5shmemE+96];
	setp.lt.f64 	%p165, %fd209, %fd85;
	mov.f64 	%fd210, %fd209;
	mov.u64 	%rd301, %rd300;
	@%p165 bra 	$L__BB2_103;
	setp.lt.f64 	%p166, %fd85, %fd209;
	mov.f64 	%fd210, %fd85;
	mov.u64 	%rd301, %rd90;
	@%p166 bra 	$L__BB2_103;
	setp.lt.s64 	%p167, %rd300, %rd90;
	selp.f64 	%fd210, %fd209, %fd85, %p167;
	min.s64 	%rd301, %rd300, %rd90;
$L__BB2_103:
	setp.lt.s32 	%p168, %r4, 193;
	mov.f64 	%fd211, %fd210;
	mov.u64 	%rd302, %rd301;
	@%p168 bra 	$L__BB2_107;
	ld.shared.f64 	%fd88, [_ZN6thrust24THRUST_300001_SM_1000_NS8cuda_cub4core6detail5shmemE+104];
	ld.shared.u64 	%rd93, [_ZN6thrust24THRUST_300001_SM_1000_NS8cuda_cub4core6detail5shmemE+112];
	setp.lt.f64 	%p169, %fd210, %fd88;
	mov.f64 	%fd211, %fd210;
	mov.u64 	%rd302, %rd301;
	@%p169 bra 	$L__BB2_107;
	setp.lt.f64 	%p170, %fd88, %fd210;
	mov.f64 	%fd211, %fd88;
	mov.u64 	%rd302, %rd93;
	@%p170 bra 	$L__BB2_107;
	setp.lt.s64 	%p171, %rd301, %rd93;
	selp.f64 	%fd211, %fd210, %fd88, %p171;
	min.s64 	%rd302, %rd301, %rd93;
$L__BB2_107:
	setp.lt.s32 	%p172, %r4, 225;
	mov.u64 	%rd333, %rd302;
	mov.f64 	%fd242, %fd211;
	@%p172 bra 	$L__BB2_201;
	ld.shared.f64 	%fd91, [_ZN6thrust24THRUST_300001_SM_1000_NS8cuda_cub4core6detail5shmemE+120];
	ld.shared.u64 	%rd96, [_ZN6thrust24THRUST_300001_SM_1000_NS8cuda_cub4core6detail5shmemE+128];
	setp.lt.f64 	%p173, %fd211, %fd91;
	mov.u64 	%rd333, %rd302;
	mov.f64 	%fd242, %fd211;
	@%p173 bra 	$L__BB2_201;
	setp.lt.f64 	%p174, %fd91, %fd211;
	mov.u64 	%rd333, %rd96;
	mov.f64 	%fd242, %fd91;
	@%p174 bra 	$L__BB2_201;
	setp.lt.s64 	%p175, %rd302, %rd96;
	selp.f64 	%fd242, %fd211, %fd91, %p175;
	min.s64 	%rd333, %rd302, %rd96;
	bra.uni 	$L__BB2_201;
$L__BB2_111:
	mov.u32 	%r35, %tid.x;
	cvt.s64.s32 	%rd188, %r2;
	add.s64 	%rd98, %rd185, %rd188;
	cvt.u64.u32 	%rd189, %r35;
	add.s64 	%rd190, %rd189, %rd188;
	cvta.to.global.u64 	%rd191, %rd184;
	shl.b64 	%rd192, %rd190, 3;
	add.s64 	%rd193, %rd191, %rd192;
	ld.global.f64 	%fd172, [%rd193];
	add.s32 	%r69, %r35, 256;
	cvt.u64.u32 	%rd194, %r69;
	ld.global.f64 	%fd173, [%rd193+2048];
	add.s32 	%r70, %r35, 512;
	cvt.u64.u32 	%rd195, %r70;
	ld.global.f64 	%fd174, [%rd193+4096];
	ld.global.f64 	%fd93, [%rd193+6144];
	or.b32  	%r71, %r35, 1024;
	cvt.u64.u32 	%rd99, %r71;
	add.s64 	%rd100, %rd98, %rd99;
	ld.global.f64 	%fd94, [%rd193+8192];
	setp.lt.f64 	%p2, %fd173, %fd172;
	selp.f64 	%fd175, %fd173, %fd172, %p2;
	selp.b64 	%rd196, %rd194, %rd189, %p2;
	setp.lt.f64 	%p3, %fd174, %fd175;
	selp.f64 	%fd95, %fd174, %fd175, %p3;
	selp.b64 	%rd101, %rd195, %rd196, %p3;
	setp.lt.f64 	%p4, %fd95, %fd93;
	mov.f64 	%fd212, %fd95;
	mov.u64 	%rd303, %rd101;
	@%p4 bra 	$L__BB2_114;
	add.s32 	%r72, %r35, 768;
	cvt.u64.u32 	%rd303, %r72;
	setp.lt.f64 	%p5, %fd93, %fd95;
	mov.f64 	%fd212, %fd93;
	@%p5 bra 	$L__BB2_114;
	mov.f64 	%fd212, %fd95;
	mov.u64 	%rd303, %rd101;
$L__BB2_114:
	add.s64 	%rd104, %rd98, %rd303;
	setp.lt.f64 	%p6, %fd212, %fd94;
	mov.f64 	%fd230, %fd212;
	mov.u64 	%rd321, %rd104;
	@%p6 bra 	$L__BB2_117;
	setp.lt.f64 	%p7, %fd94, %fd212;
	mov.f64 	%fd230, %fd94;
	mov.u64 	%rd321, %rd100;
	@%p7 bra 	$L__BB2_117;
	setp.lt.s64 	%p8, %rd303, %rd99;
	selp.f64 	%fd230, %fd212, %fd94, %p8;
	selp.b64 	%rd321, %rd104, %rd100, %p8;
$L__BB2_117:
	setp.le.s32 	%p9, %r66, %r3;
	@%p9 bra 	$L__BB2_162;
	setp.ne.s32 	%p10, %r35, 0;
	@%p10 bra 	$L__BB2_120;
	atom.global.add.u32 	%r73, [%rd1+4], 1280;
	add.s32 	%r74, %r73, %r3;
	st.shared.u32 	[_ZN6thrust24THRUST_300001_SM_1000_NS8cuda_cub4core6detail5shmemE+152], %r74;
$L__BB2_120:
	bar.sync 	0;
	ld.shared.u32 	%r427, [_ZN6thrust24THRUST_300001_SM_1000_NS8cuda_cub4core6detail5shmemE+152];
	add.s32 	%r75, %r427, 1280;
	setp.gt.s32 	%p11, %r75, %r66;
	@%p11 bra 	$L__BB2_139;
$L__BB2_121:
	cvt.s64.s32 	%rd197, %r427;
	add.s64 	%rd198, %rd189, %rd197;
	cvta.to.global.u64 	%rd199, %rd184;
	shl.b64 	%rd200, %rd198, 3;
	add.s64 	%rd201, %rd199, %rd200;
	add.s64 	%rd109, %rd198, %rd185;
	ld.global.f64 	%fd100, [%rd201];
	ld.global.f64 	%fd101, [%rd201+2048];
	ld.global.f64 	%fd102, [%rd201+4096];
	ld.global.f64 	%fd103, [%rd201+6144];
	ld.global.f64 	%fd104, [%rd201+8192];
	setp.lt.f64 	%p12, %fd230, %fd100;
	mov.f64 	%fd215, %fd230;
	mov.u64 	%rd306, %rd321;
	@%p12 bra 	$L__BB2_124;
	setp.lt.f64 	%p13, %fd100, %fd230;
	mov.f64 	%fd215, %fd100;
	mov.u64 	%rd306, %rd109;
	@%p13 bra 	$L__BB2_124;
	setp.lt.s64 	%p14, %rd321, %rd109;
	selp.f64 	%fd215, %fd230, %fd100, %p14;
	min.s64 	%rd306, %rd321, %rd109;
$L__BB2_124:
	setp.lt.f64 	%p15, %fd215, %fd101;
	mov.f64 	%fd216, %fd215;
	mov.u64 	%rd307, %rd306;
	@%p15 bra 	$L__BB2_127;
	cvt.s64.s32 	%rd202, %r427;
	add.s64 	%rd203, %rd189, %rd202;
	add.s64 	%rd204, %rd203, %rd185;
	add.s64 	%rd307, %rd204, 256;
	setp.lt.f64 	%p16, %fd101, %fd215;
	mov.f64 	%fd216, %fd101;
	@%p16 bra 	$L__BB2_127;
	setp.lt.s64 	%p17, %rd306, %rd307;
	selp.f64 	%fd216, %fd215, %fd101, %p17;
	min.s64 	%rd307, %rd306, %rd307;
$L__BB2_127:
	setp.lt.f64 	%p18, %fd216, %fd102;
	mov.f64 	%fd217, %fd216;
	mov.u64 	%rd308, %rd307;
	@%p18 bra 	$L__BB2_130;
	cvt.s64.s32 	%rd205, %r427;
	add.s64 	%rd206, %rd189, %rd205;
	add.s64 	%rd207, %rd206, %rd185;
	add.s64 	%rd308, %rd207, 512;
	setp.lt.f64 	%p19, %fd102, %fd216;
	mov.f64 	%fd217, %fd102;
	@%p19 bra 	$L__BB2_130;
	setp.lt.s64 	%p20, %rd307, %rd308;
	selp.f64 	%fd217, %fd216, %fd102, %p20;
	min.s64 	%rd308, %rd307, %rd308;
$L__BB2_130:
	setp.lt.f64 	%p21, %fd217, %fd103;
	mov.f64 	%fd218, %fd217;
	mov.u64 	%rd309, %rd308;
	@%p21 bra 	$L__BB2_133;
	cvt.s64.s32 	%rd208, %r427;
	add.s64 	%rd209, %rd189, %rd208;
	add.s64 	%rd210, %rd209, %rd185;
	add.s64 	%rd309, %rd210, 768;
	setp.lt.f64 	%p22, %fd103, %fd217;
	mov.f64 	%fd218, %fd103;
	@%p22 bra 	$L__BB2_133;
	setp.lt.s64 	%p23, %rd308, %rd309;
	selp.f64 	%fd218, %fd217, %fd103, %p23;
	min.s64 	%rd309, %rd308, %rd309;
$L__BB2_133:
	setp.lt.f64 	%p24, %fd218, %fd104;
	mov.f64 	%fd230, %fd218;
	mov.u64 	%rd321, %rd309;
	@%p24 bra 	$L__BB2_136;
	add.s64 	%rd213, %rd198, %rd185;
	add.s64 	%rd321, %rd213, 1024;
	setp.lt.f64 	%p25, %fd104, %fd218;
	mov.f64 	%fd230, %fd104;
	@%p25 bra 	$L__BB2_136;
	setp.lt.s64 	%p26, %rd309, %rd321;
	selp.f64 	%fd230, %fd218, %fd104, %p26;
	min.s64 	%rd321, %rd309, %rd321;
$L__BB2_136:
	setp.ne.s32 	%p27, %r35, 0;
	bar.sync 	0;
	@%p27 bra 	$L__BB2_138;
	atom.global.add.u32 	%r76, [%rd1+4], 1280;
	add.s32 	%r77, %r76, %r3;
	st.shared.u32 	[_ZN6thrust24THRUST_300001_SM_1000_NS8cuda_cub4core6detail5shmemE+152], %r77;
$L__BB2_138:
	bar.sync 	0;
	ld.shared.u32 	%r427, [_ZN6thrust24THRUST_300001_SM_1000_NS8cuda_cub4core6detail5shmemE+152];
	add.s32 	%r78, %r427, 1280;
	setp.le.s32 	%p28, %r78, %r66;
	@%p28 bra 	$L__BB2_121;
$L__BB2_139:
	setp.le.s32 	%p29, %r66, %r427;
	@%p29 bra 	$L__BB2_162;
	sub.s32 	%r40, %r66, %r427;
	setp.ge.s32 	%p30, %r35, %r40;
	@%p30 bra 	$L__BB2_162;
	cvta.to.global.u64 	%rd125, %rd184;
	not.b32 	%r79, %r35;
	add.s32 	%r80, %r66, %r79;
	sub.s32 	%r41, %r80, %r427;
	and.b32  	%r81, %r41, 768;
	setp.eq.s32 	%p31, %r81, 768;
	mov.u32 	%r431, %r35;
	@%p31 bra 	$L__BB2_147;
	add.s32 	%r429, %r35, %r427;
	shr.u32 	%r82, %r41, 8;
	add.s32 	%r83, %r82, 1;
	and.b32  	%r84, %r83, 3;
	neg.s32 	%r428, %r84;
	mov.u32 	%r431, %r35;
$L__BB2_143:
	.pragma "nounroll";
	mov.u64 	%rd126, %rd321;
	mov.f64 	%fd116, %fd230;
	cvt.s64.s32 	%rd215, %r429;
	add.s64 	%rd127, %rd185, %rd215;
	mul.wide.s32 	%rd216, %r429, 8;
	add.s64 	%rd217, %rd125, %rd216;
	ld.global.f64 	%fd117, [%rd217];
	setp.lt.f64 	%p32, %fd116, %fd117;
	@%p32 bra 	$L__BB2_146;
	setp.lt.f64 	%p33, %fd117, %fd116;
	mov.f64 	%fd230, %fd117;
	mov.u64 	%rd321, %rd127;
	@%p33 bra 	$L__BB2_146;
	setp.lt.s64 	%p34, %rd126, %rd127;
	selp.f64 	%fd230, %fd116, %fd117, %p34;
	min.s64 	%rd321, %rd126, %rd127;
$L__BB2_146:
	add.s32 	%r431, %r431, 256;
	add.s32 	%r429, %r429, 256;
	add.s32 	%r428, %r428, 1;
	setp.ne.s32 	%p35, %r428, 0;
	@%p35 bra 	$L__BB2_143;
$L__BB2_147:
	setp.lt.u32 	%p36, %r41, 768;
	@%p36 bra 	$L__BB2_162;
	add.s32 	%r432, %r431, %r427;
	add.s32 	%r435, %r432, 256;
	add.s32 	%r434, %r432, 512;
	add.s32 	%r433, %r432, 768;
	add.s64 	%rd132, %rd125, 4096;
$L__BB2_149:
	cvt.s64.s32 	%rd218, %r435;
	add.s64 	%rd134, %rd185, %rd218;
	cvt.s64.s32 	%rd219, %r434;
	add.s64 	%rd135, %rd185, %rd219;
	cvt.s64.s32 	%rd220, %r433;
	add.s64 	%rd136, %rd185, %rd220;
	cvt.s64.s32 	%rd221, %r432;
	mul.wide.s32 	%rd222, %r432, 8;
	add.s64 	%rd137, %rd132, %rd222;
	add.s64 	%rd138, %rd185, %rd221;
	ld.global.f64 	%fd123, [%rd137+-4096];
	setp.lt.f64 	%p37, %fd230, %fd123;
	mov.f64 	%fd226, %fd230;
	mov.u64 	%rd317, %rd321;
	@%p37 bra 	$L__BB2_152;
	setp.lt.f64 	%p38, %fd123, %fd230;
	mov.f64 	%fd226, %fd123;
	mov.u64 	%rd317, %rd138;
	@%p38 bra 	$L__BB2_152;
	setp.lt.s64 	%p39, %rd321, %rd138;
	selp.f64 	%fd226, %fd230, %fd123, %p39;
	min.s64 	%rd317, %rd321, %rd138;
$L__BB2_152:
	ld.global.f64 	%fd126, [%rd137+-2048];
	setp.lt.f64 	%p40, %fd226, %fd126;
	mov.f64 	%fd227, %fd226;
	mov.u64 	%rd318, %rd317;
	@%p40 bra 	$L__BB2_155;
	setp.lt.f64 	%p41, %fd126, %fd226;
	mov.f64 	%fd227, %fd126;
	mov.u64 	%rd318, %rd134;
	@%p41 bra 	$L__BB2_155;
	setp.lt.s64 	%p42, %rd317, %rd134;
	selp.f64 	%fd227, %fd226, %fd126, %p42;
	min.s64 	%rd318, %rd317, %rd134;
$L__BB2_155:
	ld.global.f64 	%fd129, [%rd137];
	setp.lt.f64 	%p43, %fd227, %fd129;
	mov.f64 	%fd228, %fd227;
	mov.u64 	%rd319, %rd318;
	@%p43 bra 	$L__BB2_158;
	setp.lt.f64 	%p44, %fd129, %fd227;
	mov.f64 	%fd228, %fd129;
	mov.u64 	%rd319, %rd135;
	@%p44 bra 	$L__BB2_158;
	setp.lt.s64 	%p45, %rd318, %rd135;
	selp.f64 	%fd228, %fd227, %fd129, %p45;
	min.s64 	%rd319, %rd318, %rd135;
$L__BB2_158:
	ld.global.f64 	%fd132, [%rd137+2048];
	setp.lt.f64 	%p46, %fd228, %fd132;
	mov.f64 	%fd230, %fd228;
	mov.u64 	%rd321, %rd319;
	@%p46 bra 	$L__BB2_161;
	setp.lt.f64 	%p47, %fd132, %fd228;
	mov.f64 	%fd230, %fd132;
	mov.u64 	%rd321, %rd136;
	@%p47 bra 	$L__BB2_161;
	setp.lt.s64 	%p48, %rd319, %rd136;
	selp.f64 	%fd230, %fd228, %fd132, %p48;
	min.s64 	%rd321, %rd319, %rd136;
$L__BB2_161:
	add.s32 	%r431, %r431, 1024;
	add.s32 	%r435, %r435, 1024;
	add.s32 	%r434, %r434, 1024;
	add.s32 	%r433, %r433, 1024;
	add.s32 	%r432, %r432, 1024;
	setp.lt.s32 	%p49, %r431, %r40;
	@%p49 bra 	$L__BB2_149;
$L__BB2_162:
	// begin inline asm
	mov.u32 %r85, %laneid;
	// end inline asm
	mov.b64 	%rd223, %fd230;
	mov.b64 	{%r87, %r92}, %rd223;
	mov.b32 	%r103, 1;
	mov.b32 	%r104, 31;
	mov.b32 	%r105, -1;
	// begin inline asm
	shfl.sync.down.b32 %r86, %r87, %r103, %r104, %r105;
	// end inline asm
	// begin inline asm
	shfl.sync.down.b32 %r91, %r92, %r103, %r104, %r105;
	// end inline asm
	mov.b64 	%rd224, {%r86, %r91};
	mov.b64 	%fd136, %rd224;
	mov.b64 	{%r97, %r102}, %rd321;
	// begin inline asm
	shfl.sync.down.b32 %r96, %r97, %r103, %r104, %r105;
	// end inline asm
	// begin inline asm
	shfl.sync.down.b32 %r101, %r102, %r103, %r104, %r105;
	// end inline asm
	mov.b64 	%rd148, {%r96, %r101};
	setp.gt.s32 	%p50, %r85, 30;
	setp.lt.f64 	%p51, %fd230, %fd136;
	or.pred  	%p52, %p50, %p51;
	mov.f64 	%fd231, %fd230;
	mov.u64 	%rd322, %rd321;
	@%p52 bra 	$L__BB2_165;
	setp.gt.f64 	%p53, %fd230, %fd136;
	mov.f64 	%fd231, %fd136;
	mov.u64 	%rd322, %rd148;
	@%p53 bra 	$L__BB2_165;
	setp.lt.s64 	%p54, %rd321, %rd148;
	selp.f64 	%fd231, %fd230, %fd136, %p54;
	min.s64 	%rd322, %rd321, %rd148;
$L__BB2_165:
	mov.b64 	%rd225, %fd231;
	mov.b64 	{%r107, %r112}, %rd225;
	mov.b32 	%r123, 2;
	mov.b32 	%r124, 31;
	mov.b32 	%r125, -1;
	// begin inline asm
	shfl.sync.down.b32 %r106, %r107, %r123, %r124, %r125;
	// end inline asm
	// begin inline asm
	shfl.sync.down.b32 %r111, %r112, %r123, %r124, %r125;
	// end inline asm
	mov.b64 	%rd226, {%r106, %r111};
	mov.b64 	%fd139, %rd226;
	mov.b64 	{%r117, %r122}, %rd322;
	// begin inline asm
	shfl.sync.down.b32 %r116, %r117, %r123, %r124, %r125;
	// end inline asm
	// begin inline asm
	shfl.sync.down.b32 %r121, %r122, %r123, %r124, %r125;
	// end inline asm
	mov.b64 	%rd151, {%r116, %r121};
	setp.gt.s32 	%p55, %r85, 29;
	setp.lt.f64 	%p56, %fd231, %fd139;
	or.pred  	%p57, %p55, %p56;
	mov.f64 	%fd232, %fd231;
	mov.u64 	%rd323, %rd322;
	@%p57 bra 	$L__BB2_168;
	setp.gt.f64 	%p58, %fd231, %fd139;
	mov.f64 	%fd232, %fd139;
	mov.u64 	%rd323, %rd151;
	@%p58 bra 	$L__BB2_168;
	setp.lt.s64 	%p59, %rd322, %rd151;
	selp.f64 	%fd232, %fd231, %fd139, %p59;
	min.s64 	%rd323, %rd322, %rd151;
$L__BB2_168:
	mov.b64 	%rd227, %fd232;
	mov.b64 	{%r127, %r132}, %rd227;
	mov.b32 	%r143, 4;
	mov.b32 	%r144, 31;
	mov.b32 	%r145, -1;
	// begin inline asm
	shfl.sync.down.b32 %r126, %r127, %r143, %r144, %r145;
	// end inline asm
	// begin inline asm
	shfl.sync.down.b32 %r131, %r132, %r143, %r144, %r145;
	// end inline asm
	mov.b64 	%rd228, {%r126, %r131};
	mov.b64 	%fd142, %rd228;
	mov.b64 	{%r137, %r142}, %rd323;
	// begin inline asm
	shfl.sync.down.b32 %r136, %r137, %r143, %r144, %r145;
	// end inline asm
	// begin inline asm
	shfl.sync.down.b32 %r141, %r142, %r143, %r144, %r145;
	// end inline asm
	mov.b64 	%rd154, {%r136, %r141};
	setp.gt.s32 	%p60, %r85, 27;
	setp.lt.f64 	%p61, %fd232, %fd142;
	or.pred  	%p62, %p60, %p61;
	mov.f64 	%fd233, %fd232;
	mov.u64 	%rd324, %rd323;
	@%p62 bra 	$L__BB2_171;
	setp.gt.f64 	%p63, %fd232, %fd142;
	mov.f64 	%fd233, %fd142;
	mov.u64 	%rd324, %rd154;
	@%p63 bra 	$L__BB2_171;
	setp.lt.s64 	%p64, %rd323, %rd154;
	selp.f64 	%fd233, %fd232, %fd142, %p64;
	min.s64 	%rd324, %rd323, %rd154;
$L__BB2_171:
	mov.b64 	%rd229, %fd233;
	mov.b64 	{%r147, %r152}, %rd229;
	mov.b32 	%r163, 8;
	mov.b32 	%r164, 31;
	mov.b32 	%r165, -1;
	// begin inline asm
	shfl.sync.down.b32 %r146, %r147, %r163, %r164, %r165;
	// end inline asm
	// begin inline asm
	shfl.sync.down.b32 %r151, %r152, %r163, %r164, %r165;
	// end inline asm
	mov.b64 	%rd230, {%r146, %r151};
	mov.b64 	%fd145, %rd230;
	mov.b64 	{%r157, %r162}, %rd324;
	// begin inline asm
	shfl.sync.down.b32 %r156, %r157, %r163, %r164, %r165;
	// end inline asm
	// begin inline asm
	shfl.sync.down.b32 %r161, %r162, %r163, %r164, %r165;
	// end inline asm
	mov.b64 	%rd157, {%r156, %r161};
	setp.gt.s32 	%p65, %r85, 23;
	setp.lt.f64 	%p66, %fd233, %fd145;
	or.pred  	%p67, %p65, %p66;
	mov.f64 	%fd234, %fd233;
	mov.u64 	%rd325, %rd324;
	@%p67 bra 	$L__BB2_174;
	setp.gt.f64 	%p68, %fd233, %fd145;
	mov.f64 	%fd234, %fd145;
	mov.u64 	%rd325, %rd157;
	@%p68 bra 	$L__BB2_174;
	setp.lt.s64 	%p69, %rd324, %rd157;
	selp.f64 	%fd234, %fd233, %fd145, %p69;
	min.s64 	%rd325, %rd324, %rd157;
$L__BB2_174:
	mov.b64 	%rd231, %fd234;
	mov.b64 	{%r167, %r172}, %rd231;
	mov.b32 	%r183, 16;
	mov.b32 	%r184, 31;
	mov.b32 	%r185, -1;
	// begin inline asm
	shfl.sync.down.b32 %r166, %r167, %r183, %r184, %r185;
	// end inline asm
	// begin inline asm
	shfl.sync.down.b32 %r171, %r172, %r183, %r184, %r185;
	// end inline asm
	mov.b64 	%rd232, {%r166, %r171};
	mov.b64 	%fd148, %rd232;
	mov.b64 	{%r177, %r182}, %rd325;
	// begin inline asm
	shfl.sync.down.b32 %r176, %r177, %r183, %r184, %r185;
	// end inline asm
	// begin inline asm
	shfl.sync.down.b32 %r181, %r182, %r183, %r184, %r185;
	// end inline asm
	mov.b64 	%rd160, {%r176, %r181};
	setp.gt.s32 	%p70, %r85, 15;
	setp.lt.f64 	%p71, %fd234, %fd148;
	or.pred  	%p72, %p70, %p71;
	mov.f64 	%fd242, %fd234;
	mov.u64 	%rd333, %rd325;
	@%p72 bra 	$L__BB2_177;
	setp.gt.f64 	%p73, %fd234, %fd148;
	mov.f64 	%fd242, %fd148;
	mov.u64 	%rd333, %rd160;
	@%p73 bra 	$L__BB2_177;
	setp.lt.s64 	%p74, %rd325, %rd160;
	selp.f64 	%fd242, %fd234, %fd148, %p74;
	min.s64 	%rd333, %rd325, %rd160;
$L__BB2_177:
	setp.ne.s32 	%p75, %r85, 0;
	@%p75 bra 	$L__BB2_179;
	shr.u32 	%r186, %r35, 1;
	and.b32  	%r187, %r186, 496;
	mov.u32 	%r188, _ZN6thrust24THRUST_300001_SM_1000_NS8cuda_cub4core6detail5shmemE;
	add.s32 	%r189, %r188, %r187;
	st.shared.f64 	[%r189+8], %fd242;
	st.shared.u64 	[%r189+16], %rd333;
$L__BB2_179:
	bar.sync 	0;
	setp.ne.s32 	%p76, %r35, 0;
	@%p76 bra 	$L__BB2_201;
	ld.shared.f64 	%fd151, [_ZN6thrust24THRUST_300001_SM_1000_NS8cuda_cub4core6detail5shmemE+24];
	ld.shared.u64 	%rd163, [_ZN6thrust24THRUST_300001_SM_1000_NS8cuda_cub4core6detail5shmemE+32];
	setp.lt.f64 	%p77, %fd242, %fd151;
	mov.f64 	%fd236, %fd242;
	mov.u64 	%rd327, %rd333;
	@%p77 bra 	$L__BB2_183;
	setp.lt.f64 	%p78, %fd151, %fd242;
	mov.f64 	%fd236, %fd151;
	mov.u64 	%rd327, %rd163;
	@%p78 bra 	$L__BB2_183;
	setp.lt.s64 	%p79, %rd333, %rd163;
	selp.f64 	%fd236, %fd242, %fd151, %p79;
	min.s64 	%rd327, %rd333, %rd163;
$L__BB2_183:
	ld.shared.f64 	%fd154, [_ZN6thrust24THRUST_300001_SM_1000_NS8cuda_cub4core6detail5shmemE+40];
	ld.shared.u64 	%rd166, [_ZN6thrust24THRUST_300001_SM_1000_NS8cuda_cub4core6detail5shmemE+48];
	setp.lt.f64 	%p80, %fd236, %fd154;
	mov.f64 	%fd237, %fd236;
	mov.u64 	%rd328, %rd327;
	@%p80 bra 	$L__BB2_186;
	setp.lt.f64 	%p81, %fd154, %fd236;
	mov.f64 	%fd237, %fd154;
	mov.u64 	%rd328, %rd166;
	@%p81 bra 	$L__BB2_186;
	setp.lt.s64 	%p82, %rd327, %rd166;
	selp.f64 	%fd237, %fd236, %fd154, %p82;
	min.s64 	%rd328, %rd327, %rd166;
$L__BB2_186:
	ld.shared.f64 	%fd157, [_ZN6thrust24THRUST_300001_SM_1000_NS8cuda_cub4core6detail5shmemE+56];
	ld.shared.u64 	%rd169, [_ZN6thrust24THRUST_300001_SM_1000_NS8cuda_cub4core6detail5shmemE+64];
	setp.lt.f64 	%p83, %fd237, %fd157;
	mov.f64 	%fd238, %fd237;
	mov.u64 	%rd329, %rd328;
	@%p83 bra 	$L__BB2_189;
	setp.lt.f64 	%p84, %fd157, %fd237;
	mov.f64 	%fd238, %fd157;
	mov.u64 	%rd329, %rd169;
	@%p84 bra 	$L__BB2_189;
	setp.lt.s64 	%p85, %rd328, %rd169;
	selp.f64 	%fd238, %fd237, %fd157, %p85;
	min.s64 	%rd329, %rd328, %rd169;
$L__BB2_189:
	ld.shared.f64 	%fd160, [_ZN6thrust24THRUST_300001_SM_1000_NS8cuda_cub4core6detail5shmemE+72];
	ld.shared.u64 	%rd172, [_ZN6thrust24THRUST_300001_SM_1000_NS8cuda_cub4core6detail5shmemE+80];
	setp.lt.f64 	%p86, %fd238, %fd160;
	mov.f64 	%fd239, %fd238;
	mov.u64 	%rd330, %rd329;
	@%p86 bra 	$L__BB2_192;
	setp.lt.f64 	%p87, %fd160, %fd238;
	mov.f64 	%fd239, %fd160;
	mov.u64 	%rd330, %rd172;
	@%p87 bra 	$L__BB2_192;
	setp.lt.s64 	%p88, %rd329, %rd172;
	selp.f64 	%fd239, %fd238, %fd160, %p88;
	min.s64 	%rd330, %rd329, %rd172;
$L__BB2_192:
	ld.shared.f64 	%fd163, [_ZN6thrust24THRUST_300001_SM_1000_NS8cuda_cub4core6detail5shmemE+88];
	ld.shared.u64 	%rd175, [_ZN6thrust24THRUST_300001_SM_1000_NS8cuda_cub4core6detail5shmemE+96];
	setp.lt.f64 	%p89, %fd239, %fd163;
	mov.f64 	%fd240, %fd239;
	mov.u64 	%rd331, %rd330;
	@%p89 bra 	$L__BB2_195;
	setp.lt.f64 	%p90, %fd163, %fd239;
	mov.f64 	%fd240, %fd163;
	mov.u64 	%rd331, %rd175;
	@%p90 bra 	$L__BB2_195;
	setp.lt.s64 	%p91, %rd330, %rd175;
	selp.f64 	%fd240, %fd239, %fd163, %p91;
	min.s64 	%rd331, %rd330, %rd175;
$L__BB2_195:
	ld.shared.f64 	%fd166, [_ZN6thrust24THRUST_300001_SM_1000_NS8cuda_cub4core6detail5shmemE+104];
	ld.shared.u64 	%rd178, [_ZN6thrust24THRUST_300001_SM_1000_NS8cuda_cub4core6detail5shmemE+112];
	setp.lt.f64 	%p92, %fd240, %fd166;
	mov.f64 	%fd241, %fd240;
	mov.u64 	%rd332, %rd331;
	@%p92 bra 	$L__BB2_198;
	setp.lt.f64 	%p93, %fd166, %fd240;
	mov.f64 	%fd241, %fd166;
	mov.u64 	%rd332, %rd178;
	@%p93 bra 	$L__BB2_198;
	setp.lt.s64 	%p94, %rd331, %rd178;
	selp.f64 	%fd241, %fd240, %fd166, %p94;
	min.s64 	%rd332, %rd331, %rd178;
$L__BB2_198:
	ld.shared.f64 	%fd169, [_ZN6thrust24THRUST_300001_SM_1000_NS8cuda_cub4core6detail5shmemE+120];
	ld.shared.u64 	%rd181, [_ZN6thrust24THRUST_300001_SM_1000_NS8cuda_cub4core6detail5shmemE+128];
	setp.lt.f64 	%p95, %fd241, %fd169;
	mov.u64 	%rd333, %rd332;
	mov.f64 	%fd242, %fd241;
	@%p95 bra 	$L__BB2_201;
	setp.lt.f64 	%p96, %fd169, %fd241;
	mov.u64 	%rd333, %rd181;
	mov.f64 	%fd242, %fd169;
	@%p96 bra 	$L__BB2_201;
	setp.lt.s64 	%p97, %rd332, %rd181;
	selp.f64 	%fd242, %fd241, %fd169, %p97;
	min.s64 	%rd333, %rd332, %rd181;
$L__BB2_201:
	mov.u32 	%r415, %tid.x;
	setp.ne.s32 	%p224, %r415, 0;
	@%p224 bra 	$L__BB2_203;
	ld.param.u64 	%rd269, [_ZN6thrust24THRUST_300001_SM_1000_NS8cuda_cub4core6detail13_kernel_agentINS1_8__reduce11ReduceAgentINS0_12zip_iteratorIN4cuda3std3__45tupleIJNS0_6detail15normal_iteratorINS0_10device_ptrIdEEEENS0_17counting_iteratorIlNS0_11use_defaultESI_SI_EEEEEEEPNSB_IJdlEEESM_iNS1_9__extrema9arg_min_fIdlNSA_4lessIdEEEEEEJSL_SN_iN3cub18CUB_300001_SM_100013GridEvenShareIiEENSV_9GridQueueIjEESS_EEEvDpT0__param_1];
	cvta.to.global.u64 	%rd266, %rd269;
	mul.wide.u32 	%rd267, %r1, 16;
	add.s64 	%rd268, %rd266, %rd267;
	st.global.f64 	[%rd268], %fd242;
	st.global.u64 	[%rd268+8], %rd333;
$L__BB2_203:
	ret;

}
	// .globl	_ZN6thrust24THRUST_300001_SM_1000_NS8cuda_cub4core6detail13_kernel_agentINS1_8__reduce10DrainAgentIiEEJN3cub18CUB_300001_SM_10009GridQueueIjEEiEEEvDpT0_
.visible .entry _ZN6thrust24THRUST_300001_SM_1000_NS8cuda_cub4core6detail13_kernel_agentINS1_8__reduce10DrainAgentIiEEJN3cub18CUB_300001_SM_10009GridQueueIjEEiEEEvDpT0_(
	.param .align 8 .b8 _ZN6thrust24THRUST_300001_SM_1000_NS8cuda_cub4core6detail13_kernel_agentINS1_8__reduce10DrainAgentIiEEJN3cub18CUB_300001_SM_10009GridQueueIjEEiEEEvDpT0__param_0[8],
	.param .u32 _ZN6thrust24THRUST_300001_SM_1000_NS8cuda_cub4core6detail13_kernel_agentINS1_8__reduce10DrainAgentIiEEJN3cub18CUB_300001_SM_10009GridQueueIjEEiEEEvDpT0__param_1
)
.maxntid 1
{
	.reg .b32 	%r<3>;
	.reg .b64 	%rd<3>;

	ld.param.u64 	%rd1, [_ZN6thrust24THRUST_300001_SM_1000_NS8cuda_cub4core6detail13_kernel_agentINS1_8__reduce10DrainAgentIiEEJN3cub18CUB_300001_SM_10009GridQueueIjEEiEEEvDpT0__param_0];
	ld.param.u32 	%r1, [_ZN6thrust24THRUST_300001_SM_1000_NS8cuda_cub4core6detail13_kernel_agentINS1_8__reduce10DrainAgentIiEEJN3cub18CUB_300001_SM_10009GridQueueIjEEiEEEvDpT0__param_1];
	cvta.to.global.u64 	%rd2, %rd1;
	st.global.u32 	[%rd2], %r1;
	mov.b32 	%r2, 0;
	st.global.u32 	[%rd2+4], %r2;
	ret;

}
	// .globl	_ZN6thrust24THRUST_300001_SM_1000_NS8cuda_cub4core6detail13_kernel_agentINS1_8__reduce11ReduceAgentIPN4cuda3std3__45tupleIJdlEEESC_SB_iNS1_9__extrema9arg_min_fIdlNS9_4lessIdEEEEEEJSC_SC_iSH_EEEvDpT0_
.visible .entry _ZN6thrust24THRUST_300001_SM_1000_NS8cuda_cub4core6detail13_kernel_agentINS1_8__reduce11ReduceAgentIPN4cuda3std3__45tupleIJdlEEESC_SB_iNS1_9__extrema9arg_min_fIdlNS9_4lessIdEEEEEEJSC_SC_iSH_EEEvDpT0_(
	.param .u64 .ptr .align 1 _ZN6thrust24THRUST_300001_SM_1000_NS8cuda_cub4core6detail13_kernel_agentINS1_8__reduce11ReduceAgentIPN4cuda3std3__45tupleIJdlEEESC_SB_iNS1_9__extrema9arg_min_fIdlNS9_4lessIdEEEEEEJSC_SC_iSH_EEEvDpT0__param_0,
	.param .u64 .ptr .align 1 _ZN6thrust24THRUST_300001_SM_1000_NS8cuda_cub4core6detail13_kernel_agentINS1_8__reduce11ReduceAgentIPN4cuda3std3__45tupleIJdlEEESC_SB_iNS1_9__extrema9arg_min_fIdlNS9_4lessIdEEEEEEJSC_SC_iSH_EEEvDpT0__param_1,
	.param .u32 _ZN6thrust24THRUST_300001_SM_1000_NS8cuda_cub4core6detail13_kernel_agentINS1_8__reduce11ReduceAgentIPN4cuda3std3__45tupleIJdlEEESC_SB_iNS1_9__extrema9arg_min_fIdlNS9_4lessIdEEEEEEJSC_SC_iSH_EEEvDpT0__param_2,
	.param .align 1 .b8 _ZN6thrust24THRUST_300001_SM_1000_NS8cuda_cub4core6detail13_kernel_agentINS1_8__reduce11ReduceAgentIPN4cuda3std3__45tupleIJdlEEESC_SB_iNS1_9__extrema9arg_min_fIdlNS9_4lessIdEEEEEEJSC_SC_iSH_EEEvDpT0__param_3[1]
)
.maxntid 256
{
	.reg .pred 	%p<228>;
	.reg .b32 	%r<390>;
	.reg .b64 	%rd<387>;
	.reg .b64 	%fd<248>;

	ld.param.u64 	%rd186, [_ZN6thrust24THRUST_300001_SM_1000_NS8cuda_cub4core6detail13_kernel_agentINS1_8__reduce11ReduceAgentIPN4cuda3std3__45tupleIJdlEEESC_SB_iNS1_9__extrema9arg_min_fIdlNS9_4lessIdEEEEEEJSC_SC_iSH_EEEvDpT0__param_0];
	ld.param.u32 	%r37, [_ZN6thrust24THRUST_300001_SM_1000_NS8cuda_cub4core6detail13_kernel_agentINS1_8__reduce11ReduceAgentIPN4cuda3std3__45tupleIJdlEEESC_SB_iNS1_9__extrema9arg_min_fIdlNS9_4lessIdEEEEEEJSC_SC_iSH_EEEvDpT0__param_2];
	setp.eq.s32 	%p1, %r37, 0;
	@%p1 bra 	$L__BB4_205;
	setp.gt.s32 	%p2, %r37, 1279;
	@%p2 bra 	$L__BB4_111;
	mov.u32 	%r1, %tid.x;
	setp.ge.s32 	%p101, %r1, %r37;
	mov.f64 	%fd191, 0d0000000000000000;
	mov.b64 	%rd329, 0;
	mov.u32 	%r380, %r1;
	@%p101 bra 	$L__BB4_4;
	mul.wide.u32 	%rd273, %r1, 16;
	add.s64 	%rd270, %rd186, %rd273;
	// begin inline asm
	ld.global.nc.u64 %rd269, [%rd270];
	// end inline asm
	add.s64 	%rd272, %rd270, 8;
	// begin inline asm
	ld.global.nc.u64 %rd329, [%rd272];
	// end inline asm
	mov.b64 	%fd191, %rd269;
	add.s32 	%r380, %r1, 256;
$L__BB4_4:
	setp.ge.s32 	%p102, %r380, %r37;
	@%p102 bra 	$L__BB4_25;
	not.b32 	%r153, %r380;
	add.s32 	%r4, %r37, %r153;
	and.b32  	%r154, %r4, 768;
	setp.eq.s32 	%p103, %r154, 768;
	@%p103 bra 	$L__BB4_11;
	mul.wide.u32 	%rd275, %r380, 16;
	add.s64 	%rd320, %rd186, %rd275;
	shr.u32 	%r155, %r4, 8;
	add.s32 	%r156, %r155, 1;
	and.b32  	%r157, %r156, 3;
	neg.s32 	%r378, %r157;
$L__BB4_7:
	.pragma "nounroll";
	mov.u64 	%rd5, %rd329;
	mov.f64 	%fd3, %fd191;
	// begin inline asm
	ld.global.nc.u64 %rd276, [%rd320];
	// end inline asm
	add.s64 	%rd279, %rd320, 8;
	// begin inline asm
	ld.global.nc.u64 %rd278, [%rd279];
	// end inline asm
	mov.b64 	%fd4, %rd276;
	setp.lt.f64 	%p104, %fd3, %fd4;
	@%p104 bra 	$L__BB4_10;
	setp.gt.f64 	%p105, %fd3, %fd4;
	mov.u64 	%rd329, %rd278;
	mov.f64 	%fd191, %fd4;
	@%p105 bra 	$L__BB4_10;
	setp.lt.s64 	%p106, %rd5, %rd278;
	min.s64 	%rd329, %rd5, %rd278;
	selp.f64 	%fd191, %fd3, %fd4, %p106;
$L__BB4_10:
	add.s32 	%r380, %r380, 256;
	add.s64 	%rd320, %rd320, 4096;
	add.s32 	%r378, %r378, 1;
	setp.ne.s32 	%p107, %r378, 0;
	@%p107 bra 	$L__BB4_7;
$L__BB4_11:
	setp.lt.u32 	%p108, %r4, 768;
	@%p108 bra 	$L__BB4_25;
$L__BB4_12:
	mul.wide.s32 	%rd284, %r380, 16;
	add.s64 	%rd281, %rd186, %rd284;
	// begin inline asm
	ld.global.nc.u64 %rd280, [%rd281];
	// end inline asm
	add.s64 	%rd283, %rd281, 8;
	// begin inline asm
	ld.global.nc.u64 %rd282, [%rd283];
	// end inline asm
	mov.b64 	%fd10, %rd280;
	setp.lt.f64 	%p109, %fd191, %fd10;
	mov.u64 	%rd326, %rd329;
	mov.f64 	%fd188, %fd191;
	@%p109 bra 	$L__BB4_15;
	setp.gt.f64 	%p110, %fd191, %fd10;
	mov.u64 	%rd326, %rd282;
	mov.f64 	%fd188, %fd10;
	@%p110 bra 	$L__BB4_15;
	setp.lt.s64 	%p111, %rd329, %rd282;
	min.s64 	%rd326, %rd329, %rd282;
	selp.f64 	%fd188, %fd191, %fd10, %p111;
$L__BB4_15:
	add.s64 	%rd286, %rd281, 4096;
	// begin inline asm
	ld.global.nc.u64 %rd285, [%rd286];
	// end inline asm
	add.s64 	%rd288, %rd281, 4104;
	// begin inline asm
	ld.global.nc.u64 %rd287, [%rd288];
	// end inline asm
	mov.b64 	%fd13, %rd285;
	setp.lt.f64 	%p112, %fd188, %fd13;
	mov.u64 	%rd327, %rd326;
	mov.f64 	%fd189, %fd188;
	@%p112 bra 	$L__BB4_18;
	setp.gt.f64 	%p113, %fd188, %fd13;
	mov.u64 	%rd327, %rd287;
	mov.f64 	%fd189, %fd13;
	@%p113 bra 	$L__BB4_18;
	setp.lt.s64 	%p114, %rd326, %rd287;
	min.s64 	%rd327, %rd326, %rd287;
	selp.f64 	%fd189, %fd188, %fd13, %p114;
$L__BB4_18:
	add.s64 	%rd290, %rd281, 8192;
	// begin inline asm
	ld.global.nc.u64 %rd289, [%rd290];
	// end inline asm
	add.s64 	%rd292, %rd281, 8200;
	// begin inline asm
	ld.global.nc.u64 %rd291, [%rd292];
	// end inline asm
	mov.b64 	%fd16, %rd289;
	setp.lt.f64 	%p115, %fd189, %fd16;
	mov.u64 	%rd328, %rd327;
	mov.f64 	%fd190, %fd189;
	@%p115 bra 	$L__BB4_21;
	setp.gt.f64 	%p116, %fd189, %fd16;
	mov.u64 	%rd328, %rd291;
	mov.f64 	%fd190, %fd16;
	@%p116 bra 	$L__BB4_21;
	setp.lt.s64 	%p117, %rd327, %rd291;
	min.s64 	%rd328, %rd327, %rd291;
	selp.f64 	%fd190, %fd189, %fd16, %p117;
$L__BB4_21:
	add.s64 	%rd294, %rd281, 12288;
	// begin inline asm
	ld.global.nc.u64 %rd293, [%rd294];
	// end inline asm
	add.s64 	%rd296, %rd281, 12296;
	// begin inline asm
	ld.global.nc.u64 %rd295, [%rd296];
	// end inline asm
	mov.b64 	%fd19, %rd293;
	setp.lt.f64 	%p118, %fd190, %fd19;
	mov.u64 	%rd329, %rd328;
	mov.f64 	%fd191, %fd190;
	@%p118 bra 	$L__BB4_24;
	setp.gt.f64 	%p119, %fd190, %fd19;
	mov.u64 	%rd329, %rd295;
	mov.f64 	%fd191, %fd19;
	@%p119 bra 	$L__BB4_24;
	setp.lt.s64 	%p120, %rd328, %rd295;
	min.s64 	%rd329, %rd328, %rd295;
	selp.f64 	%fd191, %fd190, %fd19, %p120;
$L__BB4_24:
	add.s32 	%r380, %r380, 1024;
	setp.lt.s32 	%p121, %r380, %r37;
	@%p121 bra 	$L__BB4_12;
$L__BB4_25:
	setp.lt.s32 	%p122, %r37, 256;
	@%p122 bra 	$L__BB4_65;
	// begin inline asm
	mov.u32 %r271, %laneid;
	// end inline asm
	mov.b64 	%rd307, %fd191;
	mov.b64 	{%r273, %r278}, %rd307;
	mov.b32 	%r289, 1;
	mov.b32 	%r290, 31;
	mov.b32 	%r291, -1;
	// begin inline asm
	shfl.sync.down.b32 %r272, %r273, %r289, %r290, %r291;
	// end inline asm
	// begin inline asm
	shfl.sync.down.b32 %r277, %r278, %r289, %r290, %r291;
	// end inline asm
	mov.b64 	%rd308, {%r272, %r277};
	mov.b64 	%fd23, %rd308;
	mov.b64 	{%r283, %r288}, %rd329;
	// begin inline asm
	shfl.sync.down.b32 %r282, %r283, %r289, %r290, %r291;
	// end inline asm
	// begin inline asm
	shfl.sync.down.b32 %r287, %r288, %r289, %r290, %r291;
	// end inline asm
	mov.b64 	%rd27, {%r282, %r287};
	setp.gt.s32 	%p179, %r271, 30;
	setp.lt.f64 	%p180, %fd191, %fd23;
	or.pred  	%p181, %p179, %p180;
	mov.u64 	%rd331, %rd329;
	mov.f64 	%fd193, %fd191;
	@%p181 bra 	$L__BB4_29;
	setp.gt.f64 	%p182, %fd191, %fd23;
	mov.u64 	%rd331, %rd27;
	mov.f64 	%fd193, %fd23;
	@%p182 bra 	$L__BB4_29;
	setp.lt.s64 	%p183, %rd329, %rd27;
	min.s64 	%rd331, %rd329, %rd27;
	selp.f64 	%fd193, %fd191, %fd23, %p183;
$L__BB4_29:
	mov.b64 	%rd309, %fd193;
	mov.b64 	{%r293, %r298}, %rd309;
	mov.b32 	%r309, 2;
	mov.b32 	%r310, 31;
	mov.b32 	%r311, -1;
	// begin inline asm
	shfl.sync.down.b32 %r292, %r293, %r309, %r310, %r311;
	// end inline asm
	// begin inline asm
	shfl.sync.down.b32 %r297, %r298, %r309, %r310, %r311;
	// end inline asm
	mov.b64 	%rd310, {%r292, %r297};
	mov.b64 	%fd26, %rd310;
	mov.b64 	{%r303, %r308}, %rd331;
	// begin inline asm
	shfl.sync.down.b32 %r302, %r303, %r309, %r310, %r311;
	// end inline asm
	// begin inline asm
	shfl.sync.down.b32 %r307, %r308, %r309, %r310, %r311;
	// end inline asm
	mov.b64 	%rd30, {%r302, %r307};
	setp.gt.s32 	%p184, %r271, 29;
	setp.lt.f64 	%p185, %fd193, %fd26;
	or.pred  	%p186, %p184, %p185;
	mov.u64 	%rd332, %rd331;
	mov.f64 	%fd194, %fd193;
	@%p186 bra 	$L__BB4_32;
	setp.gt.f64 	%p187, %fd193, %fd26;
	mov.u64 	%rd332, %rd30;
	mov.f64 	%fd194, %fd26;
	@%p187 bra 	$L__BB4_32;
	setp.lt.s64 	%p188, %rd331, %rd30;
	min.s64 	%rd332, %rd331, %rd30;
	selp.f64 	%fd194, %fd193, %fd26, %p188;
$L__BB4_32:
	mov.b64 	%rd311, %fd194;
	mov.b64 	{%r313, %r318}, %rd311;
	mov.b32 	%r329, 4;
	mov.b32 	%r330, 31;
	mov.b32 	%r331, -1;
	// begin inline asm
	shfl.sync.down.b32 %r312, %r313, %r329, %r330, %r331;
	// end inline asm
	// begin inline asm
	shfl.sync.down.b32 %r317, %r318, %r329, %r330, %r331;
	// end inline asm
	mov.b64 	%rd312, {%r312, %r317};
	mov.b64 	%fd29, %rd312;
	mov.b64 	{%r323, %r328}, %rd332;
	// begin inline asm
	shfl.sync.down.b32 %r322, %r323, %r329, %r330, %r331;
	// end inline asm
	// begin inline asm
	shfl.sync.down.b32 %r327, %r328, %r329, %r330, %r331;
	// end inline asm
	mov.b64 	%rd33, {%r322, %r327};
	setp.gt.s32 	%p189, %r271, 27;
	setp.lt.f64 	%p190, %fd194, %fd29;
	or.pred  	%p191, %p189, %p190;
	mov.u64 	%rd333, %rd332;
	mov.f64 	%fd195, %fd194;
	@%p191 bra 	$L__BB4_35;
	setp.gt.f64 	%p192, %fd194, %fd29;
	mov.u64 	%rd333, %rd33;
	mov.f64 	%fd195, %fd29;
	@%p192 bra 	$L__BB4_35;
	setp.lt.s64 	%p193, %rd332, %rd33;
	min.s64 	%rd333, %rd332, %rd33;
	selp.f64 	%fd195, %fd194, %fd29, %p193;
$L__BB4_35:
	mov.b64 	%rd313, %fd195;
	mov.b64 	{%r333, %r338}, %rd313;
	mov.b32 	%r349, 8;
	mov.b32 	%r350, 31;
	mov.b32 	%r351, -1;
	// begin inline asm
	shfl.sync.down.b32 %r332, %r333, %r349, %r350, %r351;
	// end inline asm
	// begin inline asm
	shfl.sync.down.b32 %r337, %r338, %r349, %r350, %r351;
	// end inline asm
	mov.b64 	%rd314, {%r332, %r337};
	mov.b64 	%fd32, %rd314;
	mov.b64 	{%r343, %r348}, %rd333;
	// begin inline asm
	shfl.sync.down.b32 %r342, %r343, %r349, %r350, %r351;
	// end inline asm
	// begin inline asm
	shfl.sync.down.b32 %r347, %r348, %r349, %r350, %r351;
	// end inline asm
	mov.b64 	%rd36, {%r342, %r347};
	setp.gt.s32 	%p194, %r271, 23;
	setp.lt.f64 	%p195, %fd195, %fd32;
	or.pred  	%p196, %p194, %p195;
	mov.u64 	%rd334, %rd333;
	mov.f64 	%fd196, %fd195;
	@%p196 bra 	$L__BB4_38;
	setp.gt.f64 	%p197, %fd195, %fd32;
	mov.u64 	%rd334, %rd36;
	mov.f64 	%fd196, %fd32;
	@%p197 bra 	$L__BB4_38;
	setp.lt.s64 	%p198, %rd333, %rd36;
	min.s64 	%rd334, %rd333, %rd36;
	selp.f64 	%fd196, %fd195, %fd32, %p198;
$L__BB4_38:
	mov.b64 	%rd315, %fd196;
	mov.b64 	{%r353, %r358}, %rd315;
	mov.b32 	%r369, 16;
	mov.b32 	%r370, 31;
	mov.b32 	%r371, -1;
	// begin inline asm
	shfl.sync.down.b32 %r352, %r353, %r369, %r370, %r371;
	// end inline asm
	// begin inline asm
	shfl.sync.down.b32 %r357, %r358, %r369, %r370, %r371;
	// end inline asm
	mov.b64 	%rd316, {%r352, %r357};
	mov.b64 	%fd35, %rd316;
	mov.b64 	{%r363, %r368}, %rd334;
	// begin inline asm
	shfl.sync.down.b32 %r362, %r363, %r369, %r370, %r371;
	// end inline asm
	// begin inline asm
	shfl.sync.down.b32 %r367, %r368, %r369, %r370, %r371;
	// end inline asm
	mov.b64 	%rd39, {%r362, %r367};
	setp.gt.s32 	%p199, %r271, 15;
	setp.lt.f64 	%p200, %fd196, %fd35;
	or.pred  	%p201, %p199, %p200;
	mov.u64 	%rd386, %rd334;
	mov.f64 	%fd247, %fd196;
	@%p201 bra 	$L__BB4_41;
	setp.gt.f64 	%p202, %fd196, %fd35;
	mov.u64 	%rd386, %rd39;
	mov.f64 	%fd247, %fd35;
	@%p202 bra 	$L__BB4_41;
	setp.lt.s64 	%p203, %rd334, %rd39;
	min.s64 	%rd386, %rd334, %rd39;
	selp.f64 	%fd247, %fd196, %fd35, %p203;
$L__BB4_41:
	setp.ne.s32 	%p204, %r271, 0;
	@%p204 bra 	$L__BB4_43;
	shr.u32 	%r372, %r1, 1;
	and.b32  	%r373, %r372, 496;
	mov.u32 	%r374, _ZN6thrust24THRUST_300001_SM_1000_NS8cuda_cub4core6detail5shmemE;
	add.s32 	%r375, %r374, %r373;
	st.shared.f64 	[%r375+8], %fd247;
	st.shared.u64 	[%r375+16], %rd386;
$L__BB4_43:
	bar.sync 	0;
	setp.ne.s32 	%p205, %r1, 0;
	@%p205 bra 	$L__BB4_203;
	ld.shared.f64 	%fd38, [_ZN6thrust24THRUST_300001_SM_1000_NS8cuda_cub4core6detail5shmemE+24];
	ld.shared.u64 	%rd42, [_ZN6thrust24THRUST_300001_SM_1000_NS8cuda_cub4core6detail5shmemE+32];
	setp.lt.f64 	%p206, %fd247, %fd38;
	mov.u64 	%rd336, %rd386;
	mov.f64 	%fd198, %fd247;
	@%p206 bra 	$L__BB4_47;
	setp.lt.f64 	%p207, %fd38, %fd247;
	mov.u64 	%rd336, %rd42;
	mov.f64 	%fd198, %fd38;
	@%p207 bra 	$L__BB4_47;
	setp.lt.s64 	%p208, %rd386, %rd42;
	min.s64 	%rd336, %rd386, %rd42;
	selp.f64 	%fd198, %fd247, %fd38, %p208;
$L__BB4_47:
	ld.shared.f64 	%fd41, [_ZN6thrust24THRUST_300001_SM_1000_NS8cuda_cub4core6detail5shmemE+40];
	ld.shared.u64 	%rd45, [_ZN6thrust24THRUST_300001_SM_1000_NS8cuda_cub4core6detail5shmemE+48];
	setp.lt.f64 	%p209, %fd198, %fd41;
	mov.u64 	%rd337, %rd336;
	mov.f64 	%fd199, %fd198;
	@%p209 bra 	$L__BB4_50;
	setp.lt.f64 	%p210, %fd41, %fd198;
	mov.u64 	%rd337, %rd45;
	mov.f64 	%fd199, %fd41;
	@%p210 bra 	$L__BB4_50;
	setp.lt.s64 	%p211, %rd336, %rd45;
	min.s64 	%rd337, %rd336, %rd45;
	selp.f64 	%fd199, %fd198, %fd41, %p211;
$L__BB4_50:
	ld.shared.f64 	%fd44, [_ZN6thrust24THRUST_300001_SM_1000_NS8cuda_cub4core6detail5shmemE+56];
	ld.shared.u64 	%rd48, [_ZN6thrust24THRUST_300001_SM_1000_NS8cuda_cub4core6detail5shmemE+64];
	setp.lt.f64 	%p212, %fd199, %fd44;
	mov.u64 	%rd338, %rd337;
	mov.f64 	%fd200, %fd199;
	@%p212 bra 	$L__BB4_53;
	setp.lt.f64 	%p213, %fd44, %fd199;
	mov.u64 	%rd338, %rd48;
	mov.f64 	%fd200, %fd44;
	@%p213 bra 	$L__BB4_53;
	setp.lt.s64 	%p214, %rd337, %rd48;
	min.s64 	%rd338, %rd337, %rd48;
	selp.f64 	%fd200, %fd199, %fd44, %p214;
$L__BB4_53:
	ld.shared.f64 	%fd47, [_ZN6thrust24THRUST_300001_SM_1000_NS8cuda_cub4core6detail5shmemE+72];
	ld.shared.u64 	%rd51, [_ZN6thrust24THRUST_300001_SM_1000_NS8cuda_cub4core6detail5shmemE+80];
	setp.lt.f64 	%p215, %fd200, %fd47;
	mov.u64 	%rd339, %rd338;
	mov.f64 	%fd201, %fd200;
	@%p215 bra 	$L__BB4_56;
	setp.lt.f64 	%p216, %fd47, %fd200;
	mov.u64 	%rd339, %rd51;
	mov.f64 	%fd201, %fd47;
	@%p216 bra 	$L__BB4_56;
	setp.lt.s64 	%p217, %rd338, %rd51;
	min.s64 	%rd339, %rd338, %rd51;
	selp.f64 	%fd201, %fd200, %fd47, %p217;
$L__BB4_56:
	ld.shared.f64 	%fd50, [_ZN6thrust24THRUST_300001_SM_1000_NS8cuda_cub4core6detail5shmemE+88];
	ld.shared.u64 	%rd54, [_ZN6thrust24THRUST_300001_SM_1000_NS8cuda_cub4core6detail5shmemE+96];
	setp.lt.f64 	%p218, %fd201, %fd50;
	mov.u64 	%rd340, %rd339;
	mov.f64 	%fd202, %fd201;
	@%p218 bra 	$L__BB4_59;
	setp.lt.f64 	%p219, %fd50, %fd201;
	mov.u64 	%rd340, %rd54;
	mov.f64 	%fd202, %fd50;
	@%p219 bra 	$L__BB4_59;
	setp.lt.s64 	%p220, %rd339, %rd54;
	min.s64 	%rd340, %rd339, %rd54;
	selp.f64 	%fd202, %fd201, %fd50, %p220;
$L__BB4_59:
	ld.shared.f64 	%fd53, [_ZN6thrust24THRUST_300001_SM_1000_NS8cuda_cub4core6detail5shmemE+104];
	ld.shared.u64 	%rd57, [_ZN6thrust24THRUST_300001_SM_1000_NS8cuda_cub4core6detail5shmemE+112];
	setp.lt.f64 	%p221, %fd202, %fd53;
	mov.u64 	%rd341, %rd340;
	mov.f64 	%fd203, %fd202;
	@%p221 bra 	$L__BB4_62;
	setp.lt.f64 	%p222, %fd53, %fd202;
	mov.u64 	%rd341, %rd57;
	mov.f64 	%fd203, %fd53;
	@%p222 bra 	$L__BB4_62;
	setp.lt.s64 	%p223, %rd340, %rd57;
	min.s64 	%rd341, %rd340, %rd57;
	selp.f64 	%fd203, %fd202, %fd53, %p223;
$L__BB4_62:
	ld.shared.f64 	%fd56, [_ZN6thrust24THRUST_300001_SM_1000_NS8cuda_cub4core6detail5shmemE+120];
	ld.shared.u64 	%rd60, [_ZN6thrust24THRUST_300001_SM_1000_NS8cuda_cub4core6detail5shmemE+128];
	setp.lt.f64 	%p224, %fd203, %fd56;
	mov.u64 	%rd386, %rd341;
	mov.f64 	%fd247, %fd203;
	@%p224 bra 	$L__BB4_203;
	setp.lt.f64 	%p225, %fd56, %fd203;
	mov.u64 	%rd386, %rd60;
	mov.f64 	%fd247, %fd56;
	@%p225 bra 	$L__BB4_203;
	setp.lt.s64 	%p226, %rd341, %rd60;
	min.s64 	%rd386, %rd341, %rd60;
	selp.f64 	%fd247, %fd203, %fd56, %p226;
	bra.uni 	$L__BB4_203;
$L__BB4_65:
	// begin inline asm
	mov.u32 %r158, %laneid;
	// end inline asm
	and.b32  	%r179, %r1, 992;
	add.s32 	%r180, %r179, 32;
	setp.gt.s32 	%p123, %r180, %r37;
	not.b32 	%r181, %r179;
	add.s32 	%r182, %r37, %r181;
	selp.b32 	%r177, %r182, 31, %p123;
	mov.b64 	%rd297, %fd191;
	mov.b64 	{%r160, %r165}, %rd297;
	mov.b32 	%r176, 1;
	mov.b32 	%r178, -1;
	// begin inline asm
	shfl.sync.down.b32 %r159, %r160, %r176, %r177, %r178;
	// end inline asm
	// begin inline asm
	shfl.sync.down.b32 %r164, %r165, %r176, %r177, %r178;
	// end inline asm
	mov.b64 	%rd298, {%r159, %r164};
	mov.b64 	%fd58, %rd298;
	mov.b64 	{%r170, %r175}, %rd329;
	// begin inline asm
	shfl.sync.down.b32 %r169, %r170, %r176, %r177, %r178;
	// end inline asm
	// begin inline asm
	shfl.sync.down.b32 %r174, %r175, %r176, %r177, %r178;
	// end inline asm
	mov.b64 	%rd62, {%r169, %r174};
	setp.ge.s32 	%p124, %r158, %r177;
	setp.lt.f64 	%p125, %fd191, %fd58;
	or.pred  	%p126, %p124, %p125;
	mov.u64 	%rd342, %rd329;
	mov.f64 	%fd204, %fd191;
	@%p126 bra 	$L__BB4_68;
	setp.gt.f64 	%p127, %fd191, %fd58;
	mov.u64 	%rd342, %rd62;
	mov.f64 	%fd204, %fd58;
	@%p127 bra 	$L__BB4_68;
	setp.lt.s64 	%p128, %rd329, %rd62;
	min.s64 	%rd342, %rd329, %rd62;
	selp.f64 	%fd204, %fd191, %fd58, %p128;
$L__BB4_68:
	mov.b64 	%rd299, %fd204;
	mov.b64 	{%r184, %r189}, %rd299;
	mov.b32 	%r200, 2;
	mov.b32 	%r202, -1;
	// begin inline asm
	shfl.sync.down.b32 %r183, %r184, %r200, %r177, %r202;
	// end inline asm
	// begin inline asm
	shfl.sync.down.b32 %r188, %r189, %r200, %r177, %r202;
	// end inline asm
	mov.b64 	%rd300, {%r183, %r188};
	mov.b64 	%fd61, %rd300;
	mov.b64 	{%r194, %r199}, %rd342;
	// begin inline asm
	shfl.sync.down.b32 %r193, %r194, %r200, %r177, %r202;
	// end inline asm
	// begin inline asm
	shfl.sync.down.b32 %r198, %r199, %r200, %r177, %r202;
	// end inline asm
	mov.b64 	%rd65, {%r193, %r198};
	add.s32 	%r203, %r158, 2;
	setp.gt.s32 	%p129, %r203, %r177;
	setp.lt.f64 	%p130, %fd204, %fd61;
	or.pred  	%p131, %p129, %p130;
	mov.u64 	%rd343, %rd342;
	mov.f64 	%fd205, %fd204;
	@%p131 bra 	$L__BB4_71;
	setp.gt.f64 	%p132, %fd204, %fd61;
	mov.u64 	%rd343, %rd65;
	mov.f64 	%fd205, %fd61;
	@%p132 bra 	$L__BB4_71;
	setp.lt.s64 	%p133, %rd342, %rd65;
	min.s64 	%rd343, %rd342, %rd65;
	selp.f64 	%fd205, %fd204, %fd61, %p133;
$L__BB4_71:
	mov.b64 	%rd301, %fd205;
	mov.b64 	{%r205, %r210}, %rd301;
	mov.b32 	%r221, 4;
	mov.b32 	%r223, -1;
	// begin inline asm
	shfl.sync.down.b32 %r204, %r205, %r221, %r177, %r223;
	// end inline asm
	// begin inline asm
	shfl.sync.down.b32 %r209, %r210, %r221, %r177, %r223;
	// end inline asm
	mov.b64 	%rd302, {%r204, %r209};
	mov.b64 	%fd64, %rd302;
	mov.b64 	{%r215, %r220}, %rd343;
	// begin inline asm
	shfl.sync.down.b32 %r214, %r215, %r221, %r177, %r223;
	// end inline asm
	// begin inline asm
	shfl.sync.down.b32 %r219, %r220, %r221, %r177, %r223;
	// end inline asm
	mov.b64 	%rd68, {%r214, %r219};
	add.s32 	%r224, %r158, 4;
	setp.gt.s32 	%p134, %r224, %r177;
	setp.lt.f64 	%p135, %fd205, %fd64;
	or.pred  	%p136, %p134, %p135;
	mov.u64 	%rd344, %rd343;
	mov.f64 	%fd206, %fd205;
	@%p136 bra 	$L__BB4_74;
	setp.gt.f64 	%p137, %fd205, %fd64;
	mov.u64 	%rd344, %rd68;
	mov.f64 	%fd206, %fd64;
	@%p137 bra 	$L__BB4_74;
	setp.lt.s64 	%p138, %rd343, %rd68;
	min.s64 	%rd344, %rd343, %rd68;
	selp.f64 	%fd206, %fd205, %fd64, %p138;
$L__BB4_74:
	mov.b64 	%rd303, %fd206;
	mov.b64 	{%r226, %r231}, %rd303;
	mov.b32 	%r242, 8;
	mov.b32 	%r244, -1;
	// begin inline asm
	shfl.sync.down.b32 %r225, %r226, %r242, %r177, %r244;
	// end inline asm
	// begin inline asm
	shfl.sync.down.b32 %r230, %r231, %r242, %r177, %r244;
	// end inline asm
	mov.b64 	%rd304, {%r225, %r230};
	mov.b64 	%fd67, %rd304;
	mov.b64 	{%r236, %r241}, %rd344;
	// begin inline asm
	shfl.sync.down.b32 %r235, %r236, %r242, %r177, %r244;
	// end inline asm
	// begin inline asm
	shfl.sync.down.b32 %r240, %r241, %r242, %r177, %r244;
	// end inline asm
	mov.b64 	%rd71, {%r235, %r240};
	add.s32 	%r245, %r158, 8;
	setp.gt.s32 	%p139, %r245, %r177;
	setp.lt.f64 	%p140, %fd206, %fd67;
	or.pred  	%p141, %p139, %p140;
	mov.u64 	%rd345, %rd344;
	mov.f64 	%fd207, %fd206;
	@%p141 bra 	$L__BB4_77;
	setp.gt.f64 	%p142, %fd206, %fd67;
	mov.u64 	%rd345, %rd71;
	mov.f64 	%fd207, %fd67;
	@%p142 bra 	$L__BB4_77;
	setp.lt.s64 	%p143, %rd344, %rd71;
	min.s64 	%rd345, %rd344, %rd71;
	selp.f64 	%fd207, %fd206, %fd67, %p143;
$L__BB4_77:
	mov.b64 	%rd305, %fd207;
	mov.b64 	{%r247, %r252}, %rd305;
	mov.b32 	%r263, 16;
	mov.b32 	%r265, -1;
	// begin inline asm
	shfl.sync.down.b32 %r246, %r247, %r263, %r177, %r265;
	// end inline asm
	// begin inline asm
	shfl.sync.down.b32 %r251, %r252, %r263, %r177, %r265;
	// end inline asm
	mov.b64 	%rd306, {%r246, %r251};
	mov.b64 	%fd70, %rd306;
	mov.b64 	{%r257, %r262}, %rd345;
	// begin inline asm
	shfl.sync.down.b32 %r256, %r257, %r263, %r177, %r265;
	// end inline asm
	// begin inline asm
	shfl.sync.down.b32 %r261, %r262, %r263, %r177, %r265;
	// end inline asm
	mov.b64 	%rd74, {%r256, %r261};
	add.s32 	%r266, %r158, 16;
	setp.gt.s32 	%p144, %r266, %r177;
	setp.lt.f64 	%p145, %fd207, %fd70;
	or.pred  	%p146, %p144, %p145;
	mov.u64 	%rd386, %rd345;
	mov.f64 	%fd247, %fd207;
	@%p146 bra 	$L__BB4_80;
	setp.gt.f64 	%p147, %fd207, %fd70;
	mov.u64 	%rd386, %rd74;
	mov.f64 	%fd247, %fd70;
	@%p147 bra 	$L__BB4_80;
	setp.lt.s64 	%p148, %rd345, %rd74;
	min.s64 	%rd386, %rd345, %rd74;
	selp.f64 	%fd247, %fd207, %fd70, %p148;
$L__BB4_80:
	setp.ne.s32 	%p149, %r158, 0;
	@%p149 bra 	$L__BB4_82;
	shr.u32 	%r267, %r1, 1;
	and.b32  	%r268, %r267, 496;
	mov.u32 	%r269, _ZN6thrust24THRUST_300001_SM_1000_NS8cuda_cub4core6detail5shmemE;
	add.s32 	%r270, %r269, %r268;
	st.shared.f64 	[%r270+8], %fd247;
	st.shared.u64 	[%r270+16], %rd386;
$L__BB4_82:
	bar.sync 	0;
	setp.ne.s32 	%p150, %r1, 0;
	@%p150 bra 	$L__BB4_203;
	setp.lt.s32 	%p151, %r37, 33;
	mov.f64 	%fd209, %fd247;
	mov.u64 	%rd347, %rd386;
	@%p151 bra 	$L__BB4_87;
	ld.shared.f64 	%fd73, [_ZN6thrust24THRUST_300001_SM_1000_NS8cuda_cub4core6detail5shmemE+24];
	ld.shared.u64 	%rd77, [_ZN6thrust24THRUST_300001_SM_1000_NS8cuda_cub4core6detail5shmemE+32];
	setp.lt.f64 	%p152, %fd247, %fd73;
	mov.f64 	%fd209, %fd247;
	mov.u64 	%rd347, %rd386;
	@%p152 bra 	$L__BB4_87;
	setp.lt.f64 	%p153, %fd73, %fd247;
	mov.f64 	%fd209, %fd73;
	mov.u64 	%rd347, %rd77;
	@%p153 bra 	$L__BB4_87;
	setp.lt.s64 	%p154, %rd386, %rd77;
	min.s64 	%rd347, %rd386, %rd77;
	selp.f64 	%fd209, %fd247, %fd73, %p154;
$L__BB4_87:
	setp.lt.s32 	%p155, %r37, 65;
	mov.f64 	%fd210, %fd209;
	mov.u64 	%rd348, %rd347;
	@%p155 bra 	$L__BB4_91;
	ld.shared.f64 	%fd76, [_ZN6thrust24THRUST_300001_SM_1000_NS8cuda_cub4core6detail5shmemE+40];
	ld.shared.u64 	%rd80, [_ZN6thrust24THRUST_300001_SM_1000_NS8cuda_cub4core6detail5shmemE+48];
	setp.lt.f64 	%p156, %fd209, %fd76;
	mov.f64 	%fd210, %fd209;
	mov.u64 	%rd348, %rd347;
	@%p156 bra 	$L__BB4_91;
	setp.lt.f64 	%p157, %fd76, %fd209;
	mov.f64 	%fd210, %fd76;
	mov.u64 	%rd348, %rd80;
	@%p157 bra 	$L__BB4_91;
	setp.lt.s64 	%p158, %rd347, %rd80;
	selp.f64 	%fd210, %fd209, %fd76, %p158;
	min.s64 	%rd348, %rd347, %rd80;
$L__BB4_91:
	setp.lt.s32 	%p159, %r37, 97;
	mov.f64 	%fd211, %fd210;
	mov.u64 	%rd349, %rd348;
	@%p159 bra 	$L__BB4_95;
	ld.shared.f64 	%fd79, [_ZN6thrust24THRUST_300001_SM_1000_NS8cuda_cub4core6detail5shmemE+56];
	ld.shared.u64 	%rd83, [_ZN6thrust24THRUST_300001_SM_1000_NS8cuda_cub4core6detail5shmemE+64];
	setp.lt.f64 	%p160, %fd210, %fd79;
	mov.f64 	%fd211, %fd210;
	mov.u64 	%rd349, %rd348;
	@%p160 bra 	$L__BB4_95;
	setp.lt.f64 	%p161, %fd79, %fd210;
	mov.f64 	%fd211, %fd79;
	mov.u64 	%rd349, %rd83;
	@%p161 bra 	$L__BB4_95;
	setp.lt.s64 	%p162, %rd348, %rd83;
	selp.f64 	%fd211, %fd210, %fd79, %p162;
	min.s64 	%rd349, %rd348, %rd83;
$L__BB4_95:
	setp.lt.s32 	%p163, %r37, 129;
	mov.f64 	%fd212, %fd211;
	mov.u64 	%rd350, %rd349;
	@%p163 bra 	$L__BB4_99;
	ld.shared.f64 	%fd82, [_ZN6thrust24THRUST_300001_SM_1000_NS8cuda_cub4core6detail5shmemE+72];
	ld.shared.u64 	%rd86, [_ZN6thrust24THRUST_300001_SM_1000_NS8cuda_cub4core6detail5shmemE+80];
	setp.lt.f64 	%p164, %fd211, %fd82;
	mov.f64 	%fd212, %fd211;
	mov.u64 	%rd350, %rd349;
	@%p164 bra 	$L__BB4_99;
	setp.lt.f64 	%p165, %fd82, %fd211;
	mov.f64 	%fd212, %fd82;
	mov.u64 	%rd350, %rd86;
	@%p165 bra 	$L__BB4_99;
	setp.lt.s64 	%p166, %rd349, %rd86;
	selp.f64 	%fd212, %fd211, %fd82, %p166;
	min.s64 	%rd350, %rd349, %rd86;
$L__BB4_99:
	setp.lt.s32 	%p167, %r37, 161;
	mov.f64 	%fd213, %fd212;
	mov.u64 	%rd351, %rd350;
	@%p167 bra 	$L__BB4_103;
	ld.shared.f64 	%fd85, [_ZN6thrust24THRUST_300001_SM_1000_NS8cuda_cub4core6detail5shmemE+88];
	ld.shared.u64 	%rd89, [_ZN6thrust24THRUST_300001_SM_1000_NS8cuda_cub4core6detail5shmemE+96];
	setp.lt.f64 	%p168, %fd212, %fd85;
	mov.f64 	%fd213, %fd212;
	mov.u64 	%rd351, %rd350;
	@%p168 bra 	$L__BB4_103;
	setp.lt.f64 	%p169, %fd85, %fd212;
	mov.f64 	%fd213, %fd85;
	mov.u64 	%rd351, %rd89;
	@%p169 bra 	$L__BB4_103;
	setp.lt.s64 	%p170, %rd350, %rd89;
	selp.f64 	%fd213, %fd212, %fd85, %p170;
	min.s64 	%rd351, %rd350, %rd89;
$L__BB4_103:
	setp.lt.s32 	%p171, %r37, 193;
	mov.f64 	%fd214, %fd213;
	mov.u64 	%rd352, %rd351;
	@%p171 bra 	$L__BB4_107;
	ld.shared.f64 	%fd88, [_ZN6thrust24THRUST_300001_SM_1000_NS8cuda_cub4core6detail5shmemE+104];
	ld.shared.u64 	%rd92, [_ZN6thrust24THRUST_300001_SM_1000_NS8cuda_cub4core6detail5shmemE+112];
	setp.lt.f64 	%p172, %fd213, %fd88;
	mov.f64 	%fd214, %fd213;
	mov.u64 	%rd352, %rd351;
	@%p172 bra 	$L__BB4_107;
	setp.lt.f64 	%p173, %fd88, %fd213;
	mov.f64 	%fd214, %fd88;
	mov.u64 	%rd352, %rd92;
	@%p173 bra 	$L__BB4_107;
	setp.lt.s64 	%p174, %rd351, %rd92;
	selp.f64 	%fd214, %fd213, %fd88, %p174;
	min.s64 	%rd352, %rd351, %rd92;
$L__BB4_107:
	setp.lt.s32 	%p175, %r37, 225;
	mov.u64 	%rd386, %rd352;
	mov.f64 	%fd247, %fd214;
	@%p175 bra 	$L__BB4_203;
	ld.shared.f64 	%fd91, [_ZN6thrust24THRUST_300001_SM_1000_NS8cuda_cub4core6detail5shmemE+120];
	ld.shared.u64 	%rd95, [_ZN6thrust24THRUST_300001_SM_1000_NS8cuda_cub4core6detail5shmemE+128];
	setp.lt.f64 	%p176, %fd214, %fd91;
	mov.u64 	%rd386, %rd352;
	mov.f64 	%fd247, %fd214;
	@%p176 bra 	$L__BB4_203;
	setp.lt.f64 	%p177, %fd91, %fd214;
	mov.u64 	%rd386, %rd95;
	mov.f64 	%fd247, %fd91;
	@%p177 bra 	$L__BB4_203;
	setp.lt.s64 	%p178, %rd352, %rd95;
	selp.f64 	%fd247, %fd214, %fd91, %p178;
	min.s64 	%rd386, %rd352, %rd95;
	bra.uni 	$L__BB4_203;
$L__BB4_111:
	mov.u32 	%r16, %tid.x;
	mul.wide.u32 	%rd208, %r16, 16;
	add.s64 	%rd189, %rd186, %rd208;
	// begin inline asm
	ld.global.nc.u64 %rd188, [%rd189];
	// end inline asm
	add.s64 	%rd191, %rd189, 8;
	// begin inline asm
	ld.global.nc.u64 %rd190, [%rd191];
	// end inline asm
	mov.b64 	%fd93, %rd188;
	add.s64 	%rd193, %rd189, 4096;
	// begin inline asm
	ld.global.nc.u64 %rd192, [%rd193];
	// end inline asm
	add.s64 	%rd195, %rd189, 4104;
	// begin inline asm
	ld.global.nc.u64 %rd194, [%rd195];
	// end inline asm
	mov.b64 	%fd94, %rd192;
	add.s64 	%rd197, %rd189, 8192;
	// begin inline asm
	ld.global.nc.u64 %rd196, [%rd197];
	// end inline asm
	add.s64 	%rd199, %rd189, 8200;
	// begin inline asm
	ld.global.nc.u64 %rd198, [%rd199];
	// end inline asm
	mov.b64 	%fd95, %rd196;
	add.s64 	%rd201, %rd189, 12288;
	// begin inline asm
	ld.global.nc.u64 %rd200, [%rd201];
	// end inline asm
	add.s64 	%rd203, %rd189, 12296;
	// begin inline asm
	ld.global.nc.u64 %rd202, [%rd203];
	// end inline asm
	mov.b64 	%fd96, %rd200;
	add.s64 	%rd205, %rd189, 16384;
	// begin inline asm
	ld.global.nc.u64 %rd204, [%rd205];
	// end inline asm
	add.s64 	%rd207, %rd189, 16392;
	// begin inline asm
	ld.global.nc.u64 %rd206, [%rd207];
	// end inline asm
	mov.b64 	%fd97, %rd204;
	setp.lt.f64 	%p3, %fd93, %fd94;
	mov.f64 	%fd215, %fd93;
	mov.u64 	%rd353, %rd190;
	@%p3 bra 	$L__BB4_114;
	setp.lt.f64 	%p4, %fd94, %fd93;
	mov.f64 	%fd215, %fd94;
	mov.u64 	%rd353, %rd194;
	@%p4 bra 	$L__BB4_114;
	setp.lt.s64 	%p5, %rd190, %rd194;
	selp.f64 	%fd215, %fd93, %fd94, %p5;
	min.s64 	%rd353, %rd190, %rd194;
$L__BB4_114:
	setp.lt.f64 	%p6, %fd215, %fd95;
	mov.f64 	%fd216, %fd215;
	mov.u64 	%rd354, %rd353;
	@%p6 bra 	$L__BB4_117;
	setp.gt.f64 	%p7, %fd215, %fd95;
	mov.f64 	%fd216, %fd95;
	mov.u64 	%rd354, %rd198;
	@%p7 bra 	$L__BB4_117;
	setp.lt.s64 	%p8, %rd353, %rd198;
	selp.f64 	%fd216, %fd215, %fd95, %p8;
	min.s64 	%rd354, %rd353, %rd198;
$L__BB4_117:
	setp.lt.f64 	%p9, %fd216, %fd96;
	mov.f64 	%fd217, %fd216;
	mov.u64 	%rd355, %rd354;
	@%p9 bra 	$L__BB4_120;
	setp.gt.f64 	%p10, %fd216, %fd96;
	mov.f64 	%fd217, %fd96;
	mov.u64 	%rd355, %rd202;
	@%p10 bra 	$L__BB4_120;
	setp.lt.s64 	%p11, %rd354, %rd202;
	selp.f64 	%fd217, %fd216, %fd96, %p11;
	min.s64 	%rd355, %rd354, %rd202;
$L__BB4_120:
	setp.lt.f64 	%p12, %fd217, %fd97;
	mov.f64 	%fd234, %fd217;
	mov.u64 	%rd373, %rd355;
	@%p12 bra 	$L__BB4_123;
	setp.gt.f64 	%p13, %fd217, %fd97;
	mov.f64 	%fd234, %fd97;
	mov.u64 	%rd373, %rd206;
	@%p13 bra 	$L__BB4_123;
	setp.lt.s64 	%p14, %rd355, %rd206;
	selp.f64 	%fd234, %fd217, %fd97, %p14;
	min.s64 	%rd373, %rd355, %rd206;
$L__BB4_123:
	setp.lt.u32 	%p15, %r37, 2560;
	mov.b32 	%r383, 1280;
	@%p15 bra 	$L__BB4_141;
	mov.b32 	%r383, 1280;
$L__BB4_125:
	mov.u32 	%r17, %r383;
	add.s32 	%r40, %r17, %r16;
	mul.wide.u32 	%rd229, %r40, 16;
	add.s64 	%rd210, %rd186, %rd229;
	// begin inline asm
	ld.global.nc.u64 %rd209, [%rd210];
	// end inline asm
	add.s64 	%rd212, %rd210, 8;
	// begin inline asm
	ld.global.nc.u64 %rd211, [%rd212];
	// end inline asm
	mov.b64 	%fd107, %rd209;
	add.s64 	%rd214, %rd210, 4096;
	// begin inline asm
	ld.global.nc.u64 %rd213, [%rd214];
	// end inline asm
	add.s64 	%rd216, %rd210, 4104;
	// begin inline asm
	ld.global.nc.u64 %rd215, [%rd216];
	// end inline asm
	mov.b64 	%fd108, %rd213;
	add.s64 	%rd218, %rd210, 8192;
	// begin inline asm
	ld.global.nc.u64 %rd217, [%rd218];
	// end inline asm
	add.s64 	%rd220, %rd210, 8200;
	// begin inline asm
	ld.global.nc.u64 %rd219, [%rd220];
	// end inline asm
	mov.b64 	%fd109, %rd217;
	add.s64 	%rd222, %rd210, 12288;
	// begin inline asm
	ld.global.nc.u64 %rd221, [%rd222];
	// end inline asm
	add.s64 	%rd224, %rd210, 12296;
	// begin inline asm
	ld.global.nc.u64 %rd223, [%rd224];
	// end inline asm
	mov.b64 	%fd110, %rd221;
	add.s64 	%rd226, %rd210, 16384;
	// begin inline asm
	ld.global.nc.u64 %rd225, [%rd226];
	// end inline asm
	add.s64 	%rd228, %rd210, 16392;
	// begin inline asm
	ld.global.nc.u64 %rd227, [%rd228];
	// end inline asm
	mov.b64 	%fd111, %rd225;
	setp.lt.f64 	%p16, %fd234, %fd107;
	mov.f64 	%fd220, %fd234;
	mov.u64 	%rd358, %rd373;
	@%p16 bra 	$L__BB4_128;
	setp.gt.f64 	%p17, %fd234, %fd107;
	mov.f64 	%fd220, %fd107;
	mov.u64 	%rd358, %rd211;
	@%p17 bra 	$L__BB4_128;
	setp.lt.s64 	%p18, %rd373, %rd211;
	selp.f64 	%fd220, %fd234, %fd107, %p18;
	min.s64 	%rd358, %rd373, %rd211;
$L__BB4_128:
	setp.lt.f64 	%p19, %fd220, %fd108;
	mov.f64 	%fd221, %fd220;
	mov.u64 	%rd359, %rd358;
	@%p19 bra 	$L__BB4_131;
	setp.gt.f64 	%p20, %fd220, %fd108;
	mov.f64 	%fd221, %fd108;
	mov.u64 	%rd359, %rd215;
	@%p20 bra 	$L__BB4_131;
	setp.lt.s64 	%p21, %rd358, %rd215;
	selp.f64 	%fd221, %fd220, %fd108, %p21;
	min.s64 	%rd359, %rd358, %rd215;
$L__BB4_131:
	setp.lt.f64 	%p22, %fd221, %fd109;
	mov.f64 	%fd222, %fd221;
	mov.u64 	%rd360, %rd359;
	@%p22 bra 	$L__BB4_134;
	setp.gt.f64 	%p23, %fd221, %fd109;
	mov.f64 	%fd222, %fd109;
	mov.u64 	%rd360, %rd219;
	@%p23 bra 	$L__BB4_134;
	setp.lt.s64 	%p24, %rd359, %rd219;
	selp.f64 	%fd222, %fd221, %fd109, %p24;
	min.s64 	%rd360, %rd359, %rd219;
$L__BB4_134:
	setp.lt.f64 	%p25, %fd222, %fd110;
	mov.f64 	%fd223, %fd222;
	mov.u64 	%rd361, %rd360;
	@%p25 bra 	$L__BB4_137;
	setp.gt.f64 	%p26, %fd222, %fd110;
	mov.f64 	%fd223, %fd110;
	mov.u64 	%rd361, %rd223;
	@%p26 bra 	$L__BB4_137;
	setp.lt.s64 	%p27, %rd360, %rd223;
	selp.f64 	%fd223, %fd222, %fd110, %p27;
	min.s64 	%rd361, %rd360, %rd223;
$L__BB4_137:
	setp.lt.f64 	%p28, %fd223, %fd111;
	mov.f64 	%fd234, %fd223;
	mov.u64 	%rd373, %rd361;
	@%p28 bra 	$L__BB4_140;
	setp.gt.f64 	%p29, %fd223, %fd111;
	mov.f64 	%fd234, %fd111;
	mov.u64 	%rd373, %rd227;
	@%p29 bra 	$L__BB4_140;
	setp.lt.s64 	%p30, %rd361, %rd227;
	selp.f64 	%fd234, %fd223, %fd111, %p30;
	min.s64 	%rd373, %rd361, %rd227;
$L__BB4_140:
	add.s32 	%r383, %r17, 1280;
	add.s32 	%r41, %r17, 2560;
	setp.le.s32 	%p31, %r41, %r37;
	@%p31 bra 	$L__BB4_125;
$L__BB4_141:
	setp.le.s32 	%p32, %r37, %r383;
	@%p32 bra 	$L__BB4_164;
	sub.s32 	%r20, %r37, %r383;
	setp.ge.s32 	%p33, %r16, %r20;
	@%p33 bra 	$L__BB4_164;
	not.b32 	%r42, %r16;
	add.s32 	%r43, %r37, %r42;
	sub.s32 	%r21, %r43, %r383;
	and.b32  	%r44, %r21, 768;
	setp.eq.s32 	%p34, %r44, 768;
	mov.u32 	%r387, %r16;
	@%p34 bra 	$L__BB4_149;
	add.s32 	%r385, %r16, %r383;
	shr.u32 	%r45, %r21, 8;
	add.s32 	%r46, %r45, 1;
	and.b32  	%r47, %r46, 3;
	neg.s32 	%r384, %r47;
	mov.u32 	%r387, %r16;
$L__BB4_145:
	.pragma "nounroll";
	mov.u64 	%rd127, %rd373;
	mov.f64 	%fd123, %fd234;
	mul.wide.u32 	%rd235, %r385, 16;
	add.s64 	%rd232, %rd186, %rd235;
	// begin inline asm
	ld.global.nc.u64 %rd231, [%rd232];
	// end inline asm
	add.s64 	%rd234, %rd232, 8;
	// begin inline asm
	ld.global.nc.u64 %rd233, [%rd234];
	// end inline asm
	mov.b64 	%fd124, %rd231;
	setp.lt.f64 	%p35, %fd123, %fd124;
	@%p35 bra 	$L__BB4_148;
	setp.gt.f64 	%p36, %fd123, %fd124;
	mov.f64 	%fd234, %fd124;
	mov.u64 	%rd373, %rd233;
	@%p36 bra 	$L__BB4_148;
	setp.lt.s64 	%p37, %rd127, %rd233;
	selp.f64 	%fd234, %fd123, %fd124, %p37;
	min.s64 	%rd373, %rd127, %rd233;
$L__BB4_148:
	add.s32 	%r387, %r387, 256;
	add.s32 	%r385, %r385, 256;
	add.s32 	%r384, %r384, 1;
	setp.ne.s32 	%p38, %r384, 0;
	@%p38 bra 	$L__BB4_145;
$L__BB4_149:
	setp.lt.u32 	%p39, %r21, 768;
	@%p39 bra 	$L__BB4_164;
	cvt.u64.u32 	%rd236, %r387;
	cvt.u64.u32 	%rd237, %r383;
	add.s64 	%rd238, %rd236, %rd237;
	shl.b64 	%rd239, %rd238, 4;
	add.s64 	%rd240, %rd239, %rd186;
	add.s64 	%rd368, %rd240, 12296;
	add.s32 	%r388, %r387, %r383;
$L__BB4_151:
	mul.wide.u32 	%rd245, %r388, 16;
	add.s64 	%rd242, %rd186, %rd245;
	// begin inline asm
	ld.global.nc.u64 %rd241, [%rd242];
	// end inline asm
	add.s64 	%rd244, %rd242, 8;
	// begin inline asm
	ld.global.nc.u64 %rd243, [%rd244];
	// end inline asm
	mov.b64 	%fd130, %rd241;
	setp.lt.f64 	%p40, %fd234, %fd130;
	mov.f64 	%fd231, %fd234;
	mov.u64 	%rd370, %rd373;
	@%p40 bra 	$L__BB4_154;
	setp.gt.f64 	%p41, %fd234, %fd130;
	mov.f64 	%fd231, %fd130;
	mov.u64 	%rd370, %rd243;
	@%p41 bra 	$L__BB4_154;
	setp.lt.s64 	%p42, %rd373, %rd243;
	selp.f64 	%fd231, %fd234, %fd130, %p42;
	min.s64 	%rd370, %rd373, %rd243;
$L__BB4_154:
	add.s64 	%rd247, %rd368, -8200;
	// begin inline asm
	ld.global.nc.u64 %rd246, [%rd247];
	// end inline asm
	add.s64 	%rd249, %rd368, -8192;
	// begin inline asm
	ld.global.nc.u64 %rd248, [%rd249];
	// end inline asm
	mov.b64 	%fd133, %rd246;
	setp.lt.f64 	%p43, %fd231, %fd133;
	mov.f64 	%fd232, %fd231;
	mov.u64 	%rd371, %rd370;
	@%p43 bra 	$L__BB4_157;
	setp.gt.f64 	%p44, %fd231, %fd133;
	mov.f64 	%fd232, %fd133;
	mov.u64 	%rd371, %rd248;
	@%p44 bra 	$L__BB4_157;
	setp.lt.s64 	%p45, %rd370, %rd248;
	selp.f64 	%fd232, %fd231, %fd133, %p45;
	min.s64 	%rd371, %rd370, %rd248;
$L__BB4_157:
	add.s64 	%rd251, %rd368, -4104;
	// begin inline asm
	ld.global.nc.u64 %rd250, [%rd251];
	// end inline asm
	add.s64 	%rd253, %rd368, -4096;
	// begin inline asm
	ld.global.nc.u64 %rd252, [%rd253];
	// end inline asm
	mov.b64 	%fd136, %rd250;
	setp.lt.f64 	%p46, %fd232, %fd136;
	mov.f64 	%fd233, %fd232;
	mov.u64 	%rd372, %rd371;
	@%p46 bra 	$L__BB4_160;
	setp.gt.f64 	%p47, %fd232, %fd136;
	mov.f64 	%fd233, %fd136;
	mov.u64 	%rd372, %rd252;
	@%p47 bra 	$L__BB4_160;
	setp.lt.s64 	%p48, %rd371, %rd252;
	selp.f64 	%fd233, %fd232, %fd136, %p48;
	min.s64 	%rd372, %rd371, %rd252;
$L__BB4_160:
	add.s64 	%rd255, %rd368, -8;
	// begin inline asm
	ld.global.nc.u64 %rd254, [%rd255];
	// end inline asm
	// begin inline asm
	ld.global.nc.u64 %rd256, [%rd368];
	// end inline asm
	mov.b64 	%fd139, %rd254;
	setp.lt.f64 	%p49, %fd233, %fd139;
	mov.f64 	%fd234, %fd233;
	mov.u64 	%rd373, %rd372;
	@%p49 bra 	$L__BB4_163;
	setp.gt.f64 	%p50, %fd233, %fd139;
	mov.f64 	%fd234, %fd139;
	mov.u64 	%rd373, %rd256;
	@%p50 bra 	$L__BB4_163;
	setp.lt.s64 	%p51, %rd372, %rd256;
	selp.f64 	%fd234, %fd233, %fd139, %p51;
	min.s64 	%rd373, %rd372, %rd256;
$L__BB4_163:
	add.s32 	%r387, %r387, 1024;
	add.s64 	%rd368, %rd368, 16384;
	add.s32 	%r388, %r388, 1024;
	setp.lt.s32 	%p52, %r387, %r20;
	@%p52 bra 	$L__BB4_151;
$L__BB4_164:
	// begin inline asm
	mov.u32 %r48, %laneid;
	// end inline asm
	mov.b64 	%rd258, %fd234;
	mov.b64 	{%r50, %r55}, %rd258;
	mov.b32 	%r66, 1;
	mov.b32 	%r67, 31;
	mov.b32 	%r68, -1;
	// begin inline asm
	shfl.sync.down.b32 %r49, %r50, %r66, %r67, %r68;
	// end inline asm
	// begin inline asm
	shfl.sync.down.b32 %r54, %r55, %r66, %r67, %r68;
	// end inline asm
	mov.b64 	%rd259, {%r49, %r54};
	mov.b64 	%fd143, %rd259;
	mov.b64 	{%r60, %r65}, %rd373;
	// begin inline asm
	shfl.sync.down.b32 %r59, %r60, %r66, %r67, %r68;
	// end inline asm
	// begin inline asm
	shfl.sync.down.b32 %r64, %r65, %r66, %r67, %r68;
	// end inline asm
	mov.b64 	%rd150, {%r59, %r64};
	setp.gt.s32 	%p53, %r48, 30;
	setp.lt.f64 	%p54, %fd234, %fd143;
	or.pred  	%p55, %p53, %p54;
	mov.f64 	%fd236, %fd234;
	mov.u64 	%rd375, %rd373;
	@%p55 bra 	$L__BB4_167;
	setp.gt.f64 	%p56, %fd234, %fd143;
	mov.f64 	%fd236, %fd143;
	mov.u64 	%rd375, %rd150;
	@%p56 bra 	$L__BB4_167;
	setp.lt.s64 	%p57, %rd373, %rd150;
	selp.f64 	%fd236, %fd234, %fd143, %p57;
	min.s64 	%rd375, %rd373, %rd150;
$L__BB4_167:
	mov.b64 	%rd260, %fd236;
	mov.b64 	{%r70, %r75}, %rd260;
	mov.b32 	%r86, 2;
	mov.b32 	%r87, 31;
	mov.b32 	%r88, -1;
	// begin inline asm
	shfl.sync.down.b32 %r69, %r70, %r86, %r87, %r88;
	// end inline asm
	// begin inline asm
	shfl.sync.down.b32 %r74, %r75, %r86, %r87, %r88;
	// end inline asm
	mov.b64 	%rd261, {%r69, %r74};
	mov.b64 	%fd146, %rd261;
	mov.b64 	{%r80, %r85}, %rd375;
	// begin inline asm
	shfl.sync.down.b32 %r79, %r80, %r86, %r87, %r88;
	// end inline asm
	// begin inline asm
	shfl.sync.down.b32 %r84, %r85, %r86, %r87, %r88;
	// end inline asm
	mov.b64 	%rd153, {%r79, %r84};
	setp.gt.s32 	%p58, %r48, 29;
	setp.lt.f64 	%p59, %fd236, %fd146;
	or.pred  	%p60, %p58, %p59;
	mov.f64 	%fd237, %fd236;
	mov.u64 	%rd376, %rd375;
	@%p60 bra 	$L__BB4_170;
	setp.gt.f64 	%p61, %fd236, %fd146;
	mov.f64 	%fd237, %fd146;
	mov.u64 	%rd376, %rd153;
	@%p61 bra 	$L__BB4_170;
	setp.lt.s64 	%p62, %rd375, %rd153;
	selp.f64 	%fd237, %fd236, %fd146, %p62;
	min.s64 	%rd376, %rd375, %rd153;
$L__BB4_170:
	mov.b64 	%rd262, %fd237;
	mov.b64 	{%r90, %r95}, %rd262;
	mov.b32 	%r106, 4;
	mov.b32 	%r107, 31;
	mov.b32 	%r108, -1;
	// begin inline asm
	shfl.sync.down.b32 %r89, %r90, %r106, %r107, %r108;
	// end inline asm
	// begin inline asm
	shfl.sync.down.b32 %r94, %r95, %r106, %r107, %r108;
	// end inline asm
	mov.b64 	%rd263, {%r89, %r94};
	mov.b64 	%fd149, %rd263;
	mov.b64 	{%r100, %r105}, %rd376;
	// begin inline asm
	shfl.sync.down.b32 %r99, %r100, %r106, %r107, %r108;
	// end inline asm
	// begin inline asm
	shfl.sync.down.b32 %r104, %r105, %r106, %r107, %r108;
	// end inline asm
	mov.b64 	%rd156, {%r99, %r104};
	setp.gt.s32 	%p63, %r48, 27;
	setp.lt.f64 	%p64, %fd237, %fd149;
	or.pred  	%p65, %p63, %p64;
	mov.f64 	%fd238, %fd237;
	mov.u64 	%rd377, %rd376;
	@%p65 bra 	$L__BB4_173;
	setp.gt.f64 	%p66, %fd237, %fd149;
	mov.f64 	%fd238, %fd149;
	mov.u64 	%rd377, %rd156;
	@%p66 bra 	$L__BB4_173;
	setp.lt.s64 	%p67, %rd376, %rd156;
	selp.f64 	%fd238, %fd237, %fd149, %p67;
	min.s64 	%rd377, %rd376, %rd156;
$L__BB4_173:
	mov.b64 	%rd264, %fd238;
	mov.b64 	{%r110, %r115}, %rd264;
	mov.b32 	%r126, 8;
	mov.b32 	%r127, 31;
	mov.b32 	%r128, -1;
	// begin inline asm
	shfl.sync.down.b32 %r109, %r110, %r126, %r127, %r128;
	// end inline asm
	// begin inline asm
	shfl.sync.down.b32 %r114, %r115, %r126, %r127, %r128;
	// end inline asm
	mov.b64 	%rd265, {%r109, %r114};
	mov.b64 	%fd152, %rd265;
	mov.b64 	{%r120, %r125}, %rd377;
	// begin inline asm
	shfl.sync.down.b32 %r119, %r120, %r126, %r127, %r128;
	// end inline asm
	// begin inline asm
	shfl.sync.down.b32 %r124, %r125, %r126, %r127, %r128;
	// end inline asm
	mov.b64 	%rd159, {%r119, %r124};
	setp.gt.s32 	%p68, %r48, 23;
	setp.lt.f64 	%p69, %fd238, %fd152;
	or.pred  	%p70, %p68, %p69;
	mov.f64 	%fd239, %fd238;
	mov.u64 	%rd378, %rd377;
	@%p70 bra 	$L__BB4_176;
	setp.gt.f64 	%p71, %fd238, %fd152;
	mov.f64 	%fd239, %fd152;
	mov.u64 	%rd378, %rd159;
	@%p71 bra 	$L__BB4_176;
	setp.lt.s64 	%p72, %rd377, %rd159;
	selp.f64 	%fd239, %fd238, %fd152, %p72;
	min.s64 	%rd378, %rd377, %rd159;
$L__BB4_176:
	mov.b64 	%rd266, %fd239;
	mov.b64 	{%r130, %r135}, %rd266;
	mov.b32 	%r146, 16;
	mov.b32 	%r147, 31;
	mov.b32 	%r148, -1;
	// begin inline asm
	shfl.sync.down.b32 %r129, %r130, %r146, %r147, %r148;
	// end inline asm
	// begin inline asm
	shfl.sync.down.b32 %r134, %r135, %r146, %r147, %r148;
	// end inline asm
	mov.b64 	%rd267, {%r129, %r134};
	mov.b64 	%fd155, %rd267;
	mov.b64 	{%r140, %r145}, %rd378;
	// begin inline asm
	shfl.sync.down.b32 %r139, %r140, %r146, %r147, %r148;
	// end inline asm
	// begin inline asm
	shfl.sync.down.b32 %r144, %r145, %r146, %r147, %r148;
	// end inline asm
	mov.b64 	%rd162, {%r139, %r144};
	setp.gt.s32 	%p73, %r48, 15;
	setp.lt.f64 	%p74, %fd239, %fd155;
	or.pred  	%p75, %p73, %p74;
	mov.f64 	%fd247, %fd239;
	mov.u64 	%rd386, %rd378;
	@%p75 bra 	$L__BB4_179;
	setp.gt.f64 	%p76, %fd239, %fd155;
	mov.f64 	%fd247, %fd155;
	mov.u64 	%rd386, %rd162;
	@%p76 bra 	$L__BB4_179;
	setp.lt.s64 	%p77, %rd378, %rd162;
	selp.f64 	%fd247, %fd239, %fd155, %p77;
	min.s64 	%rd386, %rd378, %rd162;
$L__BB4_179:
	setp.ne.s32 	%p78, %r48, 0;
	@%p78 bra 	$L__BB4_181;
	shr.u32 	%r149, %r16, 1;
	and.b32  	%r150, %r149, 496;
	mov.u32 	%r151, _ZN6thrust24THRUST_300001_SM_1000_NS8cuda_cub4core6detail5shmemE;
	add.s32 	%r152, %r151, %r150;
	st.shared.f64 	[%r152+8], %fd247;
	st.shared.u64 	[%r152+16], %rd386;
$L__BB4_181:
	bar.sync 	0;
	setp.ne.s32 	%p79, %r16, 0;
	@%p79 bra 	$L__BB4_203;
	ld.shared.f64 	%fd158, [_ZN6thrust24THRUST_300001_SM_1000_NS8cuda_cub4core6detail5shmemE+24];
	ld.shared.u64 	%rd165, [_ZN6thrust24THRUST_300001_SM_1000_NS8cuda_cub4core6detail5shmemE+32];
	setp.lt.f64 	%p80, %fd247, %fd158;
	mov.f64 	%fd241, %fd247;
	mov.u64 	%rd380, %rd386;
	@%p80 bra 	$L__BB4_185;
	setp.lt.f64 	%p81, %fd158, %fd247;
	mov.f64 	%fd241, %fd158;
	mov.u64 	%rd380, %rd165;
	@%p81 bra 	$L__BB4_185;
	setp.lt.s64 	%p82, %rd386, %rd165;
	selp.f64 	%fd241, %fd247, %fd158, %p82;
	min.s64 	%rd380, %rd386, %rd165;
$L__BB4_185:
	ld.shared.f64 	%fd161, [_ZN6thrust24THRUST_300001_SM_1000_NS8cuda_cub4core6detail5shmemE+40];
	ld.shared.u64 	%rd168, [_ZN6thrust24THRUST_300001_SM_1000_NS8cuda_cub4core6detail5shmemE+48];
	setp.lt.f64 	%p83, %fd241, %fd161;
	mov.f64 	%fd242, %fd241;
	mov.u64 	%rd381, %rd380;
	@%p83 bra 	$L__BB4_188;
	setp.lt.f64 	%p84, %fd161, %fd241;
	mov.f64 	%fd242, %fd161;
	mov.u64 	%rd381, %rd168;
	@%p84 bra 	$L__BB4_188;
	setp.lt.s64 	%p85, %rd380, %rd168;
	selp.f64 	%fd242, %fd241, %fd161, %p85;
	min.s64 	%rd381, %rd380, %rd168;
$L__BB4_188:
	ld.shared.f64 	%fd164, [_ZN6thrust24THRUST_300001_SM_1000_NS8cuda_cub4core6detail5shmemE+56];
	ld.shared.u64 	%rd171, [_ZN6thrust24THRUST_300001_SM_1000_NS8cuda_cub4core6detail5shmemE+64];
	setp.lt.f64 	%p86, %fd242, %fd164;
	mov.f64 	%fd243, %fd242;
	mov.u64 	%rd382, %rd381;
	@%p86 bra 	$L__BB4_191;
	setp.lt.f64 	%p87, %fd164, %fd242;
	mov.f64 	%fd243, %fd164;
	mov.u64 	%rd382, %rd171;
	@%p87 bra 	$L__BB4_191;
	setp.lt.s64 	%p88, %rd381, %rd171;
	selp.f64 	%fd243, %fd242, %fd164, %p88;
	min.s64 	%rd382, %rd381, %rd171;
$L__BB4_191:
	ld.shared.f64 	%fd167, [_ZN6thrust24THRUST_300001_SM_1000_NS8cuda_cub4core6detail5shmemE+72];
	ld.shared.u64 	%rd174, [_ZN6thrust24THRUST_300001_SM_1000_NS8cuda_cub4core6detail5shmemE+80];
	setp.lt.f64 	%p89, %fd243, %fd167;
	mov.f64 	%fd244, %fd243;
	mov.u64 	%rd383, %rd382;
	@%p89 bra 	$L__BB4_194;
	setp.lt.f64 	%p90, %fd167, %fd243;
	mov.f64 	%fd244, %fd167;
	mov.u64 	%rd383, %rd174;
	@%p90 bra 	$L__BB4_194;
	setp.lt.s64 	%p91, %rd382, %rd174;
	selp.f64 	%fd244, %fd243, %fd167, %p91;
	min.s64 	%rd383, %rd382, %rd174;
$L__BB4_194:
	ld.shared.f64 	%fd170, [_ZN6thrust24THRUST_300001_SM_1000_NS8cuda_cub4core6detail5shmemE+88];
	ld.shared.u64 	%rd177, [_ZN6thrust24THRUST_300001_SM_1000_NS8cuda_cub4core6detail5shmemE+96];
	setp.lt.f64 	%p92, %fd244, %fd170;
	mov.f64 	%fd245, %fd244;
	mov.u64 	%rd384, %rd383;
	@%p92 bra 	$L__BB4_197;
	setp.lt.f64 	%p93, %fd170, %fd244;
	mov.f64 	%fd245, %fd170;
	mov.u64 	%rd384, %rd177;
	@%p93 bra 	$L__BB4_197;
	setp.lt.s64 	%p94, %rd383, %rd177;
	selp.f64 	%fd245, %fd244, %fd170, %p94;
	min.s64 	%rd384, %rd383, %rd177;
$L__BB4_197:
	ld.shared.f64 	%fd173, [_ZN6thrust24THRUST_300001_SM_1000_NS8cuda_cub4core6detail5shmemE+104];
	ld.shared.u64 	%rd180, [_ZN6thrust24THRUST_300001_SM_1000_NS8cuda_cub4core6detail5shmemE+112];
	setp.lt.f64 	%p95, %fd245, %fd173;
	mov.f64 	%fd246, %fd245;
	mov.u64 	%rd385, %rd384;
	@%p95 bra 	$L__BB4_200;
	setp.lt.f64 	%p96, %fd173, %fd245;
	mov.f64 	%fd246, %fd173;
	mov.u64 	%rd385, %rd180;
	@%p96 bra 	$L__BB4_200;
	setp.lt.s64 	%p97, %rd384, %rd180;
	selp.f64 	%fd246, %fd245, %fd173, %p97;
	min.s64 	%rd385, %rd384, %rd180;
$L__BB4_200:
	ld.shared.f64 	%fd176, [_ZN6thrust24THRUST_300001_SM_1000_NS8cuda_cub4core6detail5shmemE+120];
	ld.shared.u64 	%rd183, [_ZN6thrust24THRUST_300001_SM_1000_NS8cuda_cub4core6detail5shmemE+128];
	setp.lt.f64 	%p98, %fd246, %fd176;
	mov.u64 	%rd386, %rd385;
	mov.f64 	%fd247, %fd246;
	@%p98 bra 	$L__BB4_203;
	setp.lt.f64 	%p99, %fd176, %fd246;
	mov.u64 	%rd386, %rd183;
	mov.f64 	%fd247, %fd176;
	@%p99 bra 	$L__BB4_203;
	setp.lt.s64 	%p100, %rd385, %rd183;
	selp.f64 	%fd247, %fd246, %fd176, %p100;
	min.s64 	%rd386, %rd385, %rd183;
$L__BB4_203:
	mov.u32 	%r376, %tid.x;
	setp.ne.s32 	%p227, %r376, 0;
	@%p227 bra 	$L__BB4_205;
	ld.param.u64 	%rd318, [_ZN6thrust24THRUST_300001_SM_1000_NS8cuda_cub4core6detail13_kernel_agentINS1_8__reduce11ReduceAgentIPN4cuda3std3__45tupleIJdlEEESC_SB_iNS1_9__extrema9arg_min_fIdlNS9_4lessIdEEEEEEJSC_SC_iSH_EEEvDpT0__param_1];
	cvta.to.global.u64 	%rd317, %rd318;
	st.global.f64 	[%rd317], %fd247;
	st.global.u64 	[%rd317+8], %rd386;
$L__BB4_205:
	ret;

}
	// .globl	_ZN6thrust24THRUST_300001_SM_1000_NS8cuda_cub4core6detail13_kernel_agentINS1_8__reduce11ReduceAgentINS0_12zip_iteratorIN4cuda3std3__45tupleIJNS0_6detail15normal_iteratorINS0_10device_ptrIdEEEENS0_17counting_iteratorIlNS0_11use_defaultESI_SI_EEEEEEEPNSB_IJdlEEESM_lNS1_9__extrema9arg_min_fIdlNSA_4lessIdEEEEEEJSL_SN_lSS_EEEvDpT0_
.visible .entry _ZN6thrust24THRUST_300001_SM_1000_NS8cuda_cub4core6detail13_kernel_agentINS1_8__reduce11ReduceAgentINS0_12zip_iteratorIN4cuda3std3__45tupleIJNS0_6detail15normal_iteratorINS0_10device_ptrIdEEEENS0_17counting_iteratorIlNS0_11use_defaultESI_SI_EEEEEEEPNSB_IJdlEEESM_lNS1_9__extrema9arg_min_fIdlNSA_4lessIdEEEEEEJSL_SN_lSS_EEEvDpT0_(
	.param .align 8 .b8 _ZN6thrust24THRUST_300001_SM_1000_NS8cuda_cub4core6detail13_kernel_agentINS1_8__reduce11ReduceAgentINS0_12zip_iteratorIN4cuda3std3__45tupleIJNS0_6detail15normal_iteratorINS0_10device_ptrIdEEEENS0_17counting_iteratorIlNS0_11use_defaultESI_SI_EEEEEEEPNSB_IJdlEEESM_lNS1_9__extrema9arg_min_fIdlNSA_4lessIdEEEEEEJSL_SN_lSS_EEEvDpT0__param_0[16],
	.param .u64 .ptr .align 1 _ZN6thrust24THRUST_300001_SM_1000_NS8cuda_cub4core6detail13_kernel_agentINS1_8__reduce11ReduceAgentINS0_12zip_iteratorIN4cuda3std3__45tupleIJNS0_6detail15normal_iteratorINS0_10device_ptrIdEEEENS0_17counting_iteratorIlNS0_11use_defaultESI_SI_EEEEEEEPNSB_IJdlEEESM_lNS1_9__extrema9arg_min_fIdlNSA_4lessIdEEEEEEJSL_SN_lSS_EEEvDpT0__param_1,
	.param .u64 _ZN6thrust24THRUST_300001_SM_1000_NS8cuda_cub4core6detail13_kernel_agentINS1_8__reduce11ReduceAgentINS0_12zip_iteratorIN4cuda3std3__45tupleIJNS0_6detail15normal_iteratorINS0_10device_ptrIdEEEENS0_17counting_iteratorIlNS0_11use_defaultESI_SI_EEEEEEEPNSB_IJdlEEESM_lNS1_9__extrema9arg_min_fIdlNSA_4lessIdEEEEEEJSL_SN_lSS_EEEvDpT0__param_2,
	.param .align 1 .b8 _ZN6thrust24THRUST_300001_SM_1000_NS8cuda_cub4core6detail13_kernel_agentINS1_8__reduce11ReduceAgentINS0_12zip_iteratorIN4cuda3std3__45tupleIJNS0_6detail15normal_iteratorINS0_10device_ptrIdEEEENS0_17counting_iteratorIlNS0_11use_defaultESI_SI_EEEEEEEPNSB_IJdlEEESM_lNS1_9__extrema9arg_min_fIdlNSA_4lessIdEEEEEEJSL_SN_lSS_EEEvDpT0__param_3[1]
)
.maxntid 256
{
	.reg .pred 	%p<223>;
	.reg .b32 	%r<391>;
	.reg .b64 	%rd<357>;
	.reg .b64 	%fd<243>;

	ld.param.u64 	%rd197, [_ZN6thrust24THRUST_300001_SM_1000_NS8cuda_cub4core6detail13_kernel_agentINS1_8__reduce11ReduceAgentINS0_12zip_iteratorIN4cuda3std3__45tupleIJNS0_6detail15normal_iteratorINS0_10device_ptrIdEEEENS0_17counting_iteratorIlNS0_11use_defaultESI_SI_EEEEEEEPNSB_IJdlEEESM_lNS1_9__extrema9arg_min_fIdlNSA_4lessIdEEEEEEJSL_SN_lSS_EEEvDpT0__param_0+8];
	ld.param.u64 	%rd196, [_ZN6thrust24THRUST_300001_SM_1000_NS8cuda_cub4core6detail13_kernel_agentINS1_8__reduce11ReduceAgentINS0_12zip_iteratorIN4cuda3std3__45tupleIJNS0_6detail15normal_iteratorINS0_10device_ptrIdEEEENS0_17counting_iteratorIlNS0_11use_defaultESI_SI_EEEEEEEPNSB_IJdlEEESM_lNS1_9__extrema9arg_min_fIdlNSA_4lessIdEEEEEEJSL_SN_lSS_EEEvDpT0__param_0];
	ld.param.u64 	%rd199, [_ZN6thrust24THRUST_300001_SM_1000_NS8cuda_cub4core6detail13_kernel_agentINS1_8__reduce11ReduceAgentINS0_12zip_iteratorIN4cuda3std3__45tupleIJNS0_6detail15normal_iteratorINS0_10device_ptrIdEEEENS0_17counting_iteratorIlNS0_11use_defaultESI_SI_EEEEEEEPNSB_IJdlEEESM_lNS1_9__extrema9arg_min_fIdlNSA_4lessIdEEEEEEJSL_SN_lSS_EEEvDpT0__param_2];
	setp.eq.s64 	%p1, %rd199, 0;
	@%p1 bra 	$L__BB5_200;
	cvta.to.global.u64 	%rd1, %rd196;
	setp.gt.s64 	%p2, %rd199, 1279;
	@%p2 bra 	$L__BB5_112;
	cvt.u32.u64 	%r1, %rd199;
	mov.u32 	%r2, %tid.x;
	setp.ge.s32 	%p96, %r2, %r1;
	mov.f64 	%fd188, 0d0000000000000000;
	mov.b64 	%rd298, 0;
	mov.u32 	%r385, %r2;
	@%p96 bra 	$L__BB5_4;
	cvt.u64.u32 	%rd254, %r2;
	mul.wide.u32 	%rd255, %r2, 8;
	add.s64 	%rd256, %rd1, %rd255;
	add.s64 	%rd298, %rd197, %rd254;
	ld.global.f64 	%fd188, [%rd256];
	add.s32 	%r385, %r2, 256;
$L__BB5_4:
	setp.ge.s32 	%p97, %r385, %r1;
	@%p97 bra 	$L__BB5_26;
	not.b32 	%r154, %r385;
	add.s32 	%r5, %r154, %r1;
	and.b32  	%r155, %r5, 768;
	setp.eq.s32 	%p98, %r155, 768;
	@%p98 bra 	$L__BB5_11;
	cvt.u64.u32 	%rd258, %r385;
	add.s64 	%rd289, %rd197, %rd258;
	mul.wide.u32 	%rd259, %r385, 8;
	add.s64 	%rd288, %rd1, %rd259;
	shr.u32 	%r156, %r5, 8;
	add.s32 	%r157, %r156, 1;
	and.b32  	%r158, %r157, 3;
	neg.s32 	%r383, %r158;
$L__BB5_7:
	.pragma "nounroll";
	mov.u64 	%rd9, %rd298;
	mov.f64 	%fd3, %fd188;
	ld.global.f64 	%fd4, [%rd288];
	setp.lt.f64 	%p99, %fd3, %fd4;
	@%p99 bra 	$L__BB5_10;
	setp.lt.f64 	%p100, %fd4, %fd3;
	mov.u64 	%rd298, %rd289;
	mov.f64 	%fd188, %fd4;
	@%p100 bra 	$L__BB5_10;
	setp.lt.s64 	%p101, %rd9, %rd289;
	min.s64 	%rd298, %rd9, %rd289;
	selp.f64 	%fd188, %fd3, %fd4, %p101;
$L__BB5_10:
	add.s32 	%r385, %r385, 256;
	add.s64 	%rd289, %rd289, 256;
	add.s64 	%rd288, %rd288, 2048;
	add.s32 	%r383, %r383, 1;
	setp.ne.s32 	%p102, %r383, 0;
	@%p102 bra 	$L__BB5_7;
$L__BB5_11:
	setp.lt.u32 	%p103, %r5, 768;
	@%p103 bra 	$L__BB5_26;
	add.s32 	%r386, %r385, 512;
$L__BB5_13:
	mov.u32 	%r13, %r386;
	add.s32 	%r159, %r13, -512;
	cvt.s64.s32 	%rd260, %r159;
	mul.wide.s32 	%rd261, %r159, 8;
	add.s64 	%rd17, %rd1, %rd261;
	add.s64 	%rd18, %rd197, %rd260;
	ld.global.f64 	%fd10, [%rd17];
	setp.lt.f64 	%p104, %fd188, %fd10;
	mov.u64 	%rd295, %rd298;
	mov.f64 	%fd185, %fd188;
	@%p104 bra 	$L__BB5_16;
	setp.lt.f64 	%p105, %fd10, %fd188;
	mov.u64 	%rd295, %rd18;
	mov.f64 	%fd185, %fd10;
	@%p105 bra 	$L__BB5_16;
	setp.lt.s64 	%p106, %rd298, %rd18;
	min.s64 	%rd295, %rd298, %rd18;
	selp.f64 	%fd185, %fd188, %fd10, %p106;
$L__BB5_16:
	add.s32 	%r160, %r13, -256;
	cvt.s64.s32 	%rd262, %r160;
	add.s64 	%rd21, %rd197, %rd262;
	ld.global.f64 	%fd13, [%rd17+2048];
	setp.lt.f64 	%p107, %fd185, %fd13;
	mov.u64 	%rd296, %rd295;
	mov.f64 	%fd186, %fd185;
	@%p107 bra 	$L__BB5_19;
	setp.lt.f64 	%p108, %fd13, %fd185;
	mov.u64 	%rd296, %rd21;
	mov.f64 	%fd186, %fd13;
	@%p108 bra 	$L__BB5_19;
	setp.lt.s64 	%p109, %rd295, %rd21;
	min.s64 	%rd296, %rd295, %rd21;
	selp.f64 	%fd186, %fd185, %fd13, %p109;
$L__BB5_19:
	cvt.s64.s32 	%rd263, %r13;
	add.s64 	%rd24, %rd197, %rd263;
	ld.global.f64 	%fd16, [%rd17+4096];
	setp.lt.f64 	%p110, %fd186, %fd16;
	mov.u64 	%rd297, %rd296;
	mov.f64 	%fd187, %fd186;
	@%p110 bra 	$L__BB5_22;
	setp.lt.f64 	%p111, %fd16, %fd186;
	mov.u64 	%rd297, %rd24;
	mov.f64 	%fd187, %fd16;
	@%p111 bra 	$L__BB5_22;
	setp.lt.s64 	%p112, %rd296, %rd24;
	min.s64 	%rd297, %rd296, %rd24;
	selp.f64 	%fd187, %fd186, %fd16, %p112;
$L__BB5_22:
	add.s32 	%r161, %r13, 256;
	cvt.s64.s32 	%rd264, %r161;
	add.s64 	%rd27, %rd197, %rd264;
	ld.global.f64 	%fd19, [%rd17+6144];
	setp.lt.f64 	%p113, %fd187, %fd19;
	mov.u64 	%rd298, %rd297;
	mov.f64 	%fd188, %fd187;
	@%p113 bra 	$L__BB5_25;
	setp.lt.f64 	%p114, %fd19, %fd187;
	mov.u64 	%rd298, %rd27;
	mov.f64 	%fd188, %fd19;
	@%p114 bra 	$L__BB5_25;
	setp.lt.s64 	%p115, %rd297, %rd27;
	min.s64 	%rd298, %rd297, %rd27;
	selp.f64 	%fd188, %fd187, %fd19, %p115;
$L__BB5_25:
	add.s32 	%r386, %r13, 1024;
	add.s32 	%r162, %r13, 512;
	setp.lt.s32 	%p116, %r162, %r1;
	@%p116 bra 	$L__BB5_13;
$L__BB5_26:
	setp.lt.s32 	%p117, %r1, 256;
	@%p117 bra 	$L__BB5_66;
	// begin inline asm
	mov.u32 %r276, %laneid;
	// end inline asm
	mov.b64 	%rd275, %fd188;
	mov.b64 	{%r278, %r283}, %rd275;
	mov.b32 	%r294, 1;
	mov.b32 	%r295, 31;
	mov.b32 	%r296, -1;
	// begin inline asm
	shfl.sync.down.b32 %r277, %r278, %r294, %r295, %r296;
	// end inline asm
	// begin inline asm
	shfl.sync.down.b32 %r282, %r283, %r294, %r295, %r296;
	// end inline asm
	mov.b64 	%rd276, {%r277, %r282};
	mov.b64 	%fd23, %rd276;
	mov.b64 	{%r288, %r293}, %rd298;
	// begin inline asm
	shfl.sync.down.b32 %r287, %r288, %r294, %r295, %r296;
	// end inline asm
	// begin inline asm
	shfl.sync.down.b32 %r292, %r293, %r294, %r295, %r296;
	// end inline asm
	mov.b64 	%rd31, {%r287, %r292};
	setp.gt.s32 	%p174, %r276, 30;
	setp.lt.f64 	%p175, %fd188, %fd23;
	or.pred  	%p176, %p174, %p175;
	mov.u64 	%rd300, %rd298;
	mov.f64 	%fd190, %fd188;
	@%p176 bra 	$L__BB5_30;
	setp.gt.f64 	%p177, %fd188, %fd23;
	mov.u64 	%rd300, %rd31;
	mov.f64 	%fd190, %fd23;
	@%p177 bra 	$L__BB5_30;
	setp.lt.s64 	%p178, %rd298, %rd31;
	min.s64 	%rd300, %rd298, %rd31;
	selp.f64 	%fd190, %fd188, %fd23, %p178;
$L__BB5_30:
	mov.b64 	%rd277, %fd190;
	mov.b64 	{%r298, %r303}, %rd277;
	mov.b32 	%r314, 2;
	mov.b32 	%r315, 31;
	mov.b32 	%r316, -1;
	// begin inline asm
	shfl.sync.down.b32 %r297, %r298, %r314, %r315, %r316;
	// end inline asm
	// begin inline asm
	shfl.sync.down.b32 %r302, %r303, %r314, %r315, %r316;
	// end inline asm
	mov.b64 	%rd278, {%r297, %r302};
	mov.b64 	%fd26, %rd278;
	mov.b64 	{%r308, %r313}, %rd300;
	// begin inline asm
	shfl.sync.down.b32 %r307, %r308, %r314, %r315, %r316;
	// end inline asm
	// begin inline asm
	shfl.sync.down.b32 %r312, %r313, %r314, %r315, %r316;
	// end inline asm
	mov.b64 	%rd34, {%r307, %r312};
	setp.gt.s32 	%p179, %r276, 29;
	setp.lt.f64 	%p180, %fd190, %fd26;
	or.pred  	%p181, %p179, %p180;
	mov.u64 	%rd301, %rd300;
	mov.f64 	%fd191, %fd190;
	@%p181 bra 	$L__BB5_33;
	setp.gt.f64 	%p182, %fd190, %fd26;
	mov.u64 	%rd301, %rd34;
	mov.f64 	%fd191, %fd26;
	@%p182 bra 	$L__BB5_33;
	setp.lt.s64 	%p183, %rd300, %rd34;
	min.s64 	%rd301, %rd300, %rd34;
	selp.f64 	%fd191, %fd190, %fd26, %p183;
$L__BB5_33:
	mov.b64 	%rd279, %fd191;
	mov.b64 	{%r318, %r323}, %rd279;
	mov.b32 	%r334, 4;
	mov.b32 	%r335, 31;
	mov.b32 	%r336, -1;
	// begin inline asm
	shfl.sync.down.b32 %r317, %r318, %r334, %r335, %r336;
	// end inline asm
	// begin inline asm
	shfl.sync.down.b32 %r322, %r323, %r334, %r335, %r336;
	// end inline asm
	mov.b64 	%rd280, {%r317, %r322};
	mov.b64 	%fd29, %rd280;
	mov.b64 	{%r328, %r333}, %rd301;
	// begin inline asm
	shfl.sync.down.b32 %r327, %r328, %r334, %r335, %r336;
	// end inline asm
	// begin inline asm
	shfl.sync.down.b32 %r332, %r333, %r334, %r335, %r336;
	// end inline asm
	mov.b64 	%rd37, {%r327, %r332};
	setp.gt.s32 	%p184, %r276, 27;
	setp.lt.f64 	%p185, %fd191, %fd29;
	or.pred  	%p186, %p184, %p185;
	mov.u64 	%rd302, %rd301;
	mov.f64 	%fd192, %fd191;
	@%p186 bra 	$L__BB5_36;
	setp.gt.f64 	%p187, %fd191, %fd29;
	mov.u64 	%rd302, %rd37;
	mov.f64 	%fd192, %fd29;
	@%p187 bra 	$L__BB5_36;
	setp.lt.s64 	%p188, %rd301, %rd37;
	min.s64 	%rd302, %rd301, %rd37;
	selp.f64 	%fd192, %fd191, %fd29, %p188;
$L__BB5_36:
	mov.b64 	%rd281, %fd192;
	mov.b64 	{%r338, %r343}, %rd281;
	mov.b32 	%r354, 8;
	mov.b32 	%r355, 31;
	mov.b32 	%r356, -1;
	// begin inline asm
	shfl.sync.down.b32 %r337, %r338, %r354, %r355, %r356;
	// end inline asm
	// begin inline asm
	shfl.sync.down.b32 %r342, %r343, %r354, %r355, %r356;
	// end inline asm
	mov.b64 	%rd282, {%r337, %r342};
	mov.b64 	%fd32, %rd282;
	mov.b64 	{%r348, %r353}, %rd302;
	// begin inline asm
	shfl.sync.down.b32 %r347, %r348, %r354, %r355, %r356;
	// end inline asm
	// begin inline asm
	shfl.sync.down.b32 %r352, %r353, %r354, %r355, %r356;
	// end inline asm
	mov.b64 	%rd40, {%r347, %r352};
	setp.gt.s32 	%p189, %r276, 23;
	setp.lt.f64 	%p190, %fd192, %fd32;
	or.pred  	%p191, %p189, %p190;
	mov.u64 	%rd303, %rd302;
	mov.f64 	%fd193, %fd192;
	@%p191 bra 	$L__BB5_39;
	setp.gt.f64 	%p192, %fd192, %fd32;
	mov.u64 	%rd303, %rd40;
	mov.f64 	%fd193, %fd32;
	@%p192 bra 	$L__BB5_39;
	setp.lt.s64 	%p193, %rd302, %rd40;
	min.s64 	%rd303, %rd302, %rd40;
	selp.f64 	%fd193, %fd192, %fd32, %p193;
$L__BB5_39:
	mov.b64 	%rd283, %fd193;
	mov.b64 	{%r358, %r363}, %rd283;
	mov.b32 	%r374, 16;
	mov.b32 	%r375, 31;
	mov.b32 	%r376, -1;
	// begin inline asm
	shfl.sync.down.b32 %r357, %r358, %r374, %r375, %r376;
	// end inline asm
	// begin inline asm
	shfl.sync.down.b32 %r362, %r363, %r374, %r375, %r376;
	// end inline asm
	mov.b64 	%rd284, {%r357, %r362};
	mov.b64 	%fd35, %rd284;
	mov.b64 	{%r368, %r373}, %rd303;
	// begin inline asm
	shfl.sync.down.b32 %r367, %r368, %r374, %r375, %r376;
	// end inline asm
	// begin inline asm
	shfl.sync.down.b32 %r372, %r373, %r374, %r375, %r376;
	// end inline asm
	mov.b64 	%rd43, {%r367, %r372};
	setp.gt.s32 	%p194, %r276, 15;
	setp.lt.f64 	%p195, %fd193, %fd35;
	or.pred  	%p196, %p194, %p195;
	mov.u64 	%rd356, %rd303;
	mov.f64 	%fd242, %fd193;
	@%p196 bra 	$L__BB5_42;
	setp.gt.f64 	%p197, %fd193, %fd35;
	mov.u64 	%rd356, %rd43;
	mov.f64 	%fd242, %fd35;
	@%p197 bra 	$L__BB5_42;
	setp.lt.s64 	%p198, %rd303, %rd43;
	min.s64 	%rd356, %rd303, %rd43;
	selp.f64 	%fd242, %fd193, %fd35, %p198;
$L__BB5_42:
	setp.ne.s32 	%p199, %r276, 0;
	@%p199 bra 	$L__BB5_44;
	shr.u32 	%r377, %r2, 1;
	and.b32  	%r378, %r377, 496;
	mov.u32 	%r379, _ZN6thrust24THRUST_300001_SM_1000_NS8cuda_cub4core6detail5shmemE;
	add.s32 	%r380, %r379, %r378;
	st.shared.f64 	[%r380+8], %fd242;
	st.shared.u64 	[%r380+16], %rd356;
$L__BB5_44:
	bar.sync 	0;
	setp.ne.s32 	%p200, %r2, 0;
	@%p200 bra 	$L__BB5_198;
	ld.shared.f64 	%fd38, [_ZN6thrust24THRUST_300001_SM_1000_NS8cuda_cub4core6detail5shmemE+24];
	ld.shared.u64 	%rd46, [_ZN6thrust24THRUST_300001_SM_1000_NS8cuda_cub4core6detail5shmemE+32];
	setp.lt.f64 	%p201, %fd242, %fd38;
	mov.u64 	%rd305, %rd356;
	mov.f64 	%fd195, %fd242;
	@%p201 bra 	$L__BB5_48;
	setp.lt.f64 	%p202, %fd38, %fd242;
	mov.u64 	%rd305, %rd46;
	mov.f64 	%fd195, %fd38;
	@%p202 bra 	$L__BB5_48;
	setp.lt.s64 	%p203, %rd356, %rd46;
	min.s64 	%rd305, %rd356, %rd46;
	selp.f64 	%fd195, %fd242, %fd38, %p203;
$L__BB5_48:
	ld.shared.f64 	%fd41, [_ZN6thrust24THRUST_300001_SM_1000_NS8cuda_cub4core6detail5shmemE+40];
	ld.shared.u64 	%rd49, [_ZN6thrust24THRUST_300001_SM_1000_NS8cuda_cub4core6detail5shmemE+48];
	setp.lt.f64 	%p204, %fd195, %fd41;
	mov.u64 	%rd306, %rd305;
	mov.f64 	%fd196, %fd195;
	@%p204 bra 	$L__BB5_51;
	setp.lt.f64 	%p205, %fd41, %fd195;
	mov.u64 	%rd306, %rd49;
	mov.f64 	%fd196, %fd41;
	@%p205 bra 	$L__BB5_51;
	setp.lt.s64 	%p206, %rd305, %rd49;
	min.s64 	%rd306, %rd305, %rd49;
	selp.f64 	%fd196, %fd195, %fd41, %p206;
$L__BB5_51:
	ld.shared.f64 	%fd44, [_ZN6thrust24THRUST_300001_SM_1000_NS8cuda_cub4core6detail5shmemE+56];
	ld.shared.u64 	%rd52, [_ZN6thrust24THRUST_300001_SM_1000_NS8cuda_cub4core6detail5shmemE+64];
	setp.lt.f64 	%p207, %fd196, %fd44;
	mov.u64 	%rd307, %rd306;
	mov.f64 	%fd197, %fd196;
	@%p207 bra 	$L__BB5_54;
	setp.lt.f64 	%p208, %fd44, %fd196;
	mov.u64 	%rd307, %rd52;
	mov.f64 	%fd197, %fd44;
	@%p208 bra 	$L__BB5_54;
	setp.lt.s64 	%p209, %rd306, %rd52;
	min.s64 	%rd307, %rd306, %rd52;
	selp.f64 	%fd197, %fd196, %fd44, %p209;
$L__BB5_54:
	ld.shared.f64 	%fd47, [_ZN6thrust24THRUST_300001_SM_1000_NS8cuda_cub4core6detail5shmemE+72];
	ld.shared.u64 	%rd55, [_ZN6thrust24THRUST_300001_SM_1000_NS8cuda_cub4core6detail5shmemE+80];
	setp.lt.f64 	%p210, %fd197, %fd47;
	mov.u64 	%rd308, %rd307;
	mov.f64 	%fd198, %fd197;
	@%p210 bra 	$L__BB5_57;
	setp.lt.f64 	%p211, %fd47, %fd197;
	mov.u64 	%rd308, %rd55;
	mov.f64 	%fd198, %fd47;
	@%p211 bra 	$L__BB5_57;
	setp.lt.s64 	%p212, %rd307, %rd55;
	min.s64 	%rd308, %rd307, %rd55;
	selp.f64 	%fd198, %fd197, %fd47, %p212;
$L__BB5_57:
	ld.shared.f64 	%fd50, [_ZN6thrust24THRUST_300001_SM_1000_NS8cuda_cub4core6detail5shmemE+88];
	ld.shared.u64 	%rd58, [_ZN6thrust24THRUST_300001_SM_1000_NS8cuda_cub4core6detail5shmemE+96];
	setp.lt.f64 	%p213, %fd198, %fd50;
	mov.u64 	%rd309, %rd308;
	mov.f64 	%fd199, %fd198;
	@%p213 bra 	$L__BB5_60;
	setp.lt.f64 	%p214, %fd50, %fd198;
	mov.u64 	%rd309, %rd58;
	mov.f64 	%fd199, %fd50;
	@%p214 bra 	$L__BB5_60;
	setp.lt.s64 	%p215, %rd308, %rd58;
	min.s64 	%rd309, %rd308, %rd58;
	selp.f64 	%fd199, %fd198, %fd50, %p215;
$L__BB5_60:
	ld.shared.f64 	%fd53, [_ZN6thrust24THRUST_300001_SM_1000_NS8cuda_cub4core6detail5shmemE+104];
	ld.shared.u64 	%rd61, [_ZN6thrust24THRUST_300001_SM_1000_NS8cuda_cub4core6detail5shmemE+112];
	setp.lt.f64 	%p216, %fd199, %fd53;
	mov.u64 	%rd310, %rd309;
	mov.f64 	%fd200, %fd199;
	@%p216 bra 	$L__BB5_63;
	setp.lt.f64 	%p217, %fd53, %fd199;
	mov.u64 	%rd310, %rd61;
	mov.f64 	%fd200, %fd53;
	@%p217 bra 	$L__BB5_63;
	setp.lt.s64 	%p218, %rd309, %rd61;
	min.s64 	%rd310, %rd309, %rd61;
	selp.f64 	%fd200, %fd199, %fd53, %p218;
$L__BB5_63:
	ld.shared.f64 	%fd56, [_ZN6thrust24THRUST_300001_SM_1000_NS8cuda_cub4core6detail5shmemE+120];
	ld.shared.u64 	%rd64, [_ZN6thrust24THRUST_300001_SM_1000_NS8cuda_cub4core6detail5shmemE+128];
	setp.lt.f64 	%p219, %fd200, %fd56;
	mov.u64 	%rd356, %rd310;
	mov.f64 	%fd242, %fd200;
	@%p219 bra 	$L__BB5_198;
	setp.lt.f64 	%p220, %fd56, %fd200;
	mov.u64 	%rd356, %rd64;
	mov.f64 	%fd242, %fd56;
	@%p220 bra 	$L__BB5_198;
	setp.lt.s64 	%p221, %rd310, %rd64;
	min.s64 	%rd356, %rd310, %rd64;
	selp.f64 	%fd242, %fd200, %fd56, %p221;
	bra.uni 	$L__BB5_198;
$L__BB5_66:
	// begin inline asm
	mov.u32 %r163, %laneid;
	// end inline asm
	and.b32  	%r184, %r2, 992;
	add.s32 	%r185, %r184, 32;
	setp.gt.s32 	%p118, %r185, %r1;
	not.b32 	%r186, %r184;
	add.s32 	%r187, %r1, %r186;
	selp.b32 	%r182, %r187, 31, %p118;
	mov.b64 	%rd265, %fd188;
	mov.b64 	{%r165, %r170}, %rd265;
	mov.b32 	%r181, 1;
	mov.b32 	%r183, -1;
	// begin inline asm
	shfl.sync.down.b32 %r164, %r165, %r181, %r182, %r183;
	// end inline asm
	// begin inline asm
	shfl.sync.down.b32 %r169, %r170, %r181, %r182, %r183;
	// end inline asm
	mov.b64 	%rd266, {%r164, %r169};
	mov.b64 	%fd58, %rd266;
	mov.b64 	{%r175, %r180}, %rd298;
	// begin inline asm
	shfl.sync.down.b32 %r174, %r175, %r181, %r182, %r183;
	// end inline asm
	// begin inline asm
	shfl.sync.down.b32 %r179, %r180, %r181, %r182, %r183;
	// end inline asm
	mov.b64 	%rd66, {%r174, %r179};
	setp.ge.s32 	%p119, %r163, %r182;
	setp.lt.f64 	%p120, %fd188, %fd58;
	or.pred  	%p121, %p119, %p120;
	mov.u64 	%rd311, %rd298;
	mov.f64 	%fd201, %fd188;
	@%p121 bra 	$L__BB5_69;
	setp.gt.f64 	%p122, %fd188, %fd58;
	mov.u64 	%rd311, %rd66;
	mov.f64 	%fd201, %fd58;
	@%p122 bra 	$L__BB5_69;
	setp.lt.s64 	%p123, %rd298, %rd66;
	min.s64 	%rd311, %rd298, %rd66;
	selp.f64 	%fd201, %fd188, %fd58, %p123;
$L__BB5_69:
	mov.b64 	%rd267, %fd201;
	mov.b64 	{%r189, %r194}, %rd267;
	mov.b32 	%r205, 2;
	mov.b32 	%r207, -1;
	// begin inline asm
	shfl.sync.down.b32 %r188, %r189, %r205, %r182, %r207;
	// end inline asm
	// begin inline asm
	shfl.sync.down.b32 %r193, %r194, %r205, %r182, %r207;
	// end inline asm
	mov.b64 	%rd268, {%r188, %r193};
	mov.b64 	%fd61, %rd268;
	mov.b64 	{%r199, %r204}, %rd311;
	// begin inline asm
	shfl.sync.down.b32 %r198, %r199, %r205, %r182, %r207;
	// end inline asm
	// begin inline asm
	shfl.sync.down.b32 %r203, %r204, %r205, %r182, %r207;
	// end inline asm
	mov.b64 	%rd69, {%r198, %r203};
	add.s32 	%r208, %r163, 2;
	setp.gt.s32 	%p124, %r208, %r182;
	setp.lt.f64 	%p125, %fd201, %fd61;
	or.pred  	%p126, %p124, %p125;
	mov.u64 	%rd312, %rd311;
	mov.f64 	%fd202, %fd201;
	@%p126 bra 	$L__BB5_72;
	setp.gt.f64 	%p127, %fd201, %fd61;
	mov.u64 	%rd312, %rd69;
	mov.f64 	%fd202, %fd61;
	@%p127 bra 	$L__BB5_72;
	setp.lt.s64 	%p128, %rd311, %rd69;
	min.s64 	%rd312, %rd311, %rd69;
	selp.f64 	%fd202, %fd201, %fd61, %p128;
$L__BB5_72:
	mov.b64 	%rd269, %fd202;
	mov.b64 	{%r210, %r215}, %rd269;
	mov.b32 	%r226, 4;
	mov.b32 	%r228, -1;
	// begin inline asm
	shfl.sync.down.b32 %r209, %r210, %r226, %r182, %r228;
	// end inline asm
	// begin inline asm
	shfl.sync.down.b32 %r214, %r215, %r226, %r182, %r228;
	// end inline asm
	mov.b64 	%rd270, {%r209, %r214};
	mov.b64 	%fd64, %rd270;
	mov.b64 	{%r220, %r225}, %rd312;
	// begin inline asm
	shfl.sync.down.b32 %r219, %r220, %r226, %r182, %r228;
	// end inline asm
	// begin inline asm
	shfl.sync.down.b32 %r224, %r225, %r226, %r182, %r228;
	// end inline asm
	mov.b64 	%rd72, {%r219, %r224};
	add.s32 	%r229, %r163, 4;
	setp.gt.s32 	%p129, %r229, %r182;
	setp.lt.f64 	%p130, %fd202, %fd64;
	or.pred  	%p131, %p129, %p130;
	mov.u64 	%rd313, %rd312;
	mov.f64 	%fd203, %fd202;
	@%p131 bra 	$L__BB5_75;
	setp.gt.f64 	%p132, %fd202, %fd64;
	mov.u64 	%rd313, %rd72;
	mov.f64 	%fd203, %fd64;
	@%p132 bra 	$L__BB5_75;
	setp.lt.s64 	%p133, %rd312, %rd72;
	min.s64 	%rd313, %rd312, %rd72;
	selp.f64 	%fd203, %fd202, %fd64, %p133;
$L__BB5_75:
	mov.b64 	%rd271, %fd203;
	mov.b64 	{%r231, %r236}, %rd271;
	mov.b32 	%r247, 8;
	mov.b32 	%r249, -1;
	// begin inline asm
	shfl.sync.down.b32 %r230, %r231, %r247, %r182, %r249;
	// end inline asm
	// begin inline asm
	shfl.sync.down.b32 %r235, %r236, %r247, %r182, %r249;
	// end inline asm
	mov.b64 	%rd272, {%r230, %r235};
	mov.b64 	%fd67, %rd272;
	mov.b64 	{%r241, %r246}, %rd313;
	// begin inline asm
	shfl.sync.down.b32 %r240, %r241, %r247, %r182, %r249;
	// end inline asm
	// begin inline asm
	shfl.sync.down.b32 %r245, %r246, %r247, %r182, %r249;
	// end inline asm
	mov.b64 	%rd75, {%r240, %r245};
	add.s32 	%r250, %r163, 8;
	setp.gt.s32 	%p134, %r250, %r182;
	setp.lt.f64 	%p135, %fd203, %fd67;
	or.pred  	%p136, %p134, %p135;
	mov.f64 	%fd204, %fd203;
	mov.u64 	%rd314, %rd313;
	@%p136 bra 	$L__BB5_78;
	setp.gt.f64 	%p137, %fd203, %fd67;
	mov.f64 	%fd204, %fd67;
	mov.u64 	%rd314, %rd75;
	@%p137 bra 	$L__BB5_78;
	setp.lt.s64 	%p138, %rd313, %rd75;
	selp.f64 	%fd204, %fd203, %fd67, %p138;
	min.s64 	%rd314, %rd313, %rd75;
$L__BB5_78:
	mov.b64 	%rd273, %fd204;
	mov.b64 	{%r252, %r257}, %rd273;
	mov.b32 	%r268, 16;
	mov.b32 	%r270, -1;
	// begin inline asm
	shfl.sync.down.b32 %r251, %r252, %r268, %r182, %r270;
	// end inline asm
	// begin inline asm
	shfl.sync.down.b32 %r256, %r257, %r268, %r182, %r270;
	// end inline asm
	mov.b64 	%rd274, {%r251, %r256};
	mov.b64 	%fd70, %rd274;
	mov.b64 	{%r262, %r267}, %rd314;
	// begin inline asm
	shfl.sync.down.b32 %r261, %r262, %r268, %r182, %r270;
	// end inline asm
	// begin inline asm
	shfl.sync.down.b32 %r266, %r267, %r268, %r182, %r270;
	// end inline asm
	mov.b64 	%rd78, {%r261, %r266};
	add.s32 	%r271, %r163, 16;
	setp.gt.s32 	%p139, %r271, %r182;
	setp.lt.f64 	%p140, %fd204, %fd70;
	or.pred  	%p141, %p139, %p140;
	mov.f64 	%fd242, %fd204;
	mov.u64 	%rd356, %rd314;
	@%p141 bra 	$L__BB5_81;
	setp.gt.f64 	%p142, %fd204, %fd70;
	mov.f64 	%fd242, %fd70;
	mov.u64 	%rd356, %rd78;
	@%p142 bra 	$L__BB5_81;
	setp.lt.s64 	%p143, %rd314, %rd78;
	selp.f64 	%fd242, %fd204, %fd70, %p143;
	min.s64 	%rd356, %rd314, %rd78;
$L__BB5_81:
	setp.ne.s32 	%p144, %r163, 0;
	@%p144 bra 	$L__BB5_83;
	shr.u32 	%r272, %r2, 1;
	and.b32  	%r273, %r272, 496;
	mov.u32 	%r274, _ZN6thrust24THRUST_300001_SM_1000_NS8cuda_cub4core6detail5shmemE;
	add.s32 	%r275, %r274, %r273;
	st.shared.f64 	[%r275+8], %fd242;
	st.shared.u64 	[%r275+16], %rd356;
$L__BB5_83:
	bar.sync 	0;
	setp.ne.s32 	%p145, %r2, 0;
	@%p145 bra 	$L__BB5_198;
	setp.lt.s32 	%p146, %r1, 33;
	mov.f64 	%fd206, %fd242;
	mov.u64 	%rd316, %rd356;
	@%p146 bra 	$L__BB5_88;
	ld.shared.f64 	%fd73, [_ZN6thrust24THRUST_300001_SM_1000_NS8cuda_cub4core6detail5shmemE+24];
	ld.shared.u64 	%rd81, [_ZN6thrust24THRUST_300001_SM_1000_NS8cuda_cub4core6detail5shmemE+32];
	setp.lt.f64 	%p147, %fd242, %fd73;
	mov.f64 	%fd206, %fd242;
	mov.u64 	%rd316, %rd356;
	@%p147 bra 	$L__BB5_88;
	setp.lt.f64 	%p148, %fd73, %fd242;
	mov.f64 	%fd206, %fd73;
	mov.u64 	%rd316, %rd81;
	@%p148 bra 	$L__BB5_88;
	setp.lt.s64 	%p149, %rd356, %rd81;
	selp.f64 	%fd206, %fd242, %fd73, %p149;
	min.s64 	%rd316, %rd356, %rd81;
$L__BB5_88:
	setp.lt.s32 	%p150, %r1, 65;
	mov.f64 	%fd207, %fd206;
	mov.u64 	%rd317, %rd316;
	@%p150 bra 	$L__BB5_92;
	ld.shared.f64 	%fd76, [_ZN6thrust24THRUST_300001_SM_1000_NS8cuda_cub4core6detail5shmemE+40];
	ld.shared.u64 	%rd84, [_ZN6thrust24THRUST_300001_SM_1000_NS8cuda_cub4core6detail5shmemE+48];
	setp.lt.f64 	%p151, %fd206, %fd76;
	mov.f64 	%fd207, %fd206;
	mov.u64 	%rd317, %rd316;
	@%p151 bra 	$L__BB5_92;
	setp.lt.f64 	%p152, %fd76, %fd206;
	mov.f64 	%fd207, %fd76;
	mov.u64 	%rd317, %rd84;
	@%p152 bra 	$L__BB5_92;
	setp.lt.s64 	%p153, %rd316, %rd84;
	selp.f64 	%fd207, %fd206, %fd76, %p153;
	min.s64 	%rd317, %rd316, %rd84;
$L__BB5_92:
	setp.lt.s32 	%p154, %r1, 97;
	mov.f64 	%fd208, %fd207;
	mov.u64 	%rd318, %rd317;
	@%p154 bra 	$L__BB5_96;
	ld.shared.f64 	%fd79, [_ZN6thrust24THRUST_300001_SM_1000_NS8cuda_cub4core6detail5shmemE+56];
	ld.shared.u64 	%rd87, [_ZN6thrust24THRUST_300001_SM_1000_NS8cuda_cub4core6detail5shmemE+64];
	setp.lt.f64 	%p155, %fd207, %fd79;
	mov.f64 	%fd208, %fd207;
	mov.u64 	%rd318, %rd317;
	@%p155 bra 	$L__BB5_96;
	setp.lt.f64 	%p156, %fd79, %fd207;
	mov.f64 	%fd208, %fd79;
	mov.u64 	%rd318, %rd87;
	@%p156 bra 	$L__BB5_96;
	setp.lt.s64 	%p157, %rd317, %rd87;
	selp.f64 	%fd208, %fd207, %fd79, %p157;
	min.s64 	%rd318, %rd317, %rd87;
$L__BB5_96:
	setp.lt.s32 	%p158, %r1, 129;
	mov.f64 	%fd209, %fd208;
	mov.u64 	%rd319, %rd318;
	@%p158 bra 	$L__BB5_100;
	ld.shared.f64 	%fd82, [_ZN6thrust24THRUST_300001_SM_1000_NS8cuda_cub4core6detail5shmemE+72];
	ld.shared.u64 	%rd90, [_ZN6thrust24THRUST_300001_SM_1000_NS8cuda_cub4core6detail5shmemE+80];
	setp.lt.f64 	%p159, %fd208, %fd82;
	mov.f64 	%fd209, %fd208;
	mov.u64 	%rd319, %rd318;
	@%p159 bra 	$L__BB5_100;
	setp.lt.f64 	%p160, %fd82, %fd208;
	mov.f64 	%fd209, %fd82;
	mov.u64 	%rd319, %rd90;
	@%p160 bra 	$L__BB5_100;
	setp.lt.s64 	%p161, %rd318, %rd90;
	selp.f64 	%fd209, %fd208, %fd82, %p161;
	min.s64 	%rd319, %rd318, %rd90;
$L__BB5_100:
	setp.lt.s32 	%p162, %r1, 161;
	mov.f64 	%fd210, %fd209;
	mov.u64 	%rd320, %rd319;
	@%p162 bra 	$L__BB5_104;
	ld.shared.f64 	%fd85, [_ZN6thrust24THRUST_300001_SM_1000_NS8cuda_cub4core6detail5shmemE+88];
	ld.shared.u64 	%rd93, [_ZN6thrust24THRUST_300001_SM_1000_NS8cuda_cub4core6detail5shmemE+96];
	setp.lt.f64 	%p163, %fd209, %fd85;
	mov.f64 	%fd210, %fd209;
	mov.u64 	%rd320, %rd319;
	@%p163 bra 	$L__BB5_104;
	setp.lt.f64 	%p164, %fd85, %fd209;
	mov.f64 	%fd210, %fd85;
	mov.u64 	%rd320, %rd93;
	@%p164 bra 	$L__BB5_104;
	setp.lt.s64 	%p165, %rd319, %rd93;
	selp.f64 	%fd210, %fd209, %fd85, %p165;
	min.s64 	%rd320, %rd319, %rd93;
$L__BB5_104:
	setp.lt.s32 	%p166, %r1, 193;
	mov.f64 	%fd211, %fd210;
	mov.u64 	%rd321, %rd320;
	@%p166 bra 	$L__BB5_108;
	ld.shared.f64 	%fd88, [_ZN6thrust24THRUST_300001_SM_1000_NS8cuda_cub4core6detail5shmemE+104];
	ld.shared.u64 	%rd96, [_ZN6thrust24THRUST_300001_SM_1000_NS8cuda_cub4core6detail5shmemE+112];
	setp.lt.f64 	%p167, %fd210, %fd88;
	mov.f64 	%fd211, %fd210;
	mov.u64 	%rd321, %rd320;
	@%p167 bra 	$L__BB5_108;
	setp.lt.f64 	%p168, %fd88, %fd210;
	mov.f64 	%fd211, %fd88;
	mov.u64 	%rd321, %rd96;
	@%p168 bra 	$L__BB5_108;
	setp.lt.s64 	%p169, %rd320, %rd96;
	selp.f64 	%fd211, %fd210, %fd88, %p169;
	min.s64 	%rd321, %rd320, %rd96;
$L__BB5_108:
	setp.lt.s32 	%p170, %r1, 225;
	mov.u64 	%rd356, %rd321;
	mov.f64 	%fd242, %fd211;
	@%p170 bra 	$L__BB5_198;
	ld.shared.f64 	%fd91, [_ZN6thrust24THRUST_300001_SM_1000_NS8cuda_cub4core6detail5shmemE+120];
	ld.shared.u64 	%rd99, [_ZN6thrust24THRUST_300001_SM_1000_NS8cuda_cub4core6detail5shmemE+128];
	setp.lt.f64 	%p171, %fd211, %fd91;
	mov.u64 	%rd356, %rd321;
	mov.f64 	%fd242, %fd211;
	@%p171 bra 	$L__BB5_198;
	setp.lt.f64 	%p172, %fd91, %fd211;
	mov.u64 	%rd356, %rd99;
	mov.f64 	%fd242, %fd91;
	@%p172 bra 	$L__BB5_198;
	setp.lt.s64 	%p173, %rd321, %rd99;
	selp.f64 	%fd242, %fd211, %fd91, %p173;
	min.s64 	%rd356, %rd321, %rd99;
	bra.uni 	$L__BB5_198;
$L__BB5_112:
	mov.u32 	%r18, %tid.x;
	cvt.u64.u32 	%rd200, %r18;
	cvta.to.global.u64 	%rd201, %rd196;
	mul.wide.u32 	%rd202, %r18, 8;
	add.s64 	%rd203, %rd201, %rd202;
	ld.global.f64 	%fd172, [%rd203];
	add.s32 	%r31, %r18, 256;
	cvt.u64.u32 	%rd204, %r31;
	ld.global.f64 	%fd173, [%rd203+2048];
	add.s32 	%r32, %r18, 512;
	cvt.u64.u32 	%rd205, %r32;
	ld.global.f64 	%fd174, [%rd203+4096];
	ld.global.f64 	%fd93, [%rd203+6144];
	or.b32  	%r33, %r18, 1024;
	cvt.u64.u32 	%rd101, %r33;
	add.s64 	%rd103, %rd197, %rd101;
	ld.global.f64 	%fd94, [%rd203+8192];
	setp.lt.f64 	%p3, %fd173, %fd172;
	selp.f64 	%fd175, %fd173, %fd172, %p3;
	selp.b64 	%rd206, %rd204, %rd200, %p3;
	setp.lt.f64 	%p4, %fd174, %fd175;
	selp.f64 	%fd95, %fd174, %fd175, %p4;
	selp.b64 	%rd104, %rd205, %rd206, %p4;
	setp.lt.f64 	%p5, %fd95, %fd93;
	mov.f64 	%fd212, %fd95;
	mov.u64 	%rd322, %rd104;
	@%p5 bra 	$L__BB5_115;
	add.s32 	%r34, %r18, 768;
	cvt.u64.u32 	%rd322, %r34;
	setp.lt.f64 	%p6, %fd93, %fd95;
	mov.f64 	%fd212, %fd93;
	@%p6 bra 	$L__BB5_115;
	mov.f64 	%fd212, %fd95;
	mov.u64 	%rd322, %rd104;
$L__BB5_115:
	add.s64 	%rd107, %rd197, %rd322;
	setp.lt.f64 	%p7, %fd212, %fd94;
	mov.f64 	%fd229, %fd212;
	mov.u64 	%rd343, %rd107;
	@%p7 bra 	$L__BB5_118;
	setp.lt.f64 	%p8, %fd94, %fd212;
	mov.f64 	%fd229, %fd94;
	mov.u64 	%rd343, %rd103;
	@%p8 bra 	$L__BB5_118;
	setp.lt.s64 	%p9, %rd322, %rd101;
	selp.f64 	%fd229, %fd212, %fd94, %p9;
	selp.b64 	%rd343, %rd107, %rd103, %p9;
$L__BB5_118:
	setp.lt.u64 	%p10, %rd199, 2560;
	mov.b64 	%rd332, 1280;
	@%p10 bra 	$L__BB5_136;
	mov.b64 	%rd332, 1280;
$L__BB5_120:
	mov.u64 	%rd110, %rd332;
	add.s64 	%rd209, %rd110, %rd200;
	shl.b64 	%rd210, %rd110, 3;
	cvta.to.global.u64 	%rd211, %rd196;
	add.s64 	%rd213, %rd211, %rd202;
	add.s64 	%rd214, %rd213, %rd210;
	add.s64 	%rd113, %rd209, %rd197;
	ld.global.f64 	%fd100, [%rd214];
	ld.global.f64 	%fd101, [%rd214+2048];
	ld.global.f64 	%fd102, [%rd214+4096];
	ld.global.f64 	%fd103, [%rd214+6144];
	ld.global.f64 	%fd104, [%rd214+8192];
	setp.lt.f64 	%p11, %fd229, %fd100;
	mov.f64 	%fd215, %fd229;
	mov.u64 	%rd326, %rd343;
	@%p11 bra 	$L__BB5_123;
	setp.lt.f64 	%p12, %fd100, %fd229;
	mov.f64 	%fd215, %fd100;
	mov.u64 	%rd326, %rd113;
	@%p12 bra 	$L__BB5_123;
	setp.lt.s64 	%p13, %rd343, %rd113;
	selp.f64 	%fd215, %fd229, %fd100, %p13;
	min.s64 	%rd326, %rd343, %rd113;
$L__BB5_123:
	setp.lt.f64 	%p14, %fd215, %fd101;
	mov.f64 	%fd216, %fd215;
	mov.u64 	%rd327, %rd326;
	@%p14 bra 	$L__BB5_126;
	add.s64 	%rd215, %rd110, %rd200;
	add.s64 	%rd216, %rd215, %rd197;
	add.s64 	%rd327, %rd216, 256;
	setp.lt.f64 	%p15, %fd101, %fd215;
	mov.f64 	%fd216, %fd101;
	@%p15 bra 	$L__BB5_126;
	add.s64 	%rd219, %rd216, 256;
	setp.lt.s64 	%p16, %rd326, %rd219;
	selp.f64 	%fd216, %fd215, %fd101, %p16;
	min.s64 	%rd327, %rd326, %rd219;
$L__BB5_126:
	setp.lt.f64 	%p17, %fd216, %fd102;
	mov.f64 	%fd217, %fd216;
	mov.u64 	%rd328, %rd327;
	@%p17 bra 	$L__BB5_129;
	add.s64 	%rd220, %rd110, %rd200;
	add.s64 	%rd221, %rd220, %rd197;
	add.s64 	%rd328, %rd221, 512;
	setp.lt.f64 	%p18, %fd102, %fd216;
	mov.f64 	%fd217, %fd102;
	@%p18 bra 	$L__BB5_129;
	add.s64 	%rd224, %rd221, 512;
	setp.lt.s64 	%p19, %rd327, %rd224;
	selp.f64 	%fd217, %fd216, %fd102, %p19;
	min.s64 	%rd328, %rd327, %rd224;
$L__BB5_129:
	setp.lt.f64 	%p20, %fd217, %fd103;
	mov.f64 	%fd218, %fd217;
	mov.u64 	%rd329, %rd328;
	@%p20 bra 	$L__BB5_132;
	add.s64 	%rd225, %rd110, %rd200;
	add.s64 	%rd226, %rd225, %rd197;
	add.s64 	%rd329, %rd226, 768;
	setp.lt.f64 	%p21, %fd103, %fd217;
	mov.f64 	%fd218, %fd103;
	@%p21 bra 	$L__BB5_132;
	setp.lt.s64 	%p22, %rd328, %rd329;
	selp.f64 	%fd218, %fd217, %fd103, %p22;
	min.s64 	%rd329, %rd328, %rd329;
$L__BB5_132:
	setp.lt.f64 	%p23, %fd218, %fd104;
	mov.f64 	%fd229, %fd218;
	mov.u64 	%rd343, %rd329;
	@%p23 bra 	$L__BB5_135;
	add.s64 	%rd227, %rd110, %rd200;
	add.s64 	%rd228, %rd227, %rd197;
	add.s64 	%rd343, %rd228, 1024;
	setp.lt.f64 	%p24, %fd104, %fd218;
	mov.f64 	%fd229, %fd104;
	@%p24 bra 	$L__BB5_135;
	setp.lt.s64 	%p25, %rd329, %rd343;
	selp.f64 	%fd229, %fd218, %fd104, %p25;
	min.s64 	%rd343, %rd329, %rd343;
$L__BB5_135:
	add.s64 	%rd332, %rd110, 1280;
	add.s64 	%rd229, %rd110, 2560;
	setp.le.s64 	%p26, %rd229, %rd199;
	@%p26 bra 	$L__BB5_120;
$L__BB5_136:
	setp.le.s64 	%p27, %rd199, %rd332;
	@%p27 bra 	$L__BB5_159;
	cvt.u32.u64 	%r35, %rd332;
	cvt.u32.u64 	%r36, %rd199;
	sub.s32 	%r19, %r36, %r35;
	setp.ge.s32 	%p28, %r18, %r19;
	@%p28 bra 	$L__BB5_159;
	cvta.to.global.u64 	%rd133, %rd196;
	not.b32 	%r38, %r18;
	add.s32 	%r39, %r38, %r36;
	sub.s32 	%r20, %r39, %r35;
	and.b32  	%r41, %r20, 768;
	setp.eq.s32 	%p29, %r41, 768;
	mov.u32 	%r389, %r18;
	@%p29 bra 	$L__BB5_144;
	add.s64 	%rd232, %rd332, %rd200;
	add.s64 	%rd334, %rd232, %rd197;
	shl.b64 	%rd233, %rd232, 3;
	add.s64 	%rd333, %rd133, %rd233;
	shr.u32 	%r42, %r20, 8;
	add.s32 	%r43, %r42, 1;
	and.b32  	%r44, %r43, 3;
	neg.s32 	%r387, %r44;
	mov.u32 	%r389, %r18;
$L__BB5_140:
	.pragma "nounroll";
	mov.u64 	%rd138, %rd343;
	mov.f64 	%fd116, %fd229;
	ld.global.f64 	%fd117, [%rd333];
	setp.lt.f64 	%p30, %fd116, %fd117;
	@%p30 bra 	$L__BB5_143;
	setp.lt.f64 	%p31, %fd117, %fd116;
	mov.f64 	%fd229, %fd117;
	mov.u64 	%rd343, %rd334;
	@%p31 bra 	$L__BB5_143;
	setp.lt.s64 	%p32, %rd138, %rd334;
	selp.f64 	%fd229, %fd116, %fd117, %p32;
	min.s64 	%rd343, %rd138, %rd334;
$L__BB5_143:
	add.s32 	%r389, %r389, 256;
	add.s64 	%rd334, %rd334, 256;
	add.s64 	%rd333, %rd333, 2048;
	add.s32 	%r387, %r387, 1;
	setp.ne.s32 	%p33, %r387, 0;
	@%p33 bra 	$L__BB5_140;
$L__BB5_144:
	setp.lt.u32 	%p34, %r20, 768;
	@%p34 bra 	$L__BB5_159;
	add.s32 	%r390, %r389, 512;
$L__BB5_146:
	mov.u32 	%r28, %r390;
	add.s32 	%r45, %r28, -512;
	cvt.u64.u32 	%rd234, %r45;
	add.s64 	%rd235, %rd332, %rd234;
	shl.b64 	%rd236, %rd235, 3;
	add.s64 	%rd146, %rd133, %rd236;
	add.s64 	%rd147, %rd235, %rd197;
	ld.global.f64 	%fd123, [%rd146];
	setp.lt.f64 	%p35, %fd229, %fd123;
	mov.f64 	%fd226, %fd229;
	mov.u64 	%rd340, %rd343;
	@%p35 bra 	$L__BB5_149;
	setp.lt.f64 	%p36, %fd123, %fd229;
	mov.f64 	%fd226, %fd123;
	mov.u64 	%rd340, %rd147;
	@%p36 bra 	$L__BB5_149;
	setp.lt.s64 	%p37, %rd343, %rd147;
	selp.f64 	%fd226, %fd229, %fd123, %p37;
	min.s64 	%rd340, %rd343, %rd147;
$L__BB5_149:
	add.s32 	%r46, %r28, -256;
	cvt.u64.u32 	%rd237, %r46;
	add.s64 	%rd238, %rd332, %rd237;
	add.s64 	%rd150, %rd238, %rd197;
	ld.global.f64 	%fd126, [%rd146+2048];
	setp.lt.f64 	%p38, %fd226, %fd126;
	mov.f64 	%fd227, %fd226;
	mov.u64 	%rd341, %rd340;
	@%p38 bra 	$L__BB5_152;
	setp.lt.f64 	%p39, %fd126, %fd226;
	mov.f64 	%fd227, %fd126;
	mov.u64 	%rd341, %rd150;
	@%p39 bra 	$L__BB5_152;
	setp.lt.s64 	%p40, %rd340, %rd150;
	selp.f64 	%fd227, %fd226, %fd126, %p40;
	min.s64 	%rd341, %rd340, %rd150;
$L__BB5_152:
	cvt.u64.u32 	%rd239, %r28;
	add.s64 	%rd240, %rd332, %rd239;
	add.s64 	%rd153, %rd240, %rd197;
	ld.global.f64 	%fd129, [%rd146+4096];
	setp.lt.f64 	%p41, %fd227, %fd129;
	mov.f64 	%fd228, %fd227;
	mov.u64 	%rd342, %rd341;
	@%p41 bra 	$L__BB5_155;
	setp.lt.f64 	%p42, %fd129, %fd227;
	mov.f64 	%fd228, %fd129;
	mov.u64 	%rd342, %rd153;
	@%p42 bra 	$L__BB5_155;
	setp.lt.s64 	%p43, %rd341, %rd153;
	selp.f64 	%fd228, %fd227, %fd129, %p43;
	min.s64 	%rd342, %rd341, %rd153;
$L__BB5_155:
	add.s32 	%r47, %r28, 256;
	cvt.u64.u32 	%rd241, %r47;
	add.s64 	%rd242, %rd332, %rd241;
	add.s64 	%rd156, %rd242, %rd197;
	ld.global.f64 	%fd132, [%rd146+6144];
	setp.lt.f64 	%p44, %fd228, %fd132;
	mov.f64 	%fd229, %fd228;
	mov.u64 	%rd343, %rd342;
	@%p44 bra 	$L__BB5_158;
	setp.lt.f64 	%p45, %fd132, %fd228;
	mov.f64 	%fd229, %fd132;
	mov.u64 	%rd343, %rd156;
	@%p45 bra 	$L__BB5_158;
	setp.lt.s64 	%p46, %rd342, %rd156;
	selp.f64 	%fd229, %fd228, %fd132, %p46;
	min.s64 	%rd343, %rd342, %rd156;
$L__BB5_158:
	add.s32 	%r390, %r28, 1024;
	add.s32 	%r48, %r28, 512;
	setp.lt.s32 	%p47, %r48, %r19;
	@%p47 bra 	$L__BB5_146;
$L__BB5_159:
	// begin inline asm
	mov.u32 %r49, %laneid;
	// end inline asm
	mov.b64 	%rd243, %fd229;
	mov.b64 	{%r51, %r56}, %rd243;
	mov.b32 	%r67, 1;
	mov.b32 	%r68, 31;
	mov.b32 	%r69, -1;
	// begin inline asm
	shfl.sync.down.b32 %r50, %r51, %r67, %r68, %r69;
	// end inline asm
	// begin inline asm
	shfl.sync.down.b32 %r55, %r56, %r67, %r68, %r69;
	// end inline asm
	mov.b64 	%rd244, {%r50, %r55};
	mov.b64 	%fd136, %rd244;
	mov.b64 	{%r61, %r66}, %rd343;
	// begin inline asm
	shfl.sync.down.b32 %r60, %r61, %r67, %r68, %r69;
	// end inline asm
	// begin inline asm
	shfl.sync.down.b32 %r65, %r66, %r67, %r68, %r69;
	// end inline asm
	mov.b64 	%rd160, {%r60, %r65};
	setp.gt.s32 	%p48, %r49, 30;
	setp.lt.f64 	%p49, %fd229, %fd136;
	or.pred  	%p50, %p48, %p49;
	mov.f64 	%fd231, %fd229;
	mov.u64 	%rd345, %rd343;
	@%p50 bra 	$L__BB5_162;
	setp.gt.f64 	%p51, %fd229, %fd136;
	mov.f64 	%fd231, %fd136;
	mov.u64 	%rd345, %rd160;
	@%p51 bra 	$L__BB5_162;
	setp.lt.s64 	%p52, %rd343, %rd160;
	selp.f64 	%fd231, %fd229, %fd136, %p52;
	min.s64 	%rd345, %rd343, %rd160;
$L__BB5_162:
	mov.b64 	%rd245, %fd231;
	mov.b64 	{%r71, %r76}, %rd245;
	mov.b32 	%r87, 2;
	mov.b32 	%r88, 31;
	mov.b32 	%r89, -1;
	// begin inline asm
	shfl.sync.down.b32 %r70, %r71, %r87, %r88, %r89;
	// end inline asm
	// begin inline asm
	shfl.sync.down.b32 %r75, %r76, %r87, %r88, %r89;
	// end inline asm
	mov.b64 	%rd246, {%r70, %r75};
	mov.b64 	%fd139, %rd246;
	mov.b64 	{%r81, %r86}, %rd345;
	// begin inline asm
	shfl.sync.down.b32 %r80, %r81, %r87, %r88, %r89;
	// end inline asm
	// begin inline asm
	shfl.sync.down.b32 %r85, %r86, %r87, %r88, %r89;
	// end inline asm
	mov.b64 	%rd163, {%r80, %r85};
	setp.gt.s32 	%p53, %r49, 29;
	setp.lt.f64 	%p54, %fd231, %fd139;
	or.pred  	%p55, %p53, %p54;
	mov.f64 	%fd232, %fd231;
	mov.u64 	%rd346, %rd345;
	@%p55 bra 	$L__BB5_165;
	setp.gt.f64 	%p56, %fd231, %fd139;
	mov.f64 	%fd232, %fd139;
	mov.u64 	%rd346, %rd163;
	@%p56 bra 	$L__BB5_165;
	setp.lt.s64 	%p57, %rd345, %rd163;
	selp.f64 	%fd232, %fd231, %fd139, %p57;
	min.s64 	%rd346, %rd345, %rd163;
$L__BB5_165:
	mov.b64 	%rd247, %fd232;
	mov.b64 	{%r91, %r96}, %rd247;
	mov.b32 	%r107, 4;
	mov.b32 	%r108, 31;
	mov.b32 	%r109, -1;
	// begin inline asm
	shfl.sync.down.b32 %r90, %r91, %r107, %r108, %r109;
	// end inline asm
	// begin inline asm
	shfl.sync.down.b32 %r95, %r96, %r107, %r108, %r109;
	// end inline asm
	mov.b64 	%rd248, {%r90, %r95};
	mov.b64 	%fd142, %rd248;
	mov.b64 	{%r101, %r106}, %rd346;
	// begin inline asm
	shfl.sync.down.b32 %r100, %r101, %r107, %r108, %r109;
	// end inline asm
	// begin inline asm
	shfl.sync.down.b32 %r105, %r106, %r107, %r108, %r109;
	// end inline asm
	mov.b64 	%rd166, {%r100, %r105};
	setp.gt.s32 	%p58, %r49, 27;
	setp.lt.f64 	%p59, %fd232, %fd142;
	or.pred  	%p60, %p58, %p59;
	mov.f64 	%fd233, %fd232;
	mov.u64 	%rd347, %rd346;
	@%p60 bra 	$L__BB5_168;
	setp.gt.f64 	%p61, %fd232, %fd142;
	mov.f64 	%fd233, %fd142;
	mov.u64 	%rd347, %rd166;
	@%p61 bra 	$L__BB5_168;
	setp.lt.s64 	%p62, %rd346, %rd166;
	selp.f64 	%fd233, %fd232, %fd142, %p62;
	min.s64 	%rd347, %rd346, %rd166;
$L__BB5_168:
	mov.b64 	%rd249, %fd233;
	mov.b64 	{%r111, %r116}, %rd249;
	mov.b32 	%r127, 8;
	mov.b32 	%r128, 31;
	mov.b32 	%r129, -1;
	// begin inline asm
	shfl.sync.down.b32 %r110, %r111, %r127, %r128, %r129;
	// end inline asm
	// begin inline asm
	shfl.sync.down.b32 %r115, %r116, %r127, %r128, %r129;
	// end inline asm
	mov.b64 	%rd250, {%r110, %r115};
	mov.b64 	%fd145, %rd250;
	mov.b64 	{%r121, %r126}, %rd347;
	// begin inline asm
	shfl.sync.down.b32 %r120, %r121, %r127, %r128, %r129;
	// end inline asm
	// begin inline asm
	shfl.sync.down.b32 %r125, %r126, %r127, %r128, %r129;
	// end inline asm
	mov.b64 	%rd169, {%r120, %r125};
	setp.gt.s32 	%p63, %r49, 23;
	setp.lt.f64 	%p64, %fd233, %fd145;
	or.pred  	%p65, %p63, %p64;
	mov.f64 	%fd234, %fd233;
	mov.u64 	%rd348, %rd347;
	@%p65 bra 	$L__BB5_171;
	setp.gt.f64 	%p66, %fd233, %fd145;
	mov.f64 	%fd234, %fd145;
	mov.u64 	%rd348, %rd169;
	@%p66 bra 	$L__BB5_171;
	setp.lt.s64 	%p67, %rd347, %rd169;
	selp.f64 	%fd234, %fd233, %fd145, %p67;
	min.s64 	%rd348, %rd347, %rd169;
$L__BB5_171:
	mov.b64 	%rd251, %fd234;
	mov.b64 	{%r131, %r136}, %rd251;
	mov.b32 	%r147, 16;
	mov.b32 	%r148, 31;
	mov.b32 	%r149, -1;
	// begin inline asm
	shfl.sync.down.b32 %r130, %r131, %r147, %r148, %r149;
	// end inline asm
	// begin inline asm
	shfl.sync.down.b32 %r135, %r136, %r147, %r148, %r149;
	// end inline asm
	mov.b64 	%rd252, {%r130, %r135};
	mov.b64 	%fd148, %rd252;
	mov.b64 	{%r141, %r146}, %rd348;
	// begin inline asm
	shfl.sync.down.b32 %r140, %r141, %r147, %r148, %r149;
	// end inline asm
	// begin inline asm
	shfl.sync.down.b32 %r145, %r146, %r147, %r148, %r149;
	// end inline asm
	mov.b64 	%rd172, {%r140, %r145};
	setp.gt.s32 	%p68, %r49, 15;
	setp.lt.f64 	%p69, %fd234, %fd148;
	or.pred  	%p70, %p68, %p69;
	mov.f64 	%fd242, %fd234;
	mov.u64 	%rd356, %rd348;
	@%p70 bra 	$L__BB5_174;
	setp.gt.f64 	%p71, %fd234, %fd148;
	mov.f64 	%fd242, %fd148;
	mov.u64 	%rd356, %rd172;
	@%p71 bra 	$L__BB5_174;
	setp.lt.s64 	%p72, %rd348, %rd172;
	selp.f64 	%fd242, %fd234, %fd148, %p72;
	min.s64 	%rd356, %rd348, %rd172;
$L__BB5_174:
	setp.ne.s32 	%p73, %r49, 0;
	@%p73 bra 	$L__BB5_176;
	shr.u32 	%r150, %r18, 1;
	and.b32  	%r151, %r150, 496;
	mov.u32 	%r152, _ZN6thrust24THRUST_300001_SM_1000_NS8cuda_cub4core6detail5shmemE;
	add.s32 	%r153, %r152, %r151;
	st.shared.f64 	[%r153+8], %fd242;
	st.shared.u64 	[%r153+16], %rd356;
$L__BB5_176:
	bar.sync 	0;
	setp.ne.s32 	%p74, %r18, 0;
	@%p74 bra 	$L__BB5_198;
	ld.shared.f64 	%fd151, [_ZN6thrust24THRUST_300001_SM_1000_NS8cuda_cub4core6detail5shmemE+24];
	ld.shared.u64 	%rd175, [_ZN6thrust24THRUST_300001_SM_1000_NS8cuda_cub4core6detail5shmemE+32];
	setp.lt.f64 	%p75, %fd242, %fd151;
	mov.f64 	%fd236, %fd242;
	mov.u64 	%rd350, %rd356;
	@%p75 bra 	$L__BB5_180;
	setp.lt.f64 	%p76, %fd151, %fd242;
	mov.f64 	%fd236, %fd151;
	mov.u64 	%rd350, %rd175;
	@%p76 bra 	$L__BB5_180;
	setp.lt.s64 	%p77, %rd356, %rd175;
	selp.f64 	%fd236, %fd242, %fd151, %p77;
	min.s64 	%rd350, %rd356, %rd175;
$L__BB5_180:
	ld.shared.f64 	%fd154, [_ZN6thrust24THRUST_300001_SM_1000_NS8cuda_cub4core6detail5shmemE+40];
	ld.shared.u64 	%rd178, [_ZN6thrust24THRUST_300001_SM_1000_NS8cuda_cub4core6detail5shmemE+48];
	setp.lt.f64 	%p78, %fd236, %fd154;
	mov.f64 	%fd237, %fd236;
	mov.u64 	%rd351, %rd350;
	@%p78 bra 	$L__BB5_183;
	setp.lt.f64 	%p79, %fd154, %fd236;
	mov.f64 	%fd237, %fd154;
	mov.u64 	%rd351, %rd178;
	@%p79 bra 	$L__BB5_183;
	setp.lt.s64 	%p80, %rd350, %rd178;
	selp.f64 	%fd237, %fd236, %fd154, %p80;
	min.s64 	%rd351, %rd350, %rd178;
$L__BB5_183:
	ld.shared.f64 	%fd157, [_ZN6thrust24THRUST_300001_SM_1000_NS8cuda_cub4core6detail5shmemE+56];
	ld.shared.u64 	%rd181, [_ZN6thrust24THRUST_300001_SM_1000_NS8cuda_cub4core6detail5shmemE+64];
	setp.lt.f64 	%p81, %fd237, %fd157;
	mov.f64 	%fd238, %fd237;
	mov.u64 	%rd352, %rd351;
	@%p81 bra 	$L__BB5_186;
	setp.lt.f64 	%p82, %fd157, %fd237;
	mov.f64 	%fd238, %fd157;
	mov.u64 	%rd352, %rd181;
	@%p82 bra 	$L__BB5_186;
	setp.lt.s64 	%p83, %rd351, %rd181;
	selp.f64 	%fd238, %fd237, %fd157, %p83;
	min.s64 	%rd352, %rd351, %rd181;
$L__BB5_186:
	ld.shared.f64 	%fd160, [_ZN6thrust24THRUST_300001_SM_1000_NS8cuda_cub4core6detail5shmemE+72];
	ld.shared.u64 	%rd184, [_ZN6thrust24THRUST_300001_SM_1000_NS8cuda_cub4core6detail5shmemE+80];
	setp.lt.f64 	%p84, %fd238, %fd160;
	mov.f64 	%fd239, %fd238;
	mov.u64 	%rd353, %rd352;
	@%p84 bra 	$L__BB5_189;
	setp.lt.f64 	%p85, %fd160, %fd238;
	mov.f64 	%fd239, %fd160;
	mov.u64 	%rd353, %rd184;
	@%p85 bra 	$L__BB5_189;
	setp.lt.s64 	%p86, %rd352, %rd184;
	selp.f64 	%fd239, %fd238, %fd160, %p86;
	min.s64 	%rd353, %rd352, %rd184;
$L__BB5_189:
	ld.shared.f64 	%fd163, [_ZN6thrust24THRUST_300001_SM_1000_NS8cuda_cub4core6detail5shmemE+88];
	ld.shared.u64 	%rd187, [_ZN6thrust24THRUST_300001_SM_1000_NS8cuda_cub4core6detail5shmemE+96];
	setp.lt.f64 	%p87, %fd239, %fd163;
	mov.f64 	%fd240, %fd239;
	mov.u64 	%rd354, %rd353;
	@%p87 bra 	$L__BB5_192;
	setp.lt.f64 	%p88, %fd163, %fd239;
	mov.f64 	%fd240, %fd163;
	mov.u64 	%rd354, %rd187;
	@%p88 bra 	$L__BB5_192;
	setp.lt.s64 	%p89, %rd353, %rd187;
	selp.f64 	%fd240, %fd239, %fd163, %p89;
	min.s64 	%rd354, %rd353, %rd187;
$L__BB5_192:
	ld.shared.f64 	%fd166, [_ZN6thrust24THRUST_300001_SM_1000_NS8cuda_cub4core6detail5shmemE+104];
	ld.shared.u64 	%rd190, [_ZN6thrust24THRUST_300001_SM_1000_NS8cuda_cub4core6detail5shmemE+112];
	setp.lt.f64 	%p90, %fd240, %fd166;
	mov.f64 	%fd241, %fd240;
	mov.u64 	%rd355, %rd354;
	@%p90 bra 	$L__BB5_195;
	setp.lt.f64 	%p91, %fd166, %fd240;
	mov.f64 	%fd241, %fd166;
	mov.u64 	%rd355, %rd190;
	@%p91 bra 	$L__BB5_195;
	setp.lt.s64 	%p92, %rd354, %rd190;
	selp.f64 	%fd241, %fd240, %fd166, %p92;
	min.s64 	%rd355, %rd354, %rd190;
$L__BB5_195:
	ld.shared.f64 	%fd169, [_ZN6thrust24THRUST_300001_SM_1000_NS8cuda_cub4core6detail5shmemE+120];
	ld.shared.u64 	%rd193, [_ZN6thrust24THRUST_300001_SM_1000_NS8cuda_cub4core6detail5shmemE+128];
	setp.lt.f64 	%p93, %fd241, %fd169;
	mov.u64 	%rd356, %rd355;
	mov.f64 	%fd242, %fd241;
	@%p93 bra 	$L__BB5_198;
	setp.lt.f64 	%p94, %fd169, %fd241;
	mov.u64 	%rd356, %rd193;
	mov.f64 	%fd242, %fd169;
	@%p94 bra 	$L__BB5_198;
	setp.lt.s64 	%p95, %rd355, %rd193;
	selp.f64 	%fd242, %fd241, %fd169, %p95;
	min.s64 	%rd356, %rd355, %rd193;
$L__BB5_198:
	mov.u32 	%r381, %tid.x;
	setp.ne.s32 	%p222, %r381, 0;
	@%p222 bra 	$L__BB5_200;
	ld.param.u64 	%rd286, [_ZN6thrust24THRUST_300001_SM_1000_NS8cuda_cub4core6detail13_kernel_agentINS1_8__reduce11ReduceAgentINS0_12zip_iteratorIN4cuda3std3__45tupleIJNS0_6detail15normal_iteratorINS0_10device_ptrIdEEEENS0_17counting_iteratorIlNS0_11use_defaultESI_SI_EEEEEEEPNSB_IJdlEEESM_lNS1_9__extrema9arg_min_fIdlNSA_4lessIdEEEEEEJSL_SN_lSS_EEEvDpT0__param_1];
	cvta.to.global.u64 	%rd285, %rd286;
	st.global.f64 	[%rd285], %fd242;
	st.global.u64 	[%rd285+8], %rd356;
$L__BB5_200:
	ret;

}
	// .globl	_ZN6thrust24THRUST_300001_SM_1000_NS8cuda_cub4core6detail13_kernel_agentINS1_8__reduce11ReduceAgentINS0_12zip_iteratorIN4cuda3std3__45tupleIJNS0_6detail15normal_iteratorINS0_10device_ptrIdEEEENS0_17counting_iteratorIlNS0_11use_defaultESI_SI_EEEEEEEPNSB_IJdlEEESM_lNS1_9__extrema9arg_min_fIdlNSA_4lessIdEEEEEEJSL_SN_lN3cub18CUB_300001_SM_100013GridEvenShareIlEENSV_9GridQueueIyEESS_EEEvDpT0_
.visible .entry _ZN6thrust24THRUST_300001_SM_1000_NS8cuda_cub4core6detail13_kernel_agentINS1_8__reduce11ReduceAgentINS0_12zip_iteratorIN4cuda3std3__45tupleIJNS0_6detail15normal_iteratorINS0_10device_ptrIdEEEENS0_17counting_iteratorIlNS0_11use_defaultESI_SI_EEEEEEEPNSB_IJdlEEESM_lNS1_9__extrema9arg_min_fIdlNSA_4lessIdEEEEEEJSL_SN_lN3cub18CUB_300001_SM_100013GridEvenShareIlEENSV_9GridQueueIyEESS_EEEvDpT0_(
	.param .align 8 .b8 _ZN6thrust24THRUST_300001_SM_1000_NS8cuda_cub4core6detail13_kernel_agentINS1_8__reduce11ReduceAgentINS0_12zip_iteratorIN4cuda3std3__45tupleIJNS0_6detail15normal_iteratorINS0_10device_ptrIdEEEENS0_17counting_iteratorIlNS0_11use_defaultESI_SI_EEEEEEEPNSB_IJdlEEESM_lNS1_9__extrema9arg_min_fIdlNSA_4lessIdEEEEEEJSL_SN_lN3cub18CUB_300001_SM_100013GridEvenShareIlEENSV_9GridQueueIyEESS_EEEvDpT0__param_0[16],
	.param .u64 .ptr .align 1 _ZN6thrust24THRUST_300001_SM_1000_NS8cuda_cub4core6detail13_kernel_agentINS1_8__reduce11ReduceAgentINS0_12zip_iteratorIN4cuda3std3__45tupleIJNS0_6detail15normal_iteratorINS0_10device_ptrIdEEEENS0_17counting_iteratorIlNS0_11use_defaultESI_SI_EEEEEEEPNSB_IJdlEEESM_lNS1_9__extrema9arg_min_fIdlNSA_4lessIdEEEEEEJSL_SN_lN3cub18CUB_300001_SM_100013GridEvenShareIlEENSV_9GridQueueIyEESS_EEEvDpT0__param_1,
	.param .u64 _ZN6thrust24THRUST_300001_SM_1000_NS8cuda_cub4core6detail13_kernel_agentINS1_8__reduce11ReduceAgentINS0_12zip_iteratorIN4cuda3std3__45tupleIJNS0_6detail15normal_iteratorINS0_10device_ptrIdEEEENS0_17counting_iteratorIlNS0_11use_defaultESI_SI_EEEEEEEPNSB_IJdlEEESM_lNS1_9__extrema9arg_min_fIdlNSA_4lessIdEEEEEEJSL_SN_lN3cub18CUB_300001_SM_100013GridEvenShareIlEENSV_9GridQueueIyEESS_EEEvDpT0__param_2,
	.param .align 8 .b8 _ZN6thrust24THRUST_300001_SM_1000_NS8cuda_cub4core6detail13_kernel_agentINS1_8__reduce11ReduceAgentINS0_12zip_iteratorIN4cuda3std3__45tupleIJNS0_6detail15normal_iteratorINS0_10device_ptrIdEEEENS0_17counting_iteratorIlNS0_11use_defaultESI_SI_EEEEEEEPNSB_IJdlEEESM_lNS1_9__extrema9arg_min_fIdlNSA_4lessIdEEEEEEJSL_SN_lN3cub18CUB_300001_SM_100013GridEvenShareIlEENSV_9GridQueueIyEESS_EEEvDpT0__param_3[72],
	.param .align 8 .b8 _ZN6thrust24THRUST_300001_SM_1000_NS8cuda_cub4core6detail13_kernel_agentINS1_8__reduce11ReduceAgentINS0_12zip_iteratorIN4cuda3std3__45tupleIJNS0_6detail15normal_iteratorINS0_10device_ptrIdEEEENS0_17counting_iteratorIlNS0_11use_defaultESI_SI_EEEEEEEPNSB_IJdlEEESM_lNS1_9__extrema9arg_min_fIdlNSA_4lessIdEEEEEEJSL_SN_lN3cub18CUB_300001_SM_100013GridEvenShareIlEENSV_9GridQueueIyEESS_EEEvDpT0__param_4[8],
	.param .align 1 .b8 _ZN6thrust24THRUST_300001_SM_1000_NS8cuda_cub4core6detail13_kernel_agentINS1_8__reduce11ReduceAgentINS0_12zip_iteratorIN4cuda3std3__45tupleIJNS0_6detail15normal_iteratorINS0_10device_ptrIdEEEENS0_17counting_iteratorIlNS0_11use_defaultESI_SI_EEEEEEEPNSB_IJdlEEESM_lNS1_9__extrema9arg_min_fIdlNSA_4lessIdEEEEEEJSL_SN_lN3cub18CUB_300001_SM_100013GridEvenShareIlEENSV_9GridQueueIyEESS_EEEvDpT0__param_5[1]
)
.maxntid 256
{
	.reg .pred 	%p<225>;
	.reg .b32 	%r<399>;
	.reg .b64 	%rd<351>;
	.reg .b64 	%fd<243>;

	ld.param.u64 	%rd3, [_ZN6thrust24THRUST_300001_SM_1000_NS8cuda_cub4core6detail13_kernel_agentINS1_8__reduce11ReduceAgentINS0_12zip_iteratorIN4cuda3std3__45tupleIJNS0_6detail15normal_iteratorINS0_10device_ptrIdEEEENS0_17counting_iteratorIlNS0_11use_defaultESI_SI_EEEEEEEPNSB_IJdlEEESM_lNS1_9__extrema9arg_min_fIdlNSA_4lessIdEEEEEEJSL_SN_lN3cub18CUB_300001_SM_100013GridEvenShareIlEENSV_9GridQueueIyEESS_EEEvDpT0__param_0+8];
	ld.param.u64 	%rd199, [_ZN6thrust24THRUST_300001_SM_1000_NS8cuda_cub4core6detail13_kernel_agentINS1_8__reduce11ReduceAgentINS0_12zip_iteratorIN4cuda3std3__45tupleIJNS0_6detail15normal_iteratorINS0_10device_ptrIdEEEENS0_17counting_iteratorIlNS0_11use_defaultESI_SI_EEEEEEEPNSB_IJdlEEESM_lNS1_9__extrema9arg_min_fIdlNSA_4lessIdEEEEEEJSL_SN_lN3cub18CUB_300001_SM_100013GridEvenShareIlEENSV_9GridQueueIyEESS_EEEvDpT0__param_0];
	ld.param.u64 	%rd200, [_ZN6thrust24THRUST_300001_SM_1000_NS8cuda_cub4core6detail13_kernel_agentINS1_8__reduce11ReduceAgentINS0_12zip_iteratorIN4cuda3std3__45tupleIJNS0_6detail15normal_iteratorINS0_10device_ptrIdEEEENS0_17counting_iteratorIlNS0_11use_defaultESI_SI_EEEEEEEPNSB_IJdlEEESM_lNS1_9__extrema9arg_min_fIdlNSA_4lessIdEEEEEEJSL_SN_lN3cub18CUB_300001_SM_100013GridEvenShareIlEENSV_9GridQueueIyEESS_EEEvDpT0__param_4];
	ld.param.u64 	%rd198, [_ZN6thrust24THRUST_300001_SM_1000_NS8cuda_cub4core6detail13_kernel_agentINS1_8__reduce11ReduceAgentINS0_12zip_iteratorIN4cuda3std3__45tupleIJNS0_6detail15normal_iteratorINS0_10device_ptrIdEEEENS0_17counting_iteratorIlNS0_11use_defaultESI_SI_EEEEEEEPNSB_IJdlEEESM_lNS1_9__extrema9arg_min_fIdlNSA_4lessIdEEEEEEJSL_SN_lN3cub18CUB_300001_SM_100013GridEvenShareIlEENSV_9GridQueueIyEESS_EEEvDpT0__param_2];
	cvta.to.global.u64 	%rd1, %rd200;
	cvta.to.global.u64 	%rd2, %rd199;
	mov.u32 	%r1, %ctaid.x;
	mul.lo.s32 	%r33, %r1, 1280;
	cvt.u64.u32 	%rd4, %r33;
	mov.u32 	%r34, %nctaid.x;
	mul.lo.s32 	%r35, %r34, 1280;
	cvt.u64.u32 	%rd5, %r35;
	add.s64 	%rd201, %rd4, 1280;
	setp.le.s64 	%p1, %rd201, %rd198;
	@%p1 bra 	$L__BB6_111;
	cvt.u32.u64 	%r159, %rd4;
	cvt.u32.u64 	%r2, %rd198;
	sub.s32 	%r3, %r2, %r159;
	mov.u32 	%r4, %tid.x;
	setp.ge.s32 	%p98, %r4, %r3;
	mov.f64 	%fd188, 0d0000000000000000;
	mov.b64 	%rd292, 0;
	mov.u32 	%r393, %r4;
	@%p98 bra 	$L__BB6_3;
	cvt.u64.u32 	%rd240, %r4;
	add.s64 	%rd241, %rd4, %rd240;
	shl.b64 	%rd242, %rd241, 3;
	add.s64 	%rd243, %rd2, %rd242;
	add.s64 	%rd292, %rd3, %rd241;
	ld.global.f64 	%fd188, [%rd243];
	add.s32 	%r393, %r4, 256;
$L__BB6_3:
	setp.ge.s32 	%p99, %r393, %r3;
	@%p99 bra 	$L__BB6_25;
	not.b32 	%r161, %r393;
	add.s32 	%r162, %r161, %r2;
	sub.s32 	%r7, %r162, %r159;
	and.b32  	%r163, %r7, 768;
	setp.eq.s32 	%p100, %r163, 768;
	@%p100 bra 	$L__BB6_10;
	cvt.u64.u32 	%rd245, %r393;
	add.s64 	%rd246, %rd245, %rd4;
	add.s64 	%rd283, %rd246, %rd3;
	shl.b64 	%rd247, %rd246, 3;
	add.s64 	%rd282, %rd2, %rd247;
	shr.u32 	%r164, %r7, 8;
	add.s32 	%r165, %r164, 1;
	and.b32  	%r166, %r165, 3;
	neg.s32 	%r391, %r166;
$L__BB6_6:
	.pragma "nounroll";
	mov.u64 	%rd12, %rd292;
	mov.f64 	%fd3, %fd188;
	ld.global.f64 	%fd4, [%rd282];
	setp.lt.f64 	%p101, %fd3, %fd4;
	@%p101 bra 	$L__BB6_9;
	setp.lt.f64 	%p102, %fd4, %fd3;
	mov.u64 	%rd292, %rd283;
	mov.f64 	%fd188, %fd4;
	@%p102 bra 	$L__BB6_9;
	setp.lt.s64 	%p103, %rd12, %rd283;
	min.s64 	%rd292, %rd12, %rd283;
	selp.f64 	%fd188, %fd3, %fd4, %p103;
$L__BB6_9:
	add.s32 	%r393, %r393, 256;
	add.s64 	%rd283, %rd283, 256;
	add.s64 	%rd282, %rd282, 2048;
	add.s32 	%r391, %r391, 1;
	setp.ne.s32 	%p104, %r391, 0;
	@%p104 bra 	$L__BB6_6;
$L__BB6_10:
	setp.lt.u32 	%p105, %r7, 768;
	@%p105 bra 	$L__BB6_25;
	add.s32 	%r394, %r393, 512;
$L__BB6_12:
	mov.u32 	%r15, %r394;
	add.s32 	%r167, %r15, -512;
	cvt.s64.s32 	%rd248, %r167;
	add.s64 	%rd249, %rd248, %rd4;
	shl.b64 	%rd250, %rd249, 3;
	add.s64 	%rd20, %rd2, %rd250;
	add.s64 	%rd21, %rd249, %rd3;
	ld.global.f64 	%fd10, [%rd20];
	setp.lt.f64 	%p106, %fd188, %fd10;
	mov.u64 	%rd289, %rd292;
	mov.f64 	%fd185, %fd188;
	@%p106 bra 	$L__BB6_15;
	setp.lt.f64 	%p107, %fd10, %fd188;
	mov.u64 	%rd289, %rd21;
	mov.f64 	%fd185, %fd10;
	@%p107 bra 	$L__BB6_15;
	setp.lt.s64 	%p108, %rd292, %rd21;
	min.s64 	%rd289, %rd292, %rd21;
	selp.f64 	%fd185, %fd188, %fd10, %p108;
$L__BB6_15:
	add.s32 	%r168, %r15, -256;
	cvt.s64.s32 	%rd251, %r168;
	add.s64 	%rd252, %rd251, %rd4;
	add.s64 	%rd24, %rd252, %rd3;
	ld.global.f64 	%fd13, [%rd20+2048];
	setp.lt.f64 	%p109, %fd185, %fd13;
	mov.u64 	%rd290, %rd289;
	mov.f64 	%fd186, %fd185;
	@%p109 bra 	$L__BB6_18;
	setp.lt.f64 	%p110, %fd13, %fd185;
	mov.u64 	%rd290, %rd24;
	mov.f64 	%fd186, %fd13;
	@%p110 bra 	$L__BB6_18;
	setp.lt.s64 	%p111, %rd289, %rd24;
	min.s64 	%rd290, %rd289, %rd24;
	selp.f64 	%fd186, %fd185, %fd13, %p111;
$L__BB6_18:
	cvt.s64.s32 	%rd253, %r15;
	add.s64 	%rd254, %rd253, %rd4;
	add.s64 	%rd27, %rd254, %rd3;
	ld.global.f64 	%fd16, [%rd20+4096];
	setp.lt.f64 	%p112, %fd186, %fd16;
	mov.u64 	%rd291, %rd290;
	mov.f64 	%fd187, %fd186;
	@%p112 bra 	$L__BB6_21;
	setp.lt.f64 	%p113, %fd16, %fd186;
	mov.u64 	%rd291, %rd27;
	mov.f64 	%fd187, %fd16;
	@%p113 bra 	$L__BB6_21;
	setp.lt.s64 	%p114, %rd290, %rd27;
	min.s64 	%rd291, %rd290, %rd27;
	selp.f64 	%fd187, %fd186, %fd16, %p114;
$L__BB6_21:
	add.s32 	%r169, %r15, 256;
	cvt.s64.s32 	%rd255, %r169;
	add.s64 	%rd256, %rd255, %rd4;
	add.s64 	%rd30, %rd256, %rd3;
	ld.global.f64 	%fd19, [%rd20+6144];
	setp.lt.f64 	%p115, %fd187, %fd19;
	mov.u64 	%rd292, %rd291;
	mov.f64 	%fd188, %fd187;
	@%p115 bra 	$L__BB6_24;
	setp.lt.f64 	%p116, %fd19, %fd187;
	mov.u64 	%rd292, %rd30;
	mov.f64 	%fd188, %fd19;
	@%p116 bra 	$L__BB6_24;
	setp.lt.s64 	%p117, %rd291, %rd30;
	min.s64 	%rd292, %rd291, %rd30;
	selp.f64 	%fd188, %fd187, %fd19, %p117;
$L__BB6_24:
	add.s32 	%r394, %r15, 1024;
	add.s32 	%r170, %r15, 512;
	setp.lt.s32 	%p118, %r170, %r3;
	@%p118 bra 	$L__BB6_12;
$L__BB6_25:
	setp.lt.s32 	%p119, %r3, 256;
	@%p119 bra 	$L__BB6_65;
	// begin inline asm
	mov.u32 %r284, %laneid;
	// end inline asm
	mov.b64 	%rd267, %fd188;
	mov.b64 	{%r286, %r291}, %rd267;
	mov.b32 	%r302, 1;
	mov.b32 	%r303, 31;
	mov.b32 	%r304, -1;
	// begin inline asm
	shfl.sync.down.b32 %r285, %r286, %r302, %r303, %r304;
	// end inline asm
	// begin inline asm
	shfl.sync.down.b32 %r290, %r291, %r302, %r303, %r304;
	// end inline asm
	mov.b64 	%rd268, {%r285, %r290};
	mov.b64 	%fd23, %rd268;
	mov.b64 	{%r296, %r301}, %rd292;
	// begin inline asm
	shfl.sync.down.b32 %r295, %r296, %r302, %r303, %r304;
	// end inline asm
	// begin inline asm
	shfl.sync.down.b32 %r300, %r301, %r302, %r303, %r304;
	// end inline asm
	mov.b64 	%rd34, {%r295, %r300};
	setp.gt.s32 	%p176, %r284, 30;
	setp.lt.f64 	%p177, %fd188, %fd23;
	or.pred  	%p178, %p176, %p177;
	mov.u64 	%rd294, %rd292;
	mov.f64 	%fd190, %fd188;
	@%p178 bra 	$L__BB6_29;
	setp.gt.f64 	%p179, %fd188, %fd23;
	mov.u64 	%rd294, %rd34;
	mov.f64 	%fd190, %fd23;
	@%p179 bra 	$L__BB6_29;
	setp.lt.s64 	%p180, %rd292, %rd34;
	min.s64 	%rd294, %rd292, %rd34;
	selp.f64 	%fd190, %fd188, %fd23, %p180;
$L__BB6_29:
	mov.b64 	%rd269, %fd190;
	mov.b64 	{%r306, %r311}, %rd269;
	mov.b32 	%r322, 2;
	mov.b32 	%r323, 31;
	mov.b32 	%r324, -1;
	// begin inline asm
	shfl.sync.down.b32 %r305, %r306, %r322, %r323, %r324;
	// end inline asm
	// begin inline asm
	shfl.sync.down.b32 %r310, %r311, %r322, %r323, %r324;
	// end inline asm
	mov.b64 	%rd270, {%r305, %r310};
	mov.b64 	%fd26, %rd270;
	mov.b64 	{%r316, %r321}, %rd294;
	// begin inline asm
	shfl.sync.down.b32 %r315, %r316, %r322, %r323, %r324;
	// end inline asm
	// begin inline asm
	shfl.sync.down.b32 %r320, %r321, %r322, %r323, %r324;
	// end inline asm
	mov.b64 	%rd37, {%r315, %r320};
	setp.gt.s32 	%p181, %r284, 29;
	setp.lt.f64 	%p182, %fd190, %fd26;
	or.pred  	%p183, %p181, %p182;
	mov.u64 	%rd295, %rd294;
	mov.f64 	%fd191, %fd190;
	@%p183 bra 	$L__BB6_32;
	setp.gt.f64 	%p184, %fd190, %fd26;
	mov.u64 	%rd295, %rd37;
	mov.f64 	%fd191, %fd26;
	@%p184 bra 	$L__BB6_32;
	setp.lt.s64 	%p185, %rd294, %rd37;
	min.s64 	%rd295, %rd294, %rd37;
	selp.f64 	%fd191, %fd190, %fd26, %p185;
$L__BB6_32:
	mov.b64 	%rd271, %fd191;
	mov.b64 	{%r326, %r331}, %rd271;
	mov.b32 	%r342, 4;
	mov.b32 	%r343, 31;
	mov.b32 	%r344, -1;
	// begin inline asm
	shfl.sync.down.b32 %r325, %r326, %r342, %r343, %r344;
	// end inline asm
	// begin inline asm
	shfl.sync.down.b32 %r330, %r331, %r342, %r343, %r344;
	// end inline asm
	mov.b64 	%rd272, {%r325, %r330};
	mov.b64 	%fd29, %rd272;
	mov.b64 	{%r336, %r341}, %rd295;
	// begin inline asm
	shfl.sync.down.b32 %r335, %r336, %r342, %r343, %r344;
	// end inline asm
	// begin inline asm
	shfl.sync.down.b32 %r340, %r341, %r342, %r343, %r344;
	// end inline asm
	mov.b64 	%rd40, {%r335, %r340};
	setp.gt.s32 	%p186, %r284, 27;
	setp.lt.f64 	%p187, %fd191, %fd29;
	or.pred  	%p188, %p186, %p187;
	mov.u64 	%rd296, %rd295;
	mov.f64 	%fd192, %fd191;
	@%p188 bra 	$L__BB6_35;
	setp.gt.f64 	%p189, %fd191, %fd29;
	mov.u64 	%rd296, %rd40;
	mov.f64 	%fd192, %fd29;
	@%p189 bra 	$L__BB6_35;
	setp.lt.s64 	%p190, %rd295, %rd40;
	min.s64 	%rd296, %rd295, %rd40;
	selp.f64 	%fd192, %fd191, %fd29, %p190;
$L__BB6_35:
	mov.b64 	%rd273, %fd192;
	mov.b64 	{%r346, %r351}, %rd273;
	mov.b32 	%r362, 8;
	mov.b32 	%r363, 31;
	mov.b32 	%r364, -1;
	// begin inline asm
	shfl.sync.down.b32 %r345, %r346, %r362, %r363, %r364;
	// end inline asm
	// begin inline asm
	shfl.sync.down.b32 %r350, %r351, %r362, %r363, %r364;
	// end inline asm
	mov.b64 	%rd274, {%r345, %r350};
	mov.b64 	%fd32, %rd274;
	mov.b64 	{%r356, %r361}, %rd296;
	// begin inline asm
	shfl.sync.down.b32 %r355, %r356, %r362, %r363, %r364;
	// end inline asm
	// begin inline asm
	shfl.sync.down.b32 %r360, %r361, %r362, %r363, %r364;
	// end inline asm
	mov.b64 	%rd43, {%r355, %r360};
	setp.gt.s32 	%p191, %r284, 23;
	setp.lt.f64 	%p192, %fd192, %fd32;
	or.pred  	%p193, %p191, %p192;
	mov.u64 	%rd297, %rd296;
	mov.f64 	%fd193, %fd192;
	@%p193 bra 	$L__BB6_38;
	setp.gt.f64 	%p194, %fd192, %fd32;
	mov.u64 	%rd297, %rd43;
	mov.f64 	%fd193, %fd32;
	@%p194 bra 	$L__BB6_38;
	setp.lt.s64 	%p195, %rd296, %rd43;
	min.s64 	%rd297, %rd296, %rd43;
	selp.f64 	%fd193, %fd192, %fd32, %p195;
$L__BB6_38:
	mov.b64 	%rd275, %fd193;
	mov.b64 	{%r366, %r371}, %rd275;
	mov.b32 	%r382, 16;
	mov.b32 	%r383, 31;
	mov.b32 	%r384, -1;
	// begin inline asm
	shfl.sync.down.b32 %r365, %r366, %r382, %r383, %r384;
	// end inline asm
	// begin inline asm
	shfl.sync.down.b32 %r370, %r371, %r382, %r383, %r384;
	// end inline asm
	mov.b64 	%rd276, {%r365, %r370};
	mov.b64 	%fd35, %rd276;
	mov.b64 	{%r376, %r381}, %rd297;
	// begin inline asm
	shfl.sync.down.b32 %r375, %r376, %r382, %r383, %r384;
	// end inline asm
	// begin inline asm
	shfl.sync.down.b32 %r380, %r381, %r382, %r383, %r384;
	// end inline asm
	mov.b64 	%rd46, {%r375, %r380};
	setp.gt.s32 	%p196, %r284, 15;
	setp.lt.f64 	%p197, %fd193, %fd35;
	or.pred  	%p198, %p196, %p197;
	mov.u64 	%rd350, %rd297;
	mov.f64 	%fd242, %fd193;
	@%p198 bra 	$L__BB6_41;
	setp.gt.f64 	%p199, %fd193, %fd35;
	mov.u64 	%rd350, %rd46;
	mov.f64 	%fd242, %fd35;
	@%p199 bra 	$L__BB6_41;
	setp.lt.s64 	%p200, %rd297, %rd46;
	min.s64 	%rd350, %rd297, %rd46;
	selp.f64 	%fd242, %fd193, %fd35, %p200;
$L__BB6_41:
	setp.ne.s32 	%p201, %r284, 0;
	@%p201 bra 	$L__BB6_43;
	shr.u32 	%r385, %r4, 1;
	and.b32  	%r386, %r385, 496;
	mov.u32 	%r387, _ZN6thrust24THRUST_300001_SM_1000_NS8cuda_cub4core6detail5shmemE;
	add.s32 	%r388, %r387, %r386;
	st.shared.f64 	[%r388+8], %fd242;
	st.shared.u64 	[%r388+16], %rd350;
$L__BB6_43:
	bar.sync 	0;
	setp.ne.s32 	%p202, %r4, 0;
	@%p202 bra 	$L__BB6_201;
	ld.shared.f64 	%fd38, [_ZN6thrust24THRUST_300001_SM_1000_NS8cuda_cub4core6detail5shmemE+24];
	ld.shared.u64 	%rd49, [_ZN6thrust24THRUST_300001_SM_1000_NS8cuda_cub4core6detail5shmemE+32];
	setp.lt.f64 	%p203, %fd242, %fd38;
	mov.u64 	%rd299, %rd350;
	mov.f64 	%fd195, %fd242;
	@%p203 bra 	$L__BB6_47;
	setp.lt.f64 	%p204, %fd38, %fd242;
	mov.u64 	%rd299, %rd49;
	mov.f64 	%fd195, %fd38;
	@%p204 bra 	$L__BB6_47;
	setp.lt.s64 	%p205, %rd350, %rd49;
	min.s64 	%rd299, %rd350, %rd49;
	selp.f64 	%fd195, %fd242, %fd38, %p205;
$L__BB6_47:
	ld.shared.f64 	%fd41, [_ZN6thrust24THRUST_300001_SM_1000_NS8cuda_cub4core6detail5shmemE+40];
	ld.shared.u64 	%rd52, [_ZN6thrust24THRUST_300001_SM_1000_NS8cuda_cub4core6detail5shmemE+48];
	setp.lt.f64 	%p206, %fd195, %fd41;
	mov.u64 	%rd300, %rd299;
	mov.f64 	%fd196, %fd195;
	@%p206 bra 	$L__BB6_50;
	setp.lt.f64 	%p207, %fd41, %fd195;
	mov.u64 	%rd300, %rd52;
	mov.f64 	%fd196, %fd41;
	@%p207 bra 	$L__BB6_50;
	setp.lt.s64 	%p208, %rd299, %rd52;
	min.s64 	%rd300, %rd299, %rd52;
	selp.f64 	%fd196, %fd195, %fd41, %p208;
$L__BB6_50:
	ld.shared.f64 	%fd44, [_ZN6thrust24THRUST_300001_SM_1000_NS8cuda_cub4core6detail5shmemE+56];
	ld.shared.u64 	%rd55, [_ZN6thrust24THRUST_300001_SM_1000_NS8cuda_cub4core6detail5shmemE+64];
	setp.lt.f64 	%p209, %fd196, %fd44;
	mov.u64 	%rd301, %rd300;
	mov.f64 	%fd197, %fd196;
	@%p209 bra 	$L__BB6_53;
	setp.lt.f64 	%p210, %fd44, %fd196;
	mov.u64 	%rd301, %rd55;
	mov.f64 	%fd197, %fd44;
	@%p210 bra 	$L__BB6_53;
	setp.lt.s64 	%p211, %rd300, %rd55;
	min.s64 	%rd301, %rd300, %rd55;
	selp.f64 	%fd197, %fd196, %fd44, %p211;
$L__BB6_53:
	ld.shared.f64 	%fd47, [_ZN6thrust24THRUST_300001_SM_1000_NS8cuda_cub4core6detail5shmemE+72];
	ld.shared.u64 	%rd58, [_ZN6thrust24THRUST_300001_SM_1000_NS8cuda_cub4core6detail5shmemE+80];
	setp.lt.f64 	%p212, %fd197, %fd47;
	mov.u64 	%rd302, %rd301;
	mov.f64 	%fd198, %fd197;
	@%p212 bra 	$L__BB6_56;
	setp.lt.f64 	%p213, %fd47, %fd197;
	mov.u64 	%rd302, %rd58;
	mov.f64 	%fd198, %fd47;
	@%p213 bra 	$L__BB6_56;
	setp.lt.s64 	%p214, %rd301, %rd58;
	min.s64 	%rd302, %rd301, %rd58;
	selp.f64 	%fd198, %fd197, %fd47, %p214;
$L__BB6_56:
	ld.shared.f64 	%fd50, [_ZN6thrust24THRUST_300001_SM_1000_NS8cuda_cub4core6detail5shmemE+88];
	ld.shared.u64 	%rd61, [_ZN6thrust24THRUST_300001_SM_1000_NS8cuda_cub4core6detail5shmemE+96];
	setp.lt.f64 	%p215, %fd198, %fd50;
	mov.u64 	%rd303, %rd302;
	mov.f64 	%fd199, %fd198;
	@%p215 bra 	$L__BB6_59;
	setp.lt.f64 	%p216, %fd50, %fd198;
	mov.u64 	%rd303, %rd61;
	mov.f64 	%fd199, %fd50;
	@%p216 bra 	$L__BB6_59;
	setp.lt.s64 	%p217, %rd302, %rd61;
	min.s64 	%rd303, %rd302, %rd61;
	selp.f64 	%fd199, %fd198, %fd50, %p217;
$L__BB6_59:
	ld.shared.f64 	%fd53, [_ZN6thrust24THRUST_300001_SM_1000_NS8cuda_cub4core6detail5shmemE+104];
	ld.shared.u64 	%rd64, [_ZN6thrust24THRUST_300001_SM_1000_NS8cuda_cub4core6detail5shmemE+112];
	setp.lt.f64 	%p218, %fd199, %fd53;
	mov.u64 	%rd304, %rd303;
	mov.f64 	%fd200, %fd199;
	@%p218 bra 	$L__BB6_62;
	setp.lt.f64 	%p219, %fd53, %fd199;
	mov.u64 	%rd304, %rd64;
	mov.f64 	%fd200, %fd53;
	@%p219 bra 	$L__BB6_62;
	setp.lt.s64 	%p220, %rd303, %rd64;
	min.s64 	%rd304, %rd303, %rd64;
	selp.f64 	%fd200, %fd199, %fd53, %p220;
$L__BB6_62:
	ld.shared.f64 	%fd56, [_ZN6thrust24THRUST_300001_SM_1000_NS8cuda_cub4core6detail5shmemE+120];
	ld.shared.u64 	%rd67, [_ZN6thrust24THRUST_300001_SM_1000_NS8cuda_cub4core6detail5shmemE+128];
	setp.lt.f64 	%p221, %fd200, %fd56;
	mov.u64 	%rd350, %rd304;
	mov.f64 	%fd242, %fd200;
	@%p221 bra 	$L__BB6_201;
	setp.lt.f64 	%p222, %fd56, %fd200;
	mov.u64 	%rd350, %rd67;
	mov.f64 	%fd242, %fd56;
	@%p222 bra 	$L__BB6_201;
	setp.lt.s64 	%p223, %rd304, %rd67;
	min.s64 	%rd350, %rd304, %rd67;
	selp.f64 	%fd242, %fd200, %fd56, %p223;
	bra.uni 	$L__BB6_201;
$L__BB6_65:
	// begin inline asm
	mov.u32 %r171, %laneid;
	// end inline asm
	and.b32  	%r192, %r4, 992;
	add.s32 	%r193, %r192, 32;
	setp.gt.s32 	%p120, %r193, %r3;
	not.b32 	%r194, %r192;
	add.s32 	%r195, %r3, %r194;
	selp.b32 	%r190, %r195, 31, %p120;
	mov.b64 	%rd257, %fd188;
	mov.b64 	{%r173, %r178}, %rd257;
	mov.b32 	%r189, 1;
	mov.b32 	%r191, -1;
	// begin inline asm
	shfl.sync.down.b32 %r172, %r173, %r189, %r190, %r191;
	// end inline asm
	// begin inline asm
	shfl.sync.down.b32 %r177, %r178, %r189, %r190, %r191;
	// end inline asm
	mov.b64 	%rd258, {%r172, %r177};
	mov.b64 	%fd58, %rd258;
	mov.b64 	{%r183, %r188}, %rd292;
	// begin inline asm
	shfl.sync.down.b32 %r182, %r183, %r189, %r190, %r191;
	// end inline asm
	// begin inline asm
	shfl.sync.down.b32 %r187, %r188, %r189, %r190, %r191;
	// end inline asm
	mov.b64 	%rd69, {%r182, %r187};
	setp.ge.s32 	%p121, %r171, %r190;
	setp.lt.f64 	%p122, %fd188, %fd58;
	or.pred  	%p123, %p121, %p122;
	mov.f64 	%fd201, %fd188;
	mov.u64 	%rd305, %rd292;
	@%p123 bra 	$L__BB6_68;
	setp.gt.f64 	%p124, %fd188, %fd58;
	mov.f64 	%fd201, %fd58;
	mov.u64 	%rd305, %rd69;
	@%p124 bra 	$L__BB6_68;
	setp.lt.s64 	%p125, %rd292, %rd69;
	selp.f64 	%fd201, %fd188, %fd58, %p125;
	min.s64 	%rd305, %rd292, %rd69;
$L__BB6_68:
	mov.b64 	%rd259, %fd201;
	mov.b64 	{%r197, %r202}, %rd259;
	mov.b32 	%r213, 2;
	mov.b32 	%r215, -1;
	// begin inline asm
	shfl.sync.down.b32 %r196, %r197, %r213, %r190, %r215;
	// end inline asm
	// begin inline asm
	shfl.sync.down.b32 %r201, %r202, %r213, %r190, %r215;
	// end inline asm
	mov.b64 	%rd260, {%r196, %r201};
	mov.b64 	%fd61, %rd260;
	mov.b64 	{%r207, %r212}, %rd305;
	// begin inline asm
	shfl.sync.down.b32 %r206, %r207, %r213, %r190, %r215;
	// end inline asm
	// begin inline asm
	shfl.sync.down.b32 %r211, %r212, %r213, %r190, %r215;
	// end inline asm
	mov.b64 	%rd72, {%r206, %r211};
	add.s32 	%r216, %r171, 2;
	setp.gt.s32 	%p126, %r216, %r190;
	setp.lt.f64 	%p127, %fd201, %fd61;
	or.pred  	%p128, %p126, %p127;
	mov.f64 	%fd202, %fd201;
	mov.u64 	%rd306, %rd305;
	@%p128 bra 	$L__BB6_71;
	setp.gt.f64 	%p129, %fd201, %fd61;
	mov.f64 	%fd202, %fd61;
	mov.u64 	%rd306, %rd72;
	@%p129 bra 	$L__BB6_71;
	setp.lt.s64 	%p130, %rd305, %rd72;
	selp.f64 	%fd202, %fd201, %fd61, %p130;
	min.s64 	%rd306, %rd305, %rd72;
$L__BB6_71:
	mov.b64 	%rd261, %fd202;
	mov.b64 	{%r218, %r223}, %rd261;
	mov.b32 	%r234, 4;
	mov.b32 	%r236, -1;
	// begin inline asm
	shfl.sync.down.b32 %r217, %r218, %r234, %r190, %r236;
	// end inline asm
	// begin inline asm
	shfl.sync.down.b32 %r222, %r223, %r234, %r190, %r236;
	// end inline asm
	mov.b64 	%rd262, {%r217, %r222};
	mov.b64 	%fd64, %rd262;
	mov.b64 	{%r228, %r233}, %rd306;
	// begin inline asm
	shfl.sync.down.b32 %r227, %r228, %r234, %r190, %r236;
	// end inline asm
	// begin inline asm
	shfl.sync.down.b32 %r232, %r233, %r234, %r190, %r236;
	// end inline asm
	mov.b64 	%rd75, {%r227, %r232};
	add.s32 	%r237, %r171, 4;
	setp.gt.s32 	%p131, %r237, %r190;
	setp.lt.f64 	%p132, %fd202, %fd64;
	or.pred  	%p133, %p131, %p132;
	mov.f64 	%fd203, %fd202;
	mov.u64 	%rd307, %rd306;
	@%p133 bra 	$L__BB6_74;
	setp.gt.f64 	%p134, %fd202, %fd64;
	mov.f64 	%fd203, %fd64;
	mov.u64 	%rd307, %rd75;
	@%p134 bra 	$L__BB6_74;
	setp.lt.s64 	%p135, %rd306, %rd75;
	selp.f64 	%fd203, %fd202, %fd64, %p135;
	min.s64 	%rd307, %rd306, %rd75;
$L__BB6_74:
	mov.b64 	%rd263, %fd203;
	mov.b64 	{%r239, %r244}, %rd263;
	mov.b32 	%r255, 8;
	mov.b32 	%r257, -1;
	// begin inline asm
	shfl.sync.down.b32 %r238, %r239, %r255, %r190, %r257;
	// end inline asm
	// begin inline asm
	shfl.sync.down.b32 %r243, %r244, %r255, %r190, %r257;
	// end inline asm
	mov.b64 	%rd264, {%r238, %r243};
	mov.b64 	%fd67, %rd264;
	mov.b64 	{%r249, %r254}, %rd307;
	// begin inline asm
	shfl.sync.down.b32 %r248, %r249, %r255, %r190, %r257;
	// end inline asm
	// begin inline asm
	shfl.sync.down.b32 %r253, %r254, %r255, %r190, %r257;
	// end inline asm
	mov.b64 	%rd78, {%r248, %r253};
	add.s32 	%r258, %r171, 8;
	setp.gt.s32 	%p136, %r258, %r190;
	setp.lt.f64 	%p137, %fd203, %fd67;
	or.pred  	%p138, %p136, %p137;
	mov.f64 	%fd204, %fd203;
	mov.u64 	%rd308, %rd307;
	@%p138 bra 	$L__BB6_77;
	setp.gt.f64 	%p139, %fd203, %fd67;
	mov.f64 	%fd204, %fd67;
	mov.u64 	%rd308, %rd78;
	@%p139 bra 	$L__BB6_77;
	setp.lt.s64 	%p140, %rd307, %rd78;
	selp.f64 	%fd204, %fd203, %fd67, %p140;
	min.s64 	%rd308, %rd307, %rd78;
$L__BB6_77:
	mov.b64 	%rd265, %fd204;
	mov.b64 	{%r260, %r265}, %rd265;
	mov.b32 	%r276, 16;
	mov.b32 	%r278, -1;
	// begin inline asm
	shfl.sync.down.b32 %r259, %r260, %r276, %r190, %r278;
	// end inline asm
	// begin inline asm
	shfl.sync.down.b32 %r264, %r265, %r276, %r190, %r278;
	// end inline asm
	mov.b64 	%rd266, {%r259, %r264};
	mov.b64 	%fd70, %rd266;
	mov.b64 	{%r270, %r275}, %rd308;
	// begin inline asm
	shfl.sync.down.b32 %r269, %r270, %r276, %r190, %r278;
	// end inline asm
	// begin inline asm
	shfl.sync.down.b32 %r274, %r275, %r276, %r190, %r278;
	// end inline asm
	mov.b64 	%rd81, {%r269, %r274};
	add.s32 	%r279, %r171, 16;
	setp.gt.s32 	%p141, %r279, %r190;
	setp.lt.f64 	%p142, %fd204, %fd70;
	or.pred  	%p143, %p141, %p142;
	mov.f64 	%fd242, %fd204;
	mov.u64 	%rd350, %rd308;
	@%p143 bra 	$L__BB6_80;
	setp.gt.f64 	%p144, %fd204, %fd70;
	mov.f64 	%fd242, %fd70;
	mov.u64 	%rd350, %rd81;
	@%p144 bra 	$L__BB6_80;
	setp.lt.s64 	%p145, %rd308, %rd81;
	selp.f64 	%fd242, %fd204, %fd70, %p145;
	min.s64 	%rd350, %rd308, %rd81;
$L__BB6_80:
	setp.ne.s32 	%p146, %r171, 0;
	@%p146 bra 	$L__BB6_82;
	shr.u32 	%r280, %r4, 1;
	and.b32  	%r281, %r280, 496;
	mov.u32 	%r282, _ZN6thrust24THRUST_300001_SM_1000_NS8cuda_cub4core6detail5shmemE;
	add.s32 	%r283, %r282, %r281;
	st.shared.f64 	[%r283+8], %fd242;
	st.shared.u64 	[%r283+16], %rd350;
$L__BB6_82:
	bar.sync 	0;
	setp.ne.s32 	%p147, %r4, 0;
	@%p147 bra 	$L__BB6_201;
	setp.lt.s32 	%p148, %r3, 33;
	mov.f64 	%fd206, %fd242;
	mov.u64 	%rd310, %rd350;
	@%p148 bra 	$L__BB6_87;
	ld.shared.f64 	%fd73, [_ZN6thrust24THRUST_300001_SM_1000_NS8cuda_cub4core6detail5shmemE+24];
	ld.shared.u64 	%rd84, [_ZN6thrust24THRUST_300001_SM_1000_NS8cuda_cub4core6detail5shmemE+32];
	setp.lt.f64 	%p149, %fd242, %fd73;
	mov.f64 	%fd206, %fd242;
	mov.u64 	%rd310, %rd350;
	@%p149 bra 	$L__BB6_87;
	setp.lt.f64 	%p150, %fd73, %fd242;
	mov.f64 	%fd206, %fd73;
	mov.u64 	%rd310, %rd84;
	@%p150 bra 	$L__BB6_87;
	setp.lt.s64 	%p151, %rd350, %rd84;
	selp.f64 	%fd206, %fd242, %fd73, %p151;
	min.s64 	%rd310, %rd350, %rd84;
$L__BB6_87:
	setp.lt.s32 	%p152, %r3, 65;
	mov.f64 	%fd207, %fd206;
	mov.u64 	%rd311, %rd310;
	@%p152 bra 	$L__BB6_91;
	ld.shared.f64 	%fd76, [_ZN6thrust24THRUST_300001_SM_1000_NS8cuda_cub4core6detail5shmemE+40];
	ld.shared.u64 	%rd87, [_ZN6thrust24THRUST_300001_SM_1000_NS8cuda_cub4core6detail5shmemE+48];
	setp.lt.f64 	%p153, %fd206, %fd76;
	mov.f64 	%fd207, %fd206;
	mov.u64 	%rd311, %rd310;
	@%p153 bra 	$L__BB6_91;
	setp.lt.f64 	%p154, %fd76, %fd206;
	mov.f64 	%fd207, %fd76;
	mov.u64 	%rd311, %rd87;
	@%p154 bra 	$L__BB6_91;
	setp.lt.s64 	%p155, %rd310, %rd87;
	selp.f64 	%fd207, %fd206, %fd76, %p155;
	min.s64 	%rd311, %rd310, %rd87;
$L__BB6_91:
	setp.lt.s32 	%p156, %r3, 97;
	mov.f64 	%fd208, %fd207;
	mov.u64 	%rd312, %rd311;
	@%p156 bra 	$L__BB6_95;
	ld.shared.f64 	%fd79, [_ZN6thrust24THRUST_300001_SM_1000_NS8cuda_cub4core6detail5shmemE+56];
	ld.shared.u64 	%rd90, [_ZN6thrust24THRUST_300001_SM_1000_NS8cuda_cub4core6detail5shmemE+64];
	setp.lt.f64 	%p157, %fd207, %fd79;
	mov.f64 	%fd208, %fd207;
	mov.u64 	%rd312, %rd311;
	@%p157 bra 	$L__BB6_95;
	setp.lt.f64 	%p158, %fd79, %fd207;
	mov.f64 	%fd208, %fd79;
	mov.u64 	%rd312, %rd90;
	@%p158 bra 	$L__BB6_95;
	setp.lt.s64 	%p159, %rd311, %rd90;
	selp.f64 	%fd208, %fd207, %fd79, %p159;
	min.s64 	%rd312, %rd311, %rd90;
$L__BB6_95:
	setp.lt.s32 	%p160, %r3, 129;
	mov.f64 	%fd209, %fd208;
	mov.u64 	%rd313, %rd312;
	@%p160 bra 	$L__BB6_99;
	ld.shared.f64 	%fd82, [_ZN6thrust24THRUST_300001_SM_1000_NS8cuda_cub4core6detail5shmemE+72];
	ld.shared.u64 	%rd93, [_ZN6thrust24THRUST_300001_SM_1000_NS8cuda_cub4core6detail5shmemE+80];
	setp.lt.f64 	%p161, %fd208, %fd82;
	mov.f64 	%fd209, %fd208;
	mov.u64 	%rd313, %rd312;
	@%p161 bra 	$L__BB6_99;
	setp.lt.f64 	%p162, %fd82, %fd208;
	mov.f64 	%fd209, %fd82;
	mov.u64 	%rd313, %rd93;
	@%p162 bra 	$L__BB6_99;
	setp.lt.s64 	%p163, %rd312, %rd93;
	selp.f64 	%fd209, %fd208, %fd82, %p163;
	min.s64 	%rd313, %rd312, %rd93;
$L__BB6_99:
	setp.lt.s32 	%p164, %r3, 161;
	mov.f64 	%fd210, %fd209;
	mov.u64 	%rd314, %rd313;
	@%p164 bra 	$L__BB6_103;
	ld.shared.f64 	%fd85, [_ZN6thrust24THRUST_300001_SM_1000_NS8cuda_cub4core6detail5shmemE+88];
	ld.shared.u64 	%rd96, [_ZN6thrust24THRUST_300001_SM_1000_NS8cuda_cub4core6detail5shmemE+96];
	setp.lt.f64 	%p165, %fd209, %fd85;
	mov.f64 	%fd210, %fd209;
	mov.u64 	%rd314, %rd313;
	@%p165 bra 	$L__BB6_103;
	setp.lt.f64 	%p166, %fd85, %fd209;
	mov.f64 	%fd210, %fd85;
	mov.u64 	%rd314, %rd96;
	@%p166 bra 	$L__BB6_103;
	setp.lt.s64 	%p167, %rd313, %rd96;
	selp.f64 	%fd210, %fd209, %fd85, %p167;
	min.s64 	%rd314, %rd313, %rd96;
$L__BB6_103:
	setp.lt.s32 	%p168, %r3, 193;
	mov.f64 	%fd211, %fd210;
	mov.u64 	%rd315, %rd314;
	@%p168 bra 	$L__BB6_107;
	ld.shared.f64 	%fd88, [_ZN6thrust24THRUST_300001_SM_1000_NS8cuda_cub4core6detail5shmemE+104];
	ld.shared.u64 	%rd99, [_ZN6thrust24THRUST_300001_SM_1000_NS8cuda_cub4core6detail5shmemE+112];
	setp.lt.f64 	%p169, %fd210, %fd88;
	mov.f64 	%fd211, %fd210;
	mov.u64 	%rd315, %rd314;
	@%p169 bra 	$L__BB6_107;
	setp.lt.f64 	%p170, %fd88, %fd210;
	mov.f64 	%fd211, %fd88;
	mov.u64 	%rd315, %rd99;
	@%p170 bra 	$L__BB6_107;
	setp.lt.s64 	%p171, %rd314, %rd99;
	selp.f64 	%fd211, %fd210, %fd88, %p171;
	min.s64 	%rd315, %rd314, %rd99;
$L__BB6_107:
	setp.lt.s32 	%p172, %r3, 225;
	mov.u64 	%rd350, %rd315;
	mov.f64 	%fd242, %fd211;
	@%p172 bra 	$L__BB6_201;
	ld.shared.f64 	%fd91, [_ZN6thrust24THRUST_300001_SM_1000_NS8cuda_cub4core6detail5shmemE+120];
	ld.shared.u64 	%rd102, [_ZN6thrust24THRUST_300001_SM_1000_NS8cuda_cub4core6detail5shmemE+128];
	setp.lt.f64 	%p173, %fd211, %fd91;
	mov.u64 	%rd350, %rd315;
	mov.f64 	%fd242, %fd211;
	@%p173 bra 	$L__BB6_201;
	setp.lt.f64 	%p174, %fd91, %fd211;
	mov.u64 	%rd350, %rd102;
	mov.f64 	%fd242, %fd91;
	@%p174 bra 	$L__BB6_201;
	setp.lt.s64 	%p175, %rd315, %rd102;
	selp.f64 	%fd242, %fd211, %fd91, %p175;
	min.s64 	%rd350, %rd315, %rd102;
	bra.uni 	$L__BB6_201;
$L__BB6_111:
	mov.u32 	%r20, %tid.x;
	add.s64 	%rd104, %rd3, %rd4;
	cvt.u64.u32 	%rd105, %r20;
	add.s64 	%rd202, %rd105, %rd4;
	shl.b64 	%rd203, %rd202, 3;
	add.s64 	%rd204, %rd2, %rd203;
	ld.global.f64 	%fd172, [%rd204];
	add.s32 	%r36, %r20, 256;
	cvt.u64.u32 	%rd205, %r36;
	ld.global.f64 	%fd173, [%rd204+2048];
	add.s32 	%r37, %r20, 512;
	cvt.u64.u32 	%rd206, %r37;
	ld.global.f64 	%fd174, [%rd204+4096];
	ld.global.f64 	%fd93, [%rd204+6144];
	or.b32  	%r38, %r20, 1024;
	cvt.u64.u32 	%rd106, %r38;
	add.s64 	%rd107, %rd104, %rd106;
	ld.global.f64 	%fd94, [%rd204+8192];
	setp.lt.f64 	%p2, %fd173, %fd172;
	selp.f64 	%fd175, %fd173, %fd172, %p2;
	selp.b64 	%rd207, %rd205, %rd105, %p2;
	setp.lt.f64 	%p3, %fd174, %fd175;
	selp.f64 	%fd95, %fd174, %fd175, %p3;
	selp.b64 	%rd108, %rd206, %rd207, %p3;
	setp.lt.f64 	%p4, %fd95, %fd93;
	mov.f64 	%fd212, %fd95;
	mov.u64 	%rd316, %rd108;
	@%p4 bra 	$L__BB6_114;
	add.s32 	%r39, %r20, 768;
	cvt.u64.u32 	%rd316, %r39;
	setp.lt.f64 	%p5, %fd93, %fd95;
	mov.f64 	%fd212, %fd93;
	@%p5 bra 	$L__BB6_114;
	mov.f64 	%fd212, %fd95;
	mov.u64 	%rd316, %rd108;
$L__BB6_114:
	add.s64 	%rd111, %rd104, %rd316;
	setp.lt.f64 	%p6, %fd212, %fd94;
	mov.f64 	%fd230, %fd212;
	mov.u64 	%rd338, %rd111;
	@%p6 bra 	$L__BB6_117;
	setp.lt.f64 	%p7, %fd94, %fd212;
	mov.f64 	%fd230, %fd94;
	mov.u64 	%rd338, %rd107;
	@%p7 bra 	$L__BB6_117;
	setp.lt.s64 	%p8, %rd316, %rd106;
	selp.f64 	%fd230, %fd212, %fd94, %p8;
	selp.b64 	%rd338, %rd111, %rd107, %p8;
$L__BB6_117:
	setp.le.u64 	%p9, %rd198, %rd5;
	@%p9 bra 	$L__BB6_162;
	setp.ne.s32 	%p10, %r20, 0;
	@%p10 bra 	$L__BB6_120;
	atom.global.add.u64 	%rd208, [%rd1+8], 1280;
	add.s64 	%rd209, %rd208, %rd5;
	st.shared.u64 	[_ZN6thrust24THRUST_300001_SM_1000_NS8cuda_cub4core6detail5shmemE+152], %rd209;
$L__BB6_120:
	bar.sync 	0;
	ld.shared.u64 	%rd326, [_ZN6thrust24THRUST_300001_SM_1000_NS8cuda_cub4core6detail5shmemE+152];
	add.s64 	%rd210, %rd326, 1280;
	setp.gt.s64 	%p11, %rd210, %rd198;
	@%p11 bra 	$L__BB6_139;
$L__BB6_121:
	add.s64 	%rd211, %rd326, %rd105;
	shl.b64 	%rd212, %rd211, 3;
	add.s64 	%rd213, %rd2, %rd212;
	add.s64 	%rd117, %rd211, %rd3;
	ld.global.f64 	%fd100, [%rd213];
	add.s64 	%rd118, %rd117, 256;
	ld.global.f64 	%fd101, [%rd213+2048];
	add.s64 	%rd119, %rd117, 512;
	ld.global.f64 	%fd102, [%rd213+4096];
	add.s64 	%rd120, %rd117, 768;
	ld.global.f64 	%fd103, [%rd213+6144];
	add.s64 	%rd121, %rd117, 1024;
	ld.global.f64 	%fd104, [%rd213+8192];
	setp.lt.f64 	%p12, %fd230, %fd100;
	mov.f64 	%fd215, %fd230;
	mov.u64 	%rd320, %rd338;
	@%p12 bra 	$L__BB6_124;
	setp.lt.f64 	%p13, %fd100, %fd230;
	mov.f64 	%fd215, %fd100;
	mov.u64 	%rd320, %rd117;
	@%p13 bra 	$L__BB6_124;
	setp.lt.s64 	%p14, %rd338, %rd117;
	selp.f64 	%fd215, %fd230, %fd100, %p14;
	min.s64 	%rd320, %rd338, %rd117;
$L__BB6_124:
	setp.lt.f64 	%p15, %fd215, %fd101;
	mov.f64 	%fd216, %fd215;
	mov.u64 	%rd321, %rd320;
	@%p15 bra 	$L__BB6_127;
	setp.lt.f64 	%p16, %fd101, %fd215;
	mov.f64 	%fd216, %fd101;
	mov.u64 	%rd321, %rd118;
	@%p16 bra 	$L__BB6_127;
	setp.lt.s64 	%p17, %rd320, %rd118;
	selp.f64 	%fd216, %fd215, %fd101, %p17;
	min.s64 	%rd321, %rd320, %rd118;
$L__BB6_127:
	setp.lt.f64 	%p18, %fd216, %fd102;
	mov.f64 	%fd217, %fd216;
	mov.u64 	%rd322, %rd321;
	@%p18 bra 	$L__BB6_130;
	setp.lt.f64 	%p19, %fd102, %fd216;
	mov.f64 	%fd217, %fd102;
	mov.u64 	%rd322, %rd119;
	@%p19 bra 	$L__BB6_130;
	setp.lt.s64 	%p20, %rd321, %rd119;
	selp.f64 	%fd217, %fd216, %fd102, %p20;
	min.s64 	%rd322, %rd321, %rd119;
$L__BB6_130:
	setp.lt.f64 	%p21, %fd217, %fd103;
	mov.f64 	%fd218, %fd217;
	mov.u64 	%rd323, %rd322;
	@%p21 bra 	$L__BB6_133;
	setp.lt.f64 	%p22, %fd103, %fd217;
	mov.f64 	%fd218, %fd103;
	mov.u64 	%rd323, %rd120;
	@%p22 bra 	$L__BB6_133;
	setp.lt.s64 	%p23, %rd322, %rd120;
	selp.f64 	%fd218, %fd217, %fd103, %p23;
	min.s64 	%rd323, %rd322, %rd120;
$L__BB6_133:
	setp.lt.f64 	%p24, %fd218, %fd104;
	mov.f64 	%fd230, %fd218;
	mov.u64 	%rd338, %rd323;
	@%p24 bra 	$L__BB6_136;
	setp.lt.f64 	%p25, %fd104, %fd218;
	mov.f64 	%fd230, %fd104;
	mov.u64 	%rd338, %rd121;
	@%p25 bra 	$L__BB6_136;
	setp.lt.s64 	%p26, %rd323, %rd121;
	selp.f64 	%fd230, %fd218, %fd104, %p26;
	min.s64 	%rd338, %rd323, %rd121;
$L__BB6_136:
	setp.ne.s32 	%p27, %r20, 0;
	bar.sync 	0;
	@%p27 bra 	$L__BB6_138;
	atom.global.add.u64 	%rd214, [%rd1+8], 1280;
	add.s64 	%rd215, %rd214, %rd5;
	st.shared.u64 	[_ZN6thrust24THRUST_300001_SM_1000_NS8cuda_cub4core6detail5shmemE+152], %rd215;
$L__BB6_138:
	bar.sync 	0;
	ld.shared.u64 	%rd326, [_ZN6thrust24THRUST_300001_SM_1000_NS8cuda_cub4core6detail5shmemE+152];
	add.s64 	%rd216, %rd326, 1280;
	setp.le.s64 	%p28, %rd216, %rd198;
	@%p28 bra 	$L__BB6_121;
$L__BB6_139:
	setp.le.s64 	%p29, %rd198, %rd326;
	@%p29 bra 	$L__BB6_162;
	cvt.u32.u64 	%r40, %rd326;
	cvt.u32.u64 	%r41, %rd198;
	sub.s32 	%r21, %r41, %r40;
	setp.ge.s32 	%p30, %r20, %r21;
	@%p30 bra 	$L__BB6_162;
	not.b32 	%r43, %r20;
	add.s32 	%r44, %r43, %r41;
	sub.s32 	%r22, %r44, %r40;
	and.b32  	%r46, %r22, 768;
	setp.eq.s32 	%p31, %r46, 768;
	mov.u32 	%r397, %r20;
	@%p31 bra 	$L__BB6_147;
	add.s64 	%rd218, %rd326, %rd105;
	add.s64 	%rd328, %rd218, %rd3;
	shl.b64 	%rd219, %rd218, 3;
	add.s64 	%rd327, %rd2, %rd219;
	shr.u32 	%r47, %r22, 8;
	add.s32 	%r48, %r47, 1;
	and.b32  	%r49, %r48, 3;
	neg.s32 	%r395, %r49;
	mov.u32 	%r397, %r20;
$L__BB6_143:
	.pragma "nounroll";
	mov.u64 	%rd139, %rd338;
	mov.f64 	%fd116, %fd230;
	ld.global.f64 	%fd117, [%rd327];
	setp.lt.f64 	%p32, %fd116, %fd117;
	@%p32 bra 	$L__BB6_146;
	setp.lt.f64 	%p33, %fd117, %fd116;
	mov.f64 	%fd230, %fd117;
	mov.u64 	%rd338, %rd328;
	@%p33 bra 	$L__BB6_146;
	setp.lt.s64 	%p34, %rd139, %rd328;
	selp.f64 	%fd230, %fd116, %fd117, %p34;
	min.s64 	%rd338, %rd139, %rd328;
$L__BB6_146:
	add.s32 	%r397, %r397, 256;
	add.s64 	%rd328, %rd328, 256;
	add.s64 	%rd327, %rd327, 2048;
	add.s32 	%r395, %r395, 1;
	setp.ne.s32 	%p35, %r395, 0;
	@%p35 bra 	$L__BB6_143;
$L__BB6_147:
	setp.lt.u32 	%p36, %r22, 768;
	@%p36 bra 	$L__BB6_162;
	add.s32 	%r398, %r397, 512;
$L__BB6_149:
	mov.u32 	%r30, %r398;
	add.s32 	%r50, %r30, -512;
	cvt.u64.u32 	%rd220, %r50;
	add.s64 	%rd221, %rd326, %rd220;
	shl.b64 	%rd222, %rd221, 3;
	add.s64 	%rd147, %rd2, %rd222;
	add.s64 	%rd148, %rd221, %rd3;
	ld.global.f64 	%fd123, [%rd147];
	setp.lt.f64 	%p37, %fd230, %fd123;
	mov.f64 	%fd226, %fd230;
	mov.u64 	%rd334, %rd338;
	@%p37 bra 	$L__BB6_152;
	setp.lt.f64 	%p38, %fd123, %fd230;
	mov.f64 	%fd226, %fd123;
	mov.u64 	%rd334, %rd148;
	@%p38 bra 	$L__BB6_152;
	setp.lt.s64 	%p39, %rd338, %rd148;
	selp.f64 	%fd226, %fd230, %fd123, %p39;
	min.s64 	%rd334, %rd338, %rd148;
$L__BB6_152:
	add.s32 	%r51, %r30, -256;
	cvt.u64.u32 	%rd223, %r51;
	add.s64 	%rd224, %rd326, %rd223;
	add.s64 	%rd151, %rd224, %rd3;
	ld.global.f64 	%fd126, [%rd147+2048];
	setp.lt.f64 	%p40, %fd226, %fd126;
	mov.f64 	%fd227, %fd226;
	mov.u64 	%rd335, %rd334;
	@%p40 bra 	$L__BB6_155;
	setp.lt.f64 	%p41, %fd126, %fd226;
	mov.f64 	%fd227, %fd126;
	mov.u64 	%rd335, %rd151;
	@%p41 bra 	$L__BB6_155;
	setp.lt.s64 	%p42, %rd334, %rd151;
	selp.f64 	%fd227, %fd226, %fd126, %p42;
	min.s64 	%rd335, %rd334, %rd151;
$L__BB6_155:
	cvt.u64.u32 	%rd225, %r30;
	add.s64 	%rd226, %rd326, %rd225;
	add.s64 	%rd154, %rd226, %rd3;
	ld.global.f64 	%fd129, [%rd147+4096];
	setp.lt.f64 	%p43, %fd227, %fd129;
	mov.f64 	%fd228, %fd227;
	mov.u64 	%rd336, %rd335;
	@%p43 bra 	$L__BB6_158;
	setp.lt.f64 	%p44, %fd129, %fd227;
	mov.f64 	%fd228, %fd129;
	mov.u64 	%rd336, %rd154;
	@%p44 bra 	$L__BB6_158;
	setp.lt.s64 	%p45, %rd335, %rd154;
	selp.f64 	%fd228, %fd227, %fd129, %p45;
	min.s64 	%rd336, %rd335, %rd154;
$L__BB6_158:
	add.s32 	%r52, %r30, 256;
	cvt.u64.u32 	%rd227, %r52;
	add.s64 	%rd228, %rd326, %rd227;
	add.s64 	%rd157, %rd228, %rd3;
	ld.global.f64 	%fd132, [%rd147+6144];
	setp.lt.f64 	%p46, %fd228, %fd132;
	mov.f64 	%fd230, %fd228;
	mov.u64 	%rd338, %rd336;
	@%p46 bra 	$L__BB6_161;
	setp.lt.f64 	%p47, %fd132, %fd228;
	mov.f64 	%fd230, %fd132;
	mov.u64 	%rd338, %rd157;
	@%p47 bra 	$L__BB6_161;
	setp.lt.s64 	%p48, %rd336, %rd157;
	selp.f64 	%fd230, %fd228, %fd132, %p48;
	min.s64 	%rd338, %rd336, %rd157;
$L__BB6_161:
	add.s32 	%r398, %r30, 1024;
	add.s32 	%r53, %r30, 512;
	setp.lt.s32 	%p49, %r53, %r21;
	@%p49 bra 	$L__BB6_149;
$L__BB6_162:
	// begin inline asm
	mov.u32 %r54, %laneid;
	// end inline asm
	mov.b64 	%rd229, %fd230;
	mov.b64 	{%r56, %r61}, %rd229;
	mov.b32 	%r72, 1;
	mov.b32 	%r73, 31;
	mov.b32 	%r74, -1;
	// begin inline asm
	shfl.sync.down.b32 %r55, %r56, %r72, %r73, %r74;
	// end inline asm
	// begin inline asm
	shfl.sync.down.b32 %r60, %r61, %r72, %r73, %r74;
	// end inline asm
	mov.b64 	%rd230, {%r55, %r60};
	mov.b64 	%fd136, %rd230;
	mov.b64 	{%r66, %r71}, %rd338;
	// begin inline asm
	shfl.sync.down.b32 %r65, %r66, %r72, %r73, %r74;
	// end inline asm
	// begin inline asm
	shfl.sync.down.b32 %r70, %r71, %r72, %r73, %r74;
	// end inline asm
	mov.b64 	%rd161, {%r65, %r70};
	setp.gt.s32 	%p50, %r54, 30;
	setp.lt.f64 	%p51, %fd230, %fd136;
	or.pred  	%p52, %p50, %p51;
	mov.f64 	%fd231, %fd230;
	mov.u64 	%rd339, %rd338;
	@%p52 bra 	$L__BB6_165;
	setp.gt.f64 	%p53, %fd230, %fd136;
	mov.f64 	%fd231, %fd136;
	mov.u64 	%rd339, %rd161;
	@%p53 bra 	$L__BB6_165;
	setp.lt.s64 	%p54, %rd338, %rd161;
	selp.f64 	%fd231, %fd230, %fd136, %p54;
	min.s64 	%rd339, %rd338, %rd161;
$L__BB6_165:
	mov.b64 	%rd231, %fd231;
	mov.b64 	{%r76, %r81}, %rd231;
	mov.b32 	%r92, 2;
	mov.b32 	%r93, 31;
	mov.b32 	%r94, -1;
	// begin inline asm
	shfl.sync.down.b32 %r75, %r76, %r92, %r93, %r94;
	// end inline asm
	// begin inline asm
	shfl.sync.down.b32 %r80, %r81, %r92, %r93, %r94;
	// end inline asm
	mov.b64 	%rd232, {%r75, %r80};
	mov.b64 	%fd139, %rd232;
	mov.b64 	{%r86, %r91}, %rd339;
	// begin inline asm
	shfl.sync.down.b32 %r85, %r86, %r92, %r93, %r94;
	// end inline asm
	// begin inline asm
	shfl.sync.down.b32 %r90, %r91, %r92, %r93, %r94;
	// end inline asm
	mov.b64 	%rd164, {%r85, %r90};
	setp.gt.s32 	%p55, %r54, 29;
	setp.lt.f64 	%p56, %fd231, %fd139;
	or.pred  	%p57, %p55, %p56;
	mov.f64 	%fd232, %fd231;
	mov.u64 	%rd340, %rd339;
	@%p57 bra 	$L__BB6_168;
	setp.gt.f64 	%p58, %fd231, %fd139;
	mov.f64 	%fd232, %fd139;
	mov.u64 	%rd340, %rd164;
	@%p58 bra 	$L__BB6_168;
	setp.lt.s64 	%p59, %rd339, %rd164;
	selp.f64 	%fd232, %fd231, %fd139, %p59;
	min.s64 	%rd340, %rd339, %rd164;
$L__BB6_168:
	mov.b64 	%rd233, %fd232;
	mov.b64 	{%r96, %r101}, %rd233;
	mov.b32 	%r112, 4;
	mov.b32 	%r113, 31;
	mov.b32 	%r114, -1;
	// begin inline asm
	shfl.sync.down.b32 %r95, %r96, %r112, %r113, %r114;
	// end inline asm
	// begin inline asm
	shfl.sync.down.b32 %r100, %r101, %r112, %r113, %r114;
	// end inline asm
	mov.b64 	%rd234, {%r95, %r100};
	mov.b64 	%fd142, %rd234;
	mov.b64 	{%r106, %r111}, %rd340;
	// begin inline asm
	shfl.sync.down.b32 %r105, %r106, %r112, %r113, %r114;
	// end inline asm
	// begin inline asm
	shfl.sync.down.b32 %r110, %r111, %r112, %r113, %r114;
	// end inline asm
	mov.b64 	%rd167, {%r105, %r110};
	setp.gt.s32 	%p60, %r54, 27;
	setp.lt.f64 	%p61, %fd232, %fd142;
	or.pred  	%p62, %p60, %p61;
	mov.f64 	%fd233, %fd232;
	mov.u64 	%rd341, %rd340;
	@%p62 bra 	$L__BB6_171;
	setp.gt.f64 	%p63, %fd232, %fd142;
	mov.f64 	%fd233, %fd142;
	mov.u64 	%rd341, %rd167;
	@%p63 bra 	$L__BB6_171;
	setp.lt.s64 	%p64, %rd340, %rd167;
	selp.f64 	%fd233, %fd232, %fd142, %p64;
	min.s64 	%rd341, %rd340, %rd167;
$L__BB6_171:
	mov.b64 	%rd235, %fd233;
	mov.b64 	{%r116, %r121}, %rd235;
	mov.b32 	%r132, 8;
	mov.b32 	%r133, 31;
	mov.b32 	%r134, -1;
	// begin inline asm
	shfl.sync.down.b32 %r115, %r116, %r132, %r133, %r134;
	// end inline asm
	// begin inline asm
	shfl.sync.down.b32 %r120, %r121, %r132, %r133, %r134;
	// end inline asm
	mov.b64 	%rd236, {%r115, %r120};
	mov.b64 	%fd145, %rd236;
	mov.b64 	{%r126, %r131}, %rd341;
	// begin inline asm
	shfl.sync.down.b32 %r125, %r126, %r132, %r133, %r134;
	// end inline asm
	// begin inline asm
	shfl.sync.down.b32 %r130, %r131, %r132, %r133, %r134;
	// end inline asm
	mov.b64 	%rd170, {%r125, %r130};
	setp.gt.s32 	%p65, %r54, 23;
	setp.lt.f64 	%p66, %fd233, %fd145;
	or.pred  	%p67, %p65, %p66;
	mov.f64 	%fd234, %fd233;
	mov.u64 	%rd342, %rd341;
	@%p67 bra 	$L__BB6_174;
	setp.gt.f64 	%p68, %fd233, %fd145;
	mov.f64 	%fd234, %fd145;
	mov.u64 	%rd342, %rd170;
	@%p68 bra 	$L__BB6_174;
	setp.lt.s64 	%p69, %rd341, %rd170;
	selp.f64 	%fd234, %fd233, %fd145, %p69;
	min.s64 	%rd342, %rd341, %rd170;
$L__BB6_174:
	mov.b64 	%rd237, %fd234;
	mov.b64 	{%r136, %r141}, %rd237;
	mov.b32 	%r152, 16;
	mov.b32 	%r153, 31;
	mov.b32 	%r154, -1;
	// begin inline asm
	shfl.sync.down.b32 %r135, %r136, %r152, %r153, %r154;
	// end inline asm
	// begin inline asm
	shfl.sync.down.b32 %r140, %r141, %r152, %r153, %r154;
	// end inline asm
	mov.b64 	%rd238, {%r135, %r140};
	mov.b64 	%fd148, %rd238;
	mov.b64 	{%r146, %r151}, %rd342;
	// begin inline asm
	shfl.sync.down.b32 %r145, %r146, %r152, %r153, %r154;
	// end inline asm
	// begin inline asm
	shfl.sync.down.b32 %r150, %r151, %r152, %r153, %r154;
	// end inline asm
	mov.b64 	%rd173, {%r145, %r150};
	setp.gt.s32 	%p70, %r54, 15;
	setp.lt.f64 	%p71, %fd234, %fd148;
	or.pred  	%p72, %p70, %p71;
	mov.f64 	%fd242, %fd234;
	mov.u64 	%rd350, %rd342;
	@%p72 bra 	$L__BB6_177;
	setp.gt.f64 	%p73, %fd234, %fd148;
	mov.f64 	%fd242, %fd148;
	mov.u64 	%rd350, %rd173;
	@%p73 bra 	$L__BB6_177;
	setp.lt.s64 	%p74, %rd342, %rd173;
	selp.f64 	%fd242, %fd234, %fd148, %p74;
	min.s64 	%rd350, %rd342, %rd173;
$L__BB6_177:
	setp.ne.s32 	%p75, %r54, 0;
	@%p75 bra 	$L__BB6_179;
	shr.u32 	%r155, %r20, 1;
	and.b32  	%r156, %r155, 496;
	mov.u32 	%r157, _ZN6thrust24THRUST_300001_SM_1000_NS8cuda_cub4core6detail5shmemE;
	add.s32 	%r158, %r157, %r156;
	st.shared.f64 	[%r158+8], %fd242;
	st.shared.u64 	[%r158+16], %rd350;
$L__BB6_179:
	bar.sync 	0;
	setp.ne.s32 	%p76, %r20, 0;
	@%p76 bra 	$L__BB6_201;
	ld.shared.f64 	%fd151, [_ZN6thrust24THRUST_300001_SM_1000_NS8cuda_cub4core6detail5shmemE+24];
	ld.shared.u64 	%rd176, [_ZN6thrust24THRUST_300001_SM_1000_NS8cuda_cub4core6detail5shmemE+32];
	setp.lt.f64 	%p77, %fd242, %fd151;
	mov.f64 	%fd236, %fd242;
	mov.u64 	%rd344, %rd350;
	@%p77 bra 	$L__BB6_183;
	setp.lt.f64 	%p78, %fd151, %fd242;
	mov.f64 	%fd236, %fd151;
	mov.u64 	%rd344, %rd176;
	@%p78 bra 	$L__BB6_183;
	setp.lt.s64 	%p79, %rd350, %rd176;
	selp.f64 	%fd236, %fd242, %fd151, %p79;
	min.s64 	%rd344, %rd350, %rd176;
$L__BB6_183:
	ld.shared.f64 	%fd154, [_ZN6thrust24THRUST_300001_SM_1000_NS8cuda_cub4core6detail5shmemE+40];
	ld.shared.u64 	%rd179, [_ZN6thrust24THRUST_300001_SM_1000_NS8cuda_cub4core6detail5shmemE+48];
	setp.lt.f64 	%p80, %fd236, %fd154;
	mov.f64 	%fd237, %fd236;
	mov.u64 	%rd345, %rd344;
	@%p80 bra 	$L__BB6_186;
	setp.lt.f64 	%p81, %fd154, %fd236;
	mov.f64 	%fd237, %fd154;
	mov.u64 	%rd345, %rd179;
	@%p81 bra 	$L__BB6_186;
	setp.lt.s64 	%p82, %rd344, %rd179;
	selp.f64 	%fd237, %fd236, %fd154, %p82;
	min.s64 	%rd345, %rd344, %rd179;
$L__BB6_186:
	ld.shared.f64 	%fd157, [_ZN6thrust24THRUST_300001_SM_1000_NS8cuda_cub4core6detail5shmemE+56];
	ld.shared.u64 	%rd182, [_ZN6thrust24THRUST_300001_SM_1000_NS8cuda_cub4core6detail5shmemE+64];
	setp.lt.f64 	%p83, %fd237, %fd157;
	mov.f64 	%fd238, %fd237;
	mov.u64 	%rd346, %rd345;
	@%p83 bra 	$L__BB6_189;
	setp.lt.f64 	%p84, %fd157, %fd237;
	mov.f64 	%fd238, %fd157;
	mov.u64 	%rd346, %rd182;
	@%p84 bra 	$L__BB6_189;
	setp.lt.s64 	%p85, %rd345, %rd182;
	selp.f64 	%fd238, %fd237, %fd157, %p85;
	min.s64 	%rd346, %rd345, %rd182;
$L__BB6_189:
	ld.shared.f64 	%fd160, [_ZN6thrust24THRUST_300001_SM_1000_NS8cuda_cub4core6detail5shmemE+72];
	ld.shared.u64 	%rd185, [_ZN6thrust24THRUST_300001_SM_1000_NS8cuda_cub4core6detail5shmemE+80];
	setp.lt.f64 	%p86, %fd238, %fd160;
	mov.f64 	%fd239, %fd238;
	mov.u64 	%rd347, %rd346;
	@%p86 bra 	$L__BB6_192;
	setp.lt.f64 	%p87, %fd160, %fd238;
	mov.f64 	%fd239, %fd160;
	mov.u64 	%rd347, %rd185;
	@%p87 bra 	$L__BB6_192;
	setp.lt.s64 	%p88, %rd346, %rd185;
	selp.f64 	%fd239, %fd238, %fd160, %p88;
	min.s64 	%rd347, %rd346, %rd185;
$L__BB6_192:
	ld.shared.f64 	%fd163, [_ZN6thrust24THRUST_300001_SM_1000_NS8cuda_cub4core6detail5shmemE+88];
	ld.shared.u64 	%rd188, [_ZN6thrust24THRUST_300001_SM_1000_NS8cuda_cub4core6detail5shmemE+96];
	setp.lt.f64 	%p89, %fd239, %fd163;
	mov.f64 	%fd240, %fd239;
	mov.u64 	%rd348, %rd347;
	@%p89 bra 	$L__BB6_195;
	setp.lt.f64 	%p90, %fd163, %fd239;
	mov.f64 	%fd240, %fd163;
	mov.u64 	%rd348, %rd188;
	@%p90 bra 	$L__BB6_195;
	setp.lt.s64 	%p91, %rd347, %rd188;
	selp.f64 	%fd240, %fd239, %fd163, %p91;
	min.s64 	%rd348, %rd347, %rd188;
$L__BB6_195:
	ld.shared.f64 	%fd166, [_ZN6thrust24THRUST_300001_SM_1000_NS8cuda_cub4core6detail5shmemE+104];
	ld.shared.u64 	%rd191, [_ZN6thrust24THRUST_300001_SM_1000_NS8cuda_cub4core6detail5shmemE+112];
	setp.lt.f64 	%p92, %fd240, %fd166;
	mov.f64 	%fd241, %fd240;
	mov.u64 	%rd349, %rd348;
	@%p92 bra 	$L__BB6_198;
	setp.lt.f64 	%p93, %fd166, %fd240;
	mov.f64 	%fd241, %fd166;
	mov.u64 	%rd349, %rd191;
	@%p93 bra 	$L__BB6_198;
	setp.lt.s64 	%p94, %rd348, %rd191;
	selp.f64 	%fd241, %fd240, %fd166, %p94;
	min.s64 	%rd349, %rd348, %rd191;
$L__BB6_198:
	ld.shared.f64 	%fd169, [_ZN6thrust24THRUST_300001_SM_1000_NS8cuda_cub4core6detail5shmemE+120];
	ld.shared.u64 	%rd194, [_ZN6thrust24THRUST_300001_SM_1000_NS8cuda_cub4core6detail5shmemE+128];
	setp.lt.f64 	%p95, %fd241, %fd169;
	mov.u64 	%rd350, %rd349;
	mov.f64 	%fd242, %fd241;
	@%p95 bra 	$L__BB6_201;
	setp.lt.f64 	%p96, %fd169, %fd241;
	mov.u64 	%rd350, %rd194;
	mov.f64 	%fd242, %fd169;
	@%p96 bra 	$L__BB6_201;
	setp.lt.s64 	%p97, %rd349, %rd194;
	selp.f64 	%fd242, %fd241, %fd169, %p97;
	min.s64 	%rd350, %rd349, %rd194;
$L__BB6_201:
	mov.u32 	%r389, %tid.x;
	setp.ne.s32 	%p224, %r389, 0;
	@%p224 bra 	$L__BB6_203;
	ld.param.u64 	%rd280, [_ZN6thrust24THRUST_300001_SM_1000_NS8cuda_cub4core6detail13_kernel_agentINS1_8__reduce11ReduceAgentINS0_12zip_iteratorIN4cuda3std3__45tupleIJNS0_6detail15normal_iteratorINS0_10device_ptrIdEEEENS0_17counting_iteratorIlNS0_11use_defaultESI_SI_EEEEEEEPNSB_IJdlEEESM_lNS1_9__extrema9arg_min_fIdlNSA_4lessIdEEEEEEJSL_SN_lN3cub18CUB_300001_SM_100013GridEvenShareIlEENSV_9GridQueueIyEESS_EEEvDpT0__param_1];
	cvta.to.global.u64 	%rd277, %rd280;
	mul.wide.u32 	%rd278, %r1, 16;
	add.s64 	%rd279, %rd277, %rd278;
	st.global.f64 	[%rd279], %fd242;
	st.global.u64 	[%rd279+8], %rd350;
$L__BB6_203:
	ret;

}
	// .globl	_ZN6thrust24THRUST_300001_SM_1000_NS8cuda_cub4core6detail13_kernel_agentINS1_8__reduce10DrainAgentIlEEJN3cub18CUB_300001_SM_10009GridQueueIyEElEEEvDpT0_
.visible .entry _ZN6thrust24THRUST_300001_SM_1000_NS8cuda_cub4core6detail13_kernel_agentINS1_8__reduce10DrainAgentIlEEJN3cub18CUB_300001_SM_10009GridQueueIyEElEEEvDpT0_(
	.param .align 8 .b8 _ZN6thrust24THRUST_300001_SM_1000_NS8cuda_cub4core6detail13_kernel_agentINS1_8__reduce10DrainAgentIlEEJN3cub18CUB_300001_SM_10009GridQueueIyEElEEEvDpT0__param_0[8],
	.param .u64 _ZN6thrust24THRUST_300001_SM_1000_NS8cuda_cub4core6detail13_kernel_agentINS1_8__reduce10DrainAgentIlEEJN3cub18CUB_300001_SM_10009GridQueueIyEElEEEvDpT0__param_1
)
.maxntid 1
{
	.reg .b64 	%rd<5>;

	ld.param.u64 	%rd1, [_ZN6thrust24THRUST_300001_SM_1000_NS8cuda_cub4core6detail13_kernel_agentINS1_8__reduce10DrainAgentIlEEJN3cub18CUB_300001_SM_10009GridQueueIyEElEEEvDpT0__param_0];
	ld.param.u64 	%rd2, [_ZN6thrust24THRUST_300001_SM_1000_NS8cuda_cub4core6detail13_kernel_agentINS1_8__reduce10DrainAgentIlEEJN3cub18CUB_300001_SM_10009GridQueueIyEElEEEvDpT0__param_1];
	cvta.to.global.u64 	%rd3, %rd1;
	st.global.u64 	[%rd3], %rd2;
	mov.b64 	%rd4, 0;
	st.global.u64 	[%rd3+8], %rd4;
	ret;

}
	// .globl	_ZN6thrust24THRUST_300001_SM_1000_NS8cuda_cub4core6detail13_kernel_agentINS1_8__reduce11ReduceAgentIPN4cuda3std3__45tupleIJdlEEESC_SB_lNS1_9__extrema9arg_min_fIdlNS9_4lessIdEEEEEEJSC_SC_iSH_EEEvDpT0_
.visible .entry _ZN6thrust24THRUST_300001_SM_1000_NS8cuda_cub4core6detail13_kernel_agentINS1_8__reduce11ReduceAgentIPN4cuda3std3__45tupleIJdlEEESC_SB_lNS1_9__extrema9arg_min_fIdlNS9_4lessIdEEEEEEJSC_SC_iSH_EEEvDpT0_(
	.param .u64 .ptr .align 1 _ZN6thrust24THRUST_300001_SM_1000_NS8cuda_cub4core6detail13_kernel_agentINS1_8__reduce11ReduceAgentIPN4cuda3std3__45tupleIJdlEEESC_SB_lNS1_9__extrema9arg_min_fIdlNS9_4lessIdEEEEEEJSC_SC_iSH_EEEvDpT0__param_0,
	.param .u64 .ptr .align 1 _ZN6thrust24THRUST_300001_SM_1000_NS8cuda_cub4core6detail13_kernel_agentINS1_8__reduce11ReduceAgentIPN4cuda3std3__45tupleIJdlEEESC_SB_lNS1_9__extrema9arg_min_fIdlNS9_4lessIdEEEEEEJSC_SC_iSH_EEEvDpT0__param_1,
	.param .u32 _ZN6thrust24THRUST_300001_SM_1000_NS8cuda_cub4core6detail13_kernel_agentINS1_8__reduce11ReduceAgentIPN4cuda3std3__45tupleIJdlEEESC_SB_lNS1_9__extrema9arg_min_fIdlNS9_4lessIdEEEEEEJSC_SC_iSH_EEEvDpT0__param_2,
	.param .align 1 .b8 _ZN6thrust24THRUST_300001_SM_1000_NS8cuda_cub4core6detail13_kernel_agentINS1_8__reduce11ReduceAgentIPN4cuda3std3__45tupleIJdlEEESC_SB_lNS1_9__extrema9arg_min_fIdlNS9_4lessIdEEEEEEJSC_SC_iSH_EEEvDpT0__param_3[1]
)
.maxntid 256
{
	.reg .pred 	%p<260>;
	.reg .b32 	%r<374>;
	.reg .b64 	%rd<508>;
	.reg .b64 	%fd<293>;

	ld.param.u64 	%rd237, [_ZN6thrust24THRUST_300001_SM_1000_NS8cuda_cub4core6detail13_kernel_agentINS1_8__reduce11ReduceAgentIPN4cuda3std3__45tupleIJdlEEESC_SB_lNS1_9__extrema9arg_min_fIdlNS9_4lessIdEEEEEEJSC_SC_iSH_EEEvDpT0__param_0];
	ld.param.u32 	%r29, [_ZN6thrust24THRUST_300001_SM_1000_NS8cuda_cub4core6detail13_kernel_agentINS1_8__reduce11ReduceAgentIPN4cuda3std3__45tupleIJdlEEESC_SB_lNS1_9__extrema9arg_min_fIdlNS9_4lessIdEEEEEEJSC_SC_iSH_EEEvDpT0__param_2];
	cvt.s64.s32 	%rd1, %r29;
	setp.eq.s32 	%p1, %r29, 0;
	@%p1 bra 	$L__BB8_238;
	setp.gt.s32 	%p2, %r29, 1279;
	@%p2 bra 	$L__BB8_111;
	mov.u32 	%r1, %tid.x;
	setp.ge.s32 	%p133, %r1, %r29;
	mov.f64 	%fd224, 0d0000000000000000;
	mov.b64 	%rd431, 0;
	mov.u32 	%r368, %r1;
	@%p133 bra 	$L__BB8_4;
	mul.wide.u32 	%rd375, %r1, 16;
	add.s64 	%rd372, %rd237, %rd375;
	// begin inline asm
	ld.global.nc.u64 %rd371, [%rd372];
	// end inline asm
	add.s64 	%rd374, %rd372, 8;
	// begin inline asm
	ld.global.nc.u64 %rd431, [%rd374];
	// end inline asm
	mov.b64 	%fd224, %rd371;
	add.s32 	%r368, %r1, 256;
$L__BB8_4:
	setp.ge.s32 	%p134, %r368, %r29;
	@%p134 bra 	$L__BB8_25;
	not.b32 	%r141, %r368;
	add.s32 	%r4, %r29, %r141;
	and.b32  	%r142, %r4, 768;
	setp.eq.s32 	%p135, %r142, 768;
	@%p135 bra 	$L__BB8_11;
	mul.wide.u32 	%rd377, %r368, 16;
	add.s64 	%rd422, %rd237, %rd377;
	shr.u32 	%r143, %r4, 8;
	add.s32 	%r144, %r143, 1;
	and.b32  	%r145, %r144, 3;
	neg.s32 	%r366, %r145;
$L__BB8_7:
	.pragma "nounroll";
	mov.u64 	%rd6, %rd431;
	mov.f64 	%fd3, %fd224;
	// begin inline asm
	ld.global.nc.u64 %rd378, [%rd422];
	// end inline asm
	add.s64 	%rd381, %rd422, 8;
	// begin inline asm
	ld.global.nc.u64 %rd380, [%rd381];
	// end inline asm
	mov.b64 	%fd4, %rd378;
	setp.lt.f64 	%p136, %fd3, %fd4;
	@%p136 bra 	$L__BB8_10;
	setp.gt.f64 	%p137, %fd3, %fd4;
	mov.u64 	%rd431, %rd380;
	mov.f64 	%fd224, %fd4;
	@%p137 bra 	$L__BB8_10;
	setp.lt.s64 	%p138, %rd6, %rd380;
	min.s64 	%rd431, %rd6, %rd380;
	selp.f64 	%fd224, %fd3, %fd4, %p138;
$L__BB8_10:
	add.s32 	%r368, %r368, 256;
	add.s64 	%rd422, %rd422, 4096;
	add.s32 	%r366, %r366, 1;
	setp.ne.s32 	%p139, %r366, 0;
	@%p139 bra 	$L__BB8_7;
$L__BB8_11:
	setp.lt.u32 	%p140, %r4, 768;
	@%p140 bra 	$L__BB8_25;
$L__BB8_12:
	mul.wide.s32 	%rd386, %r368, 16;
	add.s64 	%rd383, %rd237, %rd386;
	// begin inline asm
	ld.global.nc.u64 %rd382, [%rd383];
	// end inline asm
	add.s64 	%rd385, %rd383, 8;
	// begin inline asm
	ld.global.nc.u64 %rd384, [%rd385];
	// end inline asm
	mov.b64 	%fd10, %rd382;
	setp.lt.f64 	%p141, %fd224, %fd10;
	mov.u64 	%rd428, %rd431;
	mov.f64 	%fd221, %fd224;
	@%p141 bra 	$L__BB8_15;
	setp.gt.f64 	%p142, %fd224, %fd10;
	mov.u64 	%rd428, %rd384;
	mov.f64 	%fd221, %fd10;
	@%p142 bra 	$L__BB8_15;
	setp.lt.s64 	%p143, %rd431, %rd384;
	min.s64 	%rd428, %rd431, %rd384;
	selp.f64 	%fd221, %fd224, %fd10, %p143;
$L__BB8_15:
	add.s64 	%rd388, %rd383, 4096;
	// begin inline asm
	ld.global.nc.u64 %rd387, [%rd388];
	// end inline asm
	add.s64 	%rd390, %rd383, 4104;
	// begin inline asm
	ld.global.nc.u64 %rd389, [%rd390];
	// end inline asm
	mov.b64 	%fd13, %rd387;
	setp.lt.f64 	%p144, %fd221, %fd13;
	mov.u64 	%rd429, %rd428;
	mov.f64 	%fd222, %fd221;
	@%p144 bra 	$L__BB8_18;
	setp.gt.f64 	%p145, %fd221, %fd13;
	mov.u64 	%rd429, %rd389;
	mov.f64 	%fd222, %fd13;
	@%p145 bra 	$L__BB8_18;
	setp.lt.s64 	%p146, %rd428, %rd389;
	min.s64 	%rd429, %rd428, %rd389;
	selp.f64 	%fd222, %fd221, %fd13, %p146;
$L__BB8_18:
	add.s64 	%rd392, %rd383, 8192;
	// begin inline asm
	ld.global.nc.u64 %rd391, [%rd392];
	// end inline asm
	add.s64 	%rd394, %rd383, 8200;
	// begin inline asm
	ld.global.nc.u64 %rd393, [%rd394];
	// end inline asm
	mov.b64 	%fd16, %rd391;
	setp.lt.f64 	%p147, %fd222, %fd16;
	mov.u64 	%rd430, %rd429;
	mov.f64 	%fd223, %fd222;
	@%p147 bra 	$L__BB8_21;
	setp.gt.f64 	%p148, %fd222, %fd16;
	mov.u64 	%rd430, %rd393;
	mov.f64 	%fd223, %fd16;
	@%p148 bra 	$L__BB8_21;
	setp.lt.s64 	%p149, %rd429, %rd393;
	min.s64 	%rd430, %rd429, %rd393;
	selp.f64 	%fd223, %fd222, %fd16, %p149;
$L__BB8_21:
	add.s64 	%rd396, %rd383, 12288;
	// begin inline asm
	ld.global.nc.u64 %rd395, [%rd396];
	// end inline asm
	add.s64 	%rd398, %rd383, 12296;
	// begin inline asm
	ld.global.nc.u64 %rd397, [%rd398];
	// end inline asm
	mov.b64 	%fd19, %rd395;
	setp.lt.f64 	%p150, %fd223, %fd19;
	mov.u64 	%rd431, %rd430;
	mov.f64 	%fd224, %fd223;
	@%p150 bra 	$L__BB8_24;
	setp.gt.f64 	%p151, %fd223, %fd19;
	mov.u64 	%rd431, %rd397;
	mov.f64 	%fd224, %fd19;
	@%p151 bra 	$L__BB8_24;
	setp.lt.s64 	%p152, %rd430, %rd397;
	min.s64 	%rd431, %rd430, %rd397;
	selp.f64 	%fd224, %fd223, %fd19, %p152;
$L__BB8_24:
	add.s32 	%r368, %r368, 1024;
	setp.lt.s32 	%p153, %r368, %r29;
	@%p153 bra 	$L__BB8_12;
$L__BB8_25:
	setp.lt.s32 	%p154, %r29, 256;
	@%p154 bra 	$L__BB8_65;
	// begin inline asm
	mov.u32 %r259, %laneid;
	// end inline asm
	mov.b64 	%rd409, %fd224;
	mov.b64 	{%r261, %r266}, %rd409;
	mov.b32 	%r277, 1;
	mov.b32 	%r278, 31;
	mov.b32 	%r279, -1;
	// begin inline asm
	shfl.sync.down.b32 %r260, %r261, %r277, %r278, %r279;
	// end inline asm
	// begin inline asm
	shfl.sync.down.b32 %r265, %r266, %r277, %r278, %r279;
	// end inline asm
	mov.b64 	%rd410, {%r260, %r265};
	mov.b64 	%fd23, %rd410;
	mov.b64 	{%r271, %r276}, %rd431;
	// begin inline asm
	shfl.sync.down.b32 %r270, %r271, %r277, %r278, %r279;
	// end inline asm
	// begin inline asm
	shfl.sync.down.b32 %r275, %r276, %r277, %r278, %r279;
	// end inline asm
	mov.b64 	%rd28, {%r270, %r275};
	setp.gt.s32 	%p211, %r259, 30;
	setp.lt.f64 	%p212, %fd224, %fd23;
	or.pred  	%p213, %p211, %p212;
	mov.u64 	%rd433, %rd431;
	mov.f64 	%fd226, %fd224;
	@%p213 bra 	$L__BB8_29;
	setp.gt.f64 	%p214, %fd224, %fd23;
	mov.u64 	%rd433, %rd28;
	mov.f64 	%fd226, %fd23;
	@%p214 bra 	$L__BB8_29;
	setp.lt.s64 	%p215, %rd431, %rd28;
	min.s64 	%rd433, %rd431, %rd28;
	selp.f64 	%fd226, %fd224, %fd23, %p215;
$L__BB8_29:
	mov.b64 	%rd411, %fd226;
	mov.b64 	{%r281, %r286}, %rd411;
	mov.b32 	%r297, 2;
	mov.b32 	%r298, 31;
	mov.b32 	%r299, -1;
	// begin inline asm
	shfl.sync.down.b32 %r280, %r281, %r297, %r298, %r299;
	// end inline asm
	// begin inline asm
	shfl.sync.down.b32 %r285, %r286, %r297, %r298, %r299;
	// end inline asm
	mov.b64 	%rd412, {%r280, %r285};
	mov.b64 	%fd26, %rd412;
	mov.b64 	{%r291, %r296}, %rd433;
	// begin inline asm
	shfl.sync.down.b32 %r290, %r291, %r297, %r298, %r299;
	// end inline asm
	// begin inline asm
	shfl.sync.down.b32 %r295, %r296, %r297, %r298, %r299;
	// end inline asm
	mov.b64 	%rd31, {%r290, %r295};
	setp.gt.s32 	%p216, %r259, 29;
	setp.lt.f64 	%p217, %fd226, %fd26;
	or.pred  	%p218, %p216, %p217;
	mov.u64 	%rd434, %rd433;
	mov.f64 	%fd227, %fd226;
	@%p218 bra 	$L__BB8_32;
	setp.gt.f64 	%p219, %fd226, %fd26;
	mov.u64 	%rd434, %rd31;
	mov.f64 	%fd227, %fd26;
	@%p219 bra 	$L__BB8_32;
	setp.lt.s64 	%p220, %rd433, %rd31;
	min.s64 	%rd434, %rd433, %rd31;
	selp.f64 	%fd227, %fd226, %fd26, %p220;
$L__BB8_32:
	mov.b64 	%rd413, %fd227;
	mov.b64 	{%r301, %r306}, %rd413;
	mov.b32 	%r317, 4;
	mov.b32 	%r318, 31;
	mov.b32 	%r319, -1;
	// begin inline asm
	shfl.sync.down.b32 %r300, %r301, %r317, %r318, %r319;
	// end inline asm
	// begin inline asm
	shfl.sync.down.b32 %r305, %r306, %r317, %r318, %r319;
	// end inline asm
	mov.b64 	%rd414, {%r300, %r305};
	mov.b64 	%fd29, %rd414;
	mov.b64 	{%r311, %r316}, %rd434;
	// begin inline asm
	shfl.sync.down.b32 %r310, %r311, %r317, %r318, %r319;
	// end inline asm
	// begin inline asm
	shfl.sync.down.b32 %r315, %r316, %r317, %r318, %r319;
	// end inline asm
	mov.b64 	%rd34, {%r310, %r315};
	setp.gt.s32 	%p221, %r259, 27;
	setp.lt.f64 	%p222, %fd227, %fd29;
	or.pred  	%p223, %p221, %p222;
	mov.u64 	%rd435, %rd434;
	mov.f64 	%fd228, %fd227;
	@%p223 bra 	$L__BB8_35;
	setp.gt.f64 	%p224, %fd227, %fd29;
	mov.u64 	%rd435, %rd34;
	mov.f64 	%fd228, %fd29;
	@%p224 bra 	$L__BB8_35;
	setp.lt.s64 	%p225, %rd434, %rd34;
	min.s64 	%rd435, %rd434, %rd34;
	selp.f64 	%fd228, %fd227, %fd29, %p225;
$L__BB8_35:
	mov.b64 	%rd415, %fd228;
	mov.b64 	{%r321, %r326}, %rd415;
	mov.b32 	%r337, 8;
	mov.b32 	%r338, 31;
	mov.b32 	%r339, -1;
	// begin inline asm
	shfl.sync.down.b32 %r320, %r321, %r337, %r338, %r339;
	// end inline asm
	// begin inline asm
	shfl.sync.down.b32 %r325, %r326, %r337, %r338, %r339;
	// end inline asm
	mov.b64 	%rd416, {%r320, %r325};
	mov.b64 	%fd32, %rd416;
	mov.b64 	{%r331, %r336}, %rd435;
	// begin inline asm
	shfl.sync.down.b32 %r330, %r331, %r337, %r338, %r339;
	// end inline asm
	// begin inline asm
	shfl.sync.down.b32 %r335, %r336, %r337, %r338, %r339;
	// end inline asm
	mov.b64 	%rd37, {%r330, %r335};
	setp.gt.s32 	%p226, %r259, 23;
	setp.lt.f64 	%p227, %fd228, %fd32;
	or.pred  	%p228, %p226, %p227;
	mov.u64 	%rd436, %rd435;
	mov.f64 	%fd229, %fd228;
	@%p228 bra 	$L__BB8_38;
	setp.gt.f64 	%p229, %fd228, %fd32;
	mov.u64 	%rd436, %rd37;
	mov.f64 	%fd229, %fd32;
	@%p229 bra 	$L__BB8_38;
	setp.lt.s64 	%p230, %rd435, %rd37;
	min.s64 	%rd436, %rd435, %rd37;
	selp.f64 	%fd229, %fd228, %fd32, %p230;
$L__BB8_38:
	mov.b64 	%rd417, %fd229;
	mov.b64 	{%r341, %r346}, %rd417;
	mov.b32 	%r357, 16;
	mov.b32 	%r358, 31;
	mov.b32 	%r359, -1;
	// begin inline asm
	shfl.sync.down.b32 %r340, %r341, %r357, %r358, %r359;
	// end inline asm
	// begin inline asm
	shfl.sync.down.b32 %r345, %r346, %r357, %r358, %r359;
	// end inline asm
	mov.b64 	%rd418, {%r340, %r345};
	mov.b64 	%fd35, %rd418;
	mov.b64 	{%r351, %r356}, %rd436;
	// begin inline asm
	shfl.sync.down.b32 %r350, %r351, %r357, %r358, %r359;
	// end inline asm
	// begin inline asm
	shfl.sync.down.b32 %r355, %r356, %r357, %r358, %r359;
	// end inline asm
	mov.b64 	%rd40, {%r350, %r355};
	setp.gt.s32 	%p231, %r259, 15;
	setp.lt.f64 	%p232, %fd229, %fd35;
	or.pred  	%p233, %p231, %p232;
	mov.u64 	%rd507, %rd436;
	mov.f64 	%fd292, %fd229;
	@%p233 bra 	$L__BB8_41;
	setp.gt.f64 	%p234, %fd229, %fd35;
	mov.u64 	%rd507, %rd40;
	mov.f64 	%fd292, %fd35;
	@%p234 bra 	$L__BB8_41;
	setp.lt.s64 	%p235, %rd436, %rd40;
	min.s64 	%rd507, %rd436, %rd40;
	selp.f64 	%fd292, %fd229, %fd35, %p235;
$L__BB8_41:
	setp.ne.s32 	%p236, %r259, 0;
	@%p236 bra 	$L__BB8_43;
	shr.u32 	%r360, %r1, 1;
	and.b32  	%r361, %r360, 496;
	mov.u32 	%r362, _ZN6thrust24THRUST_300001_SM_1000_NS8cuda_cub4core6detail5shmemE;
	add.s32 	%r363, %r362, %r361;
	st.shared.f64 	[%r363+8], %fd292;
	st.shared.u64 	[%r363+16], %rd507;
$L__BB8_43:
	bar.sync 	0;
	setp.ne.s32 	%p237, %r1, 0;
	@%p237 bra 	$L__BB8_236;
	ld.shared.f64 	%fd38, [_ZN6thrust24THRUST_300001_SM_1000_NS8cuda_cub4core6detail5shmemE+24];
	ld.shared.u64 	%rd43, [_ZN6thrust24THRUST_300001_SM_1000_NS8cuda_cub4core6detail5shmemE+32];
	setp.lt.f64 	%p238, %fd292, %fd38;
	mov.u64 	%rd438, %rd507;
	mov.f64 	%fd231, %fd292;
	@%p238 bra 	$L__BB8_47;
	setp.lt.f64 	%p239, %fd38, %fd292;
	mov.u64 	%rd438, %rd43;
	mov.f64 	%fd231, %fd38;
	@%p239 bra 	$L__BB8_47;
	setp.lt.s64 	%p240, %rd507, %rd43;
	min.s64 	%rd438, %rd507, %rd43;
	selp.f64 	%fd231, %fd292, %fd38, %p240;
$L__BB8_47:
	ld.shared.f64 	%fd41, [_ZN6thrust24THRUST_300001_SM_1000_NS8cuda_cub4core6detail5shmemE+40];
	ld.shared.u64 	%rd46, [_ZN6thrust24THRUST_300001_SM_1000_NS8cuda_cub4core6detail5shmemE+48];
	setp.lt.f64 	%p241, %fd231, %fd41;
	mov.u64 	%rd439, %rd438;
	mov.f64 	%fd232, %fd231;
	@%p241 bra 	$L__BB8_50;
	setp.lt.f64 	%p242, %fd41, %fd231;
	mov.u64 	%rd439, %rd46;
	mov.f64 	%fd232, %fd41;
	@%p242 bra 	$L__BB8_50;
	setp.lt.s64 	%p243, %rd438, %rd46;
	min.s64 	%rd439, %rd438, %rd46;
	selp.f64 	%fd232, %fd231, %fd41, %p243;
$L__BB8_50:
	ld.shared.f64 	%fd44, [_ZN6thrust24THRUST_300001_SM_1000_NS8cuda_cub4core6detail5shmemE+56];
	ld.shared.u64 	%rd49, [_ZN6thrust24THRUST_300001_SM_1000_NS8cuda_cub4core6detail5shmemE+64];
	setp.lt.f64 	%p244, %fd232, %fd44;
	mov.u64 	%rd440, %rd439;
	mov.f64 	%fd233, %fd232;
	@%p244 bra 	$L__BB8_53;
	setp.lt.f64 	%p245, %fd44, %fd232;
	mov.u64 	%rd440, %rd49;
	mov.f64 	%fd233, %fd44;
	@%p245 bra 	$L__BB8_53;
	setp.lt.s64 	%p246, %rd439, %rd49;
	min.s64 	%rd440, %rd439, %rd49;
	selp.f64 	%fd233, %fd232, %fd44, %p246;
$L__BB8_53:
	ld.shared.f64 	%fd47, [_ZN6thrust24THRUST_300001_SM_1000_NS8cuda_cub4core6detail5shmemE+72];
	ld.shared.u64 	%rd52, [_ZN6thrust24THRUST_300001_SM_1000_NS8cuda_cub4core6detail5shmemE+80];
	setp.lt.f64 	%p247, %fd233, %fd47;
	mov.u64 	%rd441, %rd440;
	mov.f64 	%fd234, %fd233;
	@%p247 bra 	$L__BB8_56;
	setp.lt.f64 	%p248, %fd47, %fd233;
	mov.u64 	%rd441, %rd52;
	mov.f64 	%fd234, %fd47;
	@%p248 bra 	$L__BB8_56;
	setp.lt.s64 	%p249, %rd440, %rd52;
	min.s64 	%rd441, %rd440, %rd52;
	selp.f64 	%fd234, %fd233, %fd47, %p249;
$L__BB8_56:
	ld.shared.f64 	%fd50, [_ZN6thrust24THRUST_300001_SM_1000_NS8cuda_cub4core6detail5shmemE+88];
	ld.shared.u64 	%rd55, [_ZN6thrust24THRUST_300001_SM_1000_NS8cuda_cub4core6detail5shmemE+96];
	setp.lt.f64 	%p250, %fd234, %fd50;
	mov.u64 	%rd442, %rd441;
	mov.f64 	%fd235, %fd234;
	@%p250 bra 	$L__BB8_59;
	setp.lt.f64 	%p251, %fd50, %fd234;
	mov.u64 	%rd442, %rd55;
	mov.f64 	%fd235, %fd50;
	@%p251 bra 	$L__BB8_59;
	setp.lt.s64 	%p252, %rd441, %rd55;
	min.s64 	%rd442, %rd441, %rd55;
	selp.f64 	%fd235, %fd234, %fd50, %p252;
$L__BB8_59:
	ld.shared.f64 	%fd53, [_ZN6thrust24THRUST_300001_SM_1000_NS8cuda_cub4core6detail5shmemE+104];
	ld.shared.u64 	%rd58, [_ZN6thrust24THRUST_300001_SM_1000_NS8cuda_cub4core6detail5shmemE+112];
	setp.lt.f64 	%p253, %fd235, %fd53;
	mov.u64 	%rd443, %rd442;
	mov.f64 	%fd236, %fd235;
	@%p253 bra 	$L__BB8_62;
	setp.lt.f64 	%p254, %fd53, %fd235;
	mov.u64 	%rd443, %rd58;
	mov.f64 	%fd236, %fd53;
	@%p254 bra 	$L__BB8_62;
	setp.lt.s64 	%p255, %rd442, %rd58;
	min.s64 	%rd443, %rd442, %rd58;
	selp.f64 	%fd236, %fd235, %fd53, %p255;
$L__BB8_62:
	ld.shared.f64 	%fd56, [_ZN6thrust24THRUST_300001_SM_1000_NS8cuda_cub4core6detail5shmemE+120];
	ld.shared.u64 	%rd61, [_ZN6thrust24THRUST_300001_SM_1000_NS8cuda_cub4core6detail5shmemE+128];
	setp.lt.f64 	%p256, %fd236, %fd56;
	mov.u64 	%rd507, %rd443;
	mov.f64 	%fd292, %fd236;
	@%p256 bra 	$L__BB8_236;
	setp.lt.f64 	%p257, %fd56, %fd236;
	mov.u64 	%rd507, %rd61;
	mov.f64 	%fd292, %fd56;
	@%p257 bra 	$L__BB8_236;
	setp.lt.s64 	%p258, %rd443, %rd61;
	min.s64 	%rd507, %rd443, %rd61;
	selp.f64 	%fd292, %fd236, %fd56, %p258;
	bra.uni 	$L__BB8_236;
$L__BB8_65:
	// begin inline asm
	mov.u32 %r146, %laneid;
	// end inline asm
	and.b32  	%r167, %r1, 992;
	add.s32 	%r168, %r167, 32;
	setp.gt.s32 	%p155, %r168, %r29;
	not.b32 	%r169, %r167;
	add.s32 	%r170, %r29, %r169;
	selp.b32 	%r165, %r170, 31, %p155;
	mov.b64 	%rd399, %fd224;
	mov.b64 	{%r148, %r153}, %rd399;
	mov.b32 	%r164, 1;
	mov.b32 	%r166, -1;
	// begin inline asm
	shfl.sync.down.b32 %r147, %r148, %r164, %r165, %r166;
	// end inline asm
	// begin inline asm
	shfl.sync.down.b32 %r152, %r153, %r164, %r165, %r166;
	// end inline asm
	mov.b64 	%rd400, {%r147, %r152};
	mov.b64 	%fd58, %rd400;
	mov.b64 	{%r158, %r163}, %rd431;
	// begin inline asm
	shfl.sync.down.b32 %r157, %r158, %r164, %r165, %r166;
	// end inline asm
	// begin inline asm
	shfl.sync.down.b32 %r162, %r163, %r164, %r165, %r166;
	// end inline asm
	mov.b64 	%rd63, {%r157, %r162};
	setp.ge.s32 	%p156, %r146, %r165;
	setp.lt.f64 	%p157, %fd224, %fd58;
	or.pred  	%p158, %p156, %p157;
	mov.u64 	%rd444, %rd431;
	mov.f64 	%fd237, %fd224;
	@%p158 bra 	$L__BB8_68;
	setp.gt.f64 	%p159, %fd224, %fd58;
	mov.u64 	%rd444, %rd63;
	mov.f64 	%fd237, %fd58;
	@%p159 bra 	$L__BB8_68;
	setp.lt.s64 	%p160, %rd431, %rd63;
	min.s64 	%rd444, %rd431, %rd63;
	selp.f64 	%fd237, %fd224, %fd58, %p160;
$L__BB8_68:
	mov.b64 	%rd401, %fd237;
	mov.b64 	{%r172, %r177}, %rd401;
	mov.b32 	%r188, 2;
	mov.b32 	%r190, -1;
	// begin inline asm
	shfl.sync.down.b32 %r171, %r172, %r188, %r165, %r190;
	// end inline asm
	// begin inline asm
	shfl.sync.down.b32 %r176, %r177, %r188, %r165, %r190;
	// end inline asm
	mov.b64 	%rd402, {%r171, %r176};
	mov.b64 	%fd61, %rd402;
	mov.b64 	{%r182, %r187}, %rd444;
	// begin inline asm
	shfl.sync.down.b32 %r181, %r182, %r188, %r165, %r190;
	// end inline asm
	// begin inline asm
	shfl.sync.down.b32 %r186, %r187, %r188, %r165, %r190;
	// end inline asm
	mov.b64 	%rd66, {%r181, %r186};
	add.s32 	%r191, %r146, 2;
	setp.gt.s32 	%p161, %r191, %r165;
	setp.lt.f64 	%p162, %fd237, %fd61;
	or.pred  	%p163, %p161, %p162;
	mov.u64 	%rd445, %rd444;
	mov.f64 	%fd238, %fd237;
	@%p163 bra 	$L__BB8_71;
	setp.gt.f64 	%p164, %fd237, %fd61;
	mov.u64 	%rd445, %rd66;
	mov.f64 	%fd238, %fd61;
	@%p164 bra 	$L__BB8_71;
	setp.lt.s64 	%p165, %rd444, %rd66;
	min.s64 	%rd445, %rd444, %rd66;
	selp.f64 	%fd238, %fd237, %fd61, %p165;
$L__BB8_71:
	mov.b64 	%rd403, %fd238;
	mov.b64 	{%r193, %r198}, %rd403;
	mov.b32 	%r209, 4;
	mov.b32 	%r211, -1;
	// begin inline asm
	shfl.sync.down.b32 %r192, %r193, %r209, %r165, %r211;
	// end inline asm
	// begin inline asm
	shfl.sync.down.b32 %r197, %r198, %r209, %r165, %r211;
	// end inline asm
	mov.b64 	%rd404, {%r192, %r197};
	mov.b64 	%fd64, %rd404;
	mov.b64 	{%r203, %r208}, %rd445;
	// begin inline asm
	shfl.sync.down.b32 %r202, %r203, %r209, %r165, %r211;
	// end inline asm
	// begin inline asm
	shfl.sync.down.b32 %r207, %r208, %r209, %r165, %r211;
	// end inline asm
	mov.b64 	%rd69, {%r202, %r207};
	add.s32 	%r212, %r146, 4;
	setp.gt.s32 	%p166, %r212, %r165;
	setp.lt.f64 	%p167, %fd238, %fd64;
	or.pred  	%p168, %p166, %p167;
	mov.u64 	%rd446, %rd445;
	mov.f64 	%fd239, %fd238;
	@%p168 bra 	$L__BB8_74;
	setp.gt.f64 	%p169, %fd238, %fd64;
	mov.u64 	%rd446, %rd69;
	mov.f64 	%fd239, %fd64;
	@%p169 bra 	$L__BB8_74;
	setp.lt.s64 	%p170, %rd445, %rd69;
	min.s64 	%rd446, %rd445, %rd69;
	selp.f64 	%fd239, %fd238, %fd64, %p170;
$L__BB8_74:
	mov.b64 	%rd405, %fd239;
	mov.b64 	{%r214, %r219}, %rd405;
	mov.b32 	%r230, 8;
	mov.b32 	%r232, -1;
	// begin inline asm
	shfl.sync.down.b32 %r213, %r214, %r230, %r165, %r232;
	// end inline asm
	// begin inline asm
	shfl.sync.down.b32 %r218, %r219, %r230, %r165, %r232;
	// end inline asm
	mov.b64 	%rd406, {%r213, %r218};
	mov.b64 	%fd67, %rd406;
	mov.b64 	{%r224, %r229}, %rd446;
	// begin inline asm
	shfl.sync.down.b32 %r223, %r224, %r230, %r165, %r232;
	// end inline asm
	// begin inline asm
	shfl.sync.down.b32 %r228, %r229, %r230, %r165, %r232;
	// end inline asm
	mov.b64 	%rd72, {%r223, %r228};
	add.s32 	%r233, %r146, 8;
	setp.gt.s32 	%p171, %r233, %r165;
	setp.lt.f64 	%p172, %fd239, %fd67;
	or.pred  	%p173, %p171, %p172;
	mov.u64 	%rd447, %rd446;
	mov.f64 	%fd240, %fd239;
	@%p173 bra 	$L__BB8_77;
	setp.gt.f64 	%p174, %fd239, %fd67;
	mov.u64 	%rd447, %rd72;
	mov.f64 	%fd240, %fd67;
	@%p174 bra 	$L__BB8_77;
	setp.lt.s64 	%p175, %rd446, %rd72;
	min.s64 	%rd447, %rd446, %rd72;
	selp.f64 	%fd240, %fd239, %fd67, %p175;
$L__BB8_77:
	mov.b64 	%rd407, %fd240;
	mov.b64 	{%r235, %r240}, %rd407;
	mov.b32 	%r251, 16;
	mov.b32 	%r253, -1;
	// begin inline asm
	shfl.sync.down.b32 %r234, %r235, %r251, %r165, %r253;
	// end inline asm
	// begin inline asm
	shfl.sync.down.b32 %r239, %r240, %r251, %r165, %r253;
	// end inline asm
	mov.b64 	%rd408, {%r234, %r239};
	mov.b64 	%fd70, %rd408;
	mov.b64 	{%r245, %r250}, %rd447;
	// begin inline asm
	shfl.sync.down.b32 %r244, %r245, %r251, %r165, %r253;
	// end inline asm
	// begin inline asm
	shfl.sync.down.b32 %r249, %r250, %r251, %r165, %r253;
	// end inline asm
	mov.b64 	%rd75, {%r244, %r249};
	add.s32 	%r254, %r146, 16;
	setp.gt.s32 	%p176, %r254, %r165;
	setp.lt.f64 	%p177, %fd240, %fd70;
	or.pred  	%p178, %p176, %p177;
	mov.u64 	%rd507, %rd447;
	mov.f64 	%fd292, %fd240;
	@%p178 bra 	$L__BB8_80;
	setp.gt.f64 	%p179, %fd240, %fd70;
	mov.u64 	%rd507, %rd75;
	mov.f64 	%fd292, %fd70;
	@%p179 bra 	$L__BB8_80;
	setp.lt.s64 	%p180, %rd447, %rd75;
	min.s64 	%rd507, %rd447, %rd75;
	selp.f64 	%fd292, %fd240, %fd70, %p180;
$L__BB8_80:
	setp.ne.s32 	%p181, %r146, 0;
	@%p181 bra 	$L__BB8_82;
	shr.u32 	%r255, %r1, 1;
	and.b32  	%r256, %r255, 496;
	mov.u32 	%r257, _ZN6thrust24THRUST_300001_SM_1000_NS8cuda_cub4core6detail5shmemE;
	add.s32 	%r258, %r257, %r256;
	st.shared.f64 	[%r258+8], %fd292;
	st.shared.u64 	[%r258+16], %rd507;
$L__BB8_82:
	bar.sync 	0;
	setp.ne.s32 	%p182, %r1, 0;
	@%p182 bra 	$L__BB8_236;
	setp.lt.s32 	%p183, %r29, 33;
	mov.f64 	%fd242, %fd292;
	mov.u64 	%rd449, %rd507;
	@%p183 bra 	$L__BB8_87;
	ld.shared.f64 	%fd73, [_ZN6thrust24THRUST_300001_SM_1000_NS8cuda_cub4core6detail5shmemE+24];
	ld.shared.u64 	%rd78, [_ZN6thrust24THRUST_300001_SM_1000_NS8cuda_cub4core6detail5shmemE+32];
	setp.lt.f64 	%p184, %fd292, %fd73;
	mov.f64 	%fd242, %fd292;
	mov.u64 	%rd449, %rd507;
	@%p184 bra 	$L__BB8_87;
	setp.lt.f64 	%p185, %fd73, %fd292;
	mov.f64 	%fd242, %fd73;
	mov.u64 	%rd449, %rd78;
	@%p185 bra 	$L__BB8_87;
	setp.lt.s64 	%p186, %rd507, %rd78;
	min.s64 	%rd449, %rd507, %rd78;
	selp.f64 	%fd242, %fd292, %fd73, %p186;
$L__BB8_87:
	setp.lt.s32 	%p187, %r29, 65;
	mov.f64 	%fd243, %fd242;
	mov.u64 	%rd450, %rd449;
	@%p187 bra 	$L__BB8_91;
	ld.shared.f64 	%fd76, [_ZN6thrust24THRUST_300001_SM_1000_NS8cuda_cub4core6detail5shmemE+40];
	ld.shared.u64 	%rd81, [_ZN6thrust24THRUST_300001_SM_1000_NS8cuda_cub4core6detail5shmemE+48];
	setp.lt.f64 	%p188, %fd242, %fd76;
	mov.f64 	%fd243, %fd242;
	mov.u64 	%rd450, %rd449;
	@%p188 bra 	$L__BB8_91;
	setp.lt.f64 	%p189, %fd76, %fd242;
	mov.f64 	%fd243, %fd76;
	mov.u64 	%rd450, %rd81;
	@%p189 bra 	$L__BB8_91;
	setp.lt.s64 	%p190, %rd449, %rd81;
	selp.f64 	%fd243, %fd242, %fd76, %p190;
	min.s64 	%rd450, %rd449, %rd81;
$L__BB8_91:
	setp.lt.s32 	%p191, %r29, 97;
	mov.f64 	%fd244, %fd243;
	mov.u64 	%rd451, %rd450;
	@%p191 bra 	$L__BB8_95;
	ld.shared.f64 	%fd79, [_ZN6thrust24THRUST_300001_SM_1000_NS8cuda_cub4core6detail5shmemE+56];
	ld.shared.u64 	%rd84, [_ZN6thrust24THRUST_300001_SM_1000_NS8cuda_cub4core6detail5shmemE+64];
	setp.lt.f64 	%p192, %fd243, %fd79;
	mov.f64 	%fd244, %fd243;
	mov.u64 	%rd451, %rd450;
	@%p192 bra 	$L__BB8_95;
	setp.lt.f64 	%p193, %fd79, %fd243;
	mov.f64 	%fd244, %fd79;
	mov.u64 	%rd451, %rd84;
	@%p193 bra 	$L__BB8_95;
	setp.lt.s64 	%p194, %rd450, %rd84;
	selp.f64 	%fd244, %fd243, %fd79, %p194;
	min.s64 	%rd451, %rd450, %rd84;
$L__BB8_95:
	setp.lt.s32 	%p195, %r29, 129;
	mov.f64 	%fd245, %fd244;
	mov.u64 	%rd452, %rd451;
	@%p195 bra 	$L__BB8_99;
	ld.shared.f64 	%fd82, [_ZN6thrust24THRUST_300001_SM_1000_NS8cuda_cub4core6detail5shmemE+72];
	ld.shared.u64 	%rd87, [_ZN6thrust24THRUST_300001_SM_1000_NS8cuda_cub4core6detail5shmemE+80];
	setp.lt.f64 	%p196, %fd244, %fd82;
	mov.f64 	%fd245, %fd244;
	mov.u64 	%rd452, %rd451;
	@%p196 bra 	$L__BB8_99;
	setp.lt.f64 	%p197, %fd82, %fd244;
	mov.f64 	%fd245, %fd82;
	mov.u64 	%rd452, %rd87;
	@%p197 bra 	$L__BB8_99;
	setp.lt.s64 	%p198, %rd451, %rd87;
	selp.f64 	%fd245, %fd244, %fd82, %p198;
	min.s64 	%rd452, %rd451, %rd87;
$L__BB8_99:
	setp.lt.s32 	%p199, %r29, 161;
	mov.f64 	%fd246, %fd245;
	mov.u64 	%rd453, %rd452;
	@%p199 bra 	$L__BB8_103;
	ld.shared.f64 	%fd85, [_ZN6thrust24THRUST_300001_SM_1000_NS8cuda_cub4core6detail5shmemE+88];
	ld.shared.u64 	%rd90, [_ZN6thrust24THRUST_300001_SM_1000_NS8cuda_cub4core6detail5shmemE+96];
	setp.lt.f64 	%p200, %fd245, %fd85;
	mov.f64 	%fd246, %fd245;
	mov.u64 	%rd453, %rd452;
	@%p200 bra 	$L__BB8_103;
	setp.lt.f64 	%p201, %fd85, %fd245;
	mov.f64 	%fd246, %fd85;
	mov.u64 	%rd453, %rd90;
	@%p201 bra 	$L__BB8_103;
	setp.lt.s64 	%p202, %rd452, %rd90;
	selp.f64 	%fd246, %fd245, %fd85, %p202;
	min.s64 	%rd453, %rd452, %rd90;
$L__BB8_103:
	setp.lt.s32 	%p203, %r29, 193;
	mov.f64 	%fd247, %fd246;
	mov.u64 	%rd454, %rd453;
	@%p203 bra 	$L__BB8_107;
	ld.shared.f64 	%fd88, [_ZN6thrust24THRUST_300001_SM_1000_NS8cuda_cub4core6detail5shmemE+104];
	ld.shared.u64 	%rd93, [_ZN6thrust24THRUST_300001_SM_1000_NS8cuda_cub4core6detail5shmemE+112];
	setp.lt.f64 	%p204, %fd246, %fd88;
	mov.f64 	%fd247, %fd246;
	mov.u64 	%rd454, %rd453;
	@%p204 bra 	$L__BB8_107;
	setp.lt.f64 	%p205, %fd88, %fd246;
	mov.f64 	%fd247, %fd88;
	mov.u64 	%rd454, %rd93;
	@%p205 bra 	$L__BB8_107;
	setp.lt.s64 	%p206, %rd453, %rd93;
	selp.f64 	%fd247, %fd246, %fd88, %p206;
	min.s64 	%rd454, %rd453, %rd93;
$L__BB8_107:
	setp.lt.s32 	%p207, %r29, 225;
	mov.u64 	%rd507, %rd454;
	mov.f64 	%fd292, %fd247;
	@%p207 bra 	$L__BB8_236;
	ld.shared.f64 	%fd91, [_ZN6thrust24THRUST_300001_SM_1000_NS8cuda_cub4core6detail5shmemE+120];
	ld.shared.u64 	%rd96, [_ZN6thrust24THRUST_300001_SM_1000_NS8cuda_cub4core6detail5shmemE+128];
	setp.lt.f64 	%p208, %fd247, %fd91;
	mov.u64 	%rd507, %rd454;
	mov.f64 	%fd292, %fd247;
	@%p208 bra 	$L__BB8_236;
	setp.lt.f64 	%p209, %fd91, %fd247;
	mov.u64 	%rd507, %rd96;
	mov.f64 	%fd292, %fd91;
	@%p209 bra 	$L__BB8_236;
	setp.lt.s64 	%p210, %rd454, %rd96;
	selp.f64 	%fd292, %fd247, %fd91, %p210;
	min.s64 	%rd507, %rd454, %rd96;
	bra.uni 	$L__BB8_236;
$L__BB8_111:
	mov.u32 	%r16, %tid.x;
	cvt.u64.u32 	%rd98, %r16;
	mul.wide.u32 	%rd259, %r16, 16;
	add.s64 	%rd240, %rd237, %rd259;
	// begin inline asm
	ld.global.nc.u64 %rd239, [%rd240];
	// end inline asm
	add.s64 	%rd242, %rd240, 8;
	// begin inline asm
	ld.global.nc.u64 %rd241, [%rd242];
	// end inline asm
	mov.b64 	%fd93, %rd239;
	add.s64 	%rd244, %rd240, 4096;
	// begin inline asm
	ld.global.nc.u64 %rd243, [%rd244];
	// end inline asm
	add.s64 	%rd246, %rd240, 4104;
	// begin inline asm
	ld.global.nc.u64 %rd245, [%rd246];
	// end inline asm
	mov.b64 	%fd94, %rd243;
	add.s64 	%rd248, %rd240, 8192;
	// begin inline asm
	ld.global.nc.u64 %rd247, [%rd248];
	// end inline asm
	add.s64 	%rd250, %rd240, 8200;
	// begin inline asm
	ld.global.nc.u64 %rd249, [%rd250];
	// end inline asm
	mov.b64 	%fd95, %rd247;
	add.s64 	%rd252, %rd240, 12288;
	// begin inline asm
	ld.global.nc.u64 %rd251, [%rd252];
	// end inline asm
	add.s64 	%rd254, %rd240, 12296;
	// begin inline asm
	ld.global.nc.u64 %rd253, [%rd254];
	// end inline asm
	mov.b64 	%fd96, %rd251;
	add.s64 	%rd256, %rd240, 16384;
	// begin inline asm
	ld.global.nc.u64 %rd255, [%rd256];
	// end inline asm
	add.s64 	%rd258, %rd240, 16392;
	// begin inline asm
	ld.global.nc.u64 %rd257, [%rd258];
	// end inline asm
	mov.b64 	%fd97, %rd255;
	setp.lt.f64 	%p3, %fd93, %fd94;
	mov.f64 	%fd248, %fd93;
	mov.u64 	%rd455, %rd241;
	@%p3 bra 	$L__BB8_114;
	setp.lt.f64 	%p4, %fd94, %fd93;
	mov.f64 	%fd248, %fd94;
	mov.u64 	%rd455, %rd245;
	@%p4 bra 	$L__BB8_114;
	setp.lt.s64 	%p5, %rd241, %rd245;
	selp.f64 	%fd248, %fd93, %fd94, %p5;
	min.s64 	%rd455, %rd241, %rd245;
$L__BB8_114:
	setp.lt.f64 	%p6, %fd248, %fd95;
	mov.f64 	%fd249, %fd248;
	mov.u64 	%rd456, %rd455;
	@%p6 bra 	$L__BB8_117;
	setp.gt.f64 	%p7, %fd248, %fd95;
	mov.f64 	%fd249, %fd95;
	mov.u64 	%rd456, %rd249;
	@%p7 bra 	$L__BB8_117;
	setp.lt.s64 	%p8, %rd455, %rd249;
	selp.f64 	%fd249, %fd248, %fd95, %p8;
	min.s64 	%rd456, %rd455, %rd249;
$L__BB8_117:
	setp.lt.f64 	%p9, %fd249, %fd96;
	mov.f64 	%fd250, %fd249;
	mov.u64 	%rd457, %rd456;
	@%p9 bra 	$L__BB8_120;
	setp.gt.f64 	%p10, %fd249, %fd96;
	mov.f64 	%fd250, %fd96;
	mov.u64 	%rd457, %rd253;
	@%p10 bra 	$L__BB8_120;
	setp.lt.s64 	%p11, %rd456, %rd253;
	selp.f64 	%fd250, %fd249, %fd96, %p11;
	min.s64 	%rd457, %rd456, %rd253;
$L__BB8_120:
	setp.lt.f64 	%p12, %fd250, %fd97;
	mov.f64 	%fd279, %fd250;
	mov.u64 	%rd494, %rd457;
	@%p12 bra 	$L__BB8_123;
	setp.gt.f64 	%p13, %fd250, %fd97;
	mov.f64 	%fd279, %fd97;
	mov.u64 	%rd494, %rd257;
	@%p13 bra 	$L__BB8_123;
	setp.lt.s64 	%p14, %rd457, %rd257;
	selp.f64 	%fd279, %fd250, %fd97, %p14;
	min.s64 	%rd494, %rd457, %rd257;
$L__BB8_123:
	setp.lt.u32 	%p15, %r29, 2560;
	mov.b64 	%rd473, 1280;
	@%p15 bra 	$L__BB8_174;
	add.s64 	%rd263, %rd1, -2560;
	mul.hi.u64 	%rd264, %rd263, -3689348814741910323;
	shr.u64 	%rd113, %rd264, 10;
	setp.lt.u64 	%p16, %rd263, 1280;
	mov.b64 	%rd473, 1280;
	@%p16 bra 	$L__BB8_157;
	add.s64 	%rd266, %rd113, 1;
	and.b64  	%rd459, %rd266, 36028797018963966;
	shl.b64 	%rd267, %rd98, 4;
	add.s64 	%rd268, %rd267, %rd237;
	add.s64 	%rd460, %rd268, 57352;
	mov.b64 	%rd473, 1280;
$L__BB8_126:
	add.s64 	%rd270, %rd460, -36872;
	// begin inline asm
	ld.global.nc.u64 %rd269, [%rd270];
	// end inline asm
	add.s64 	%rd272, %rd460, -36864;
	// begin inline asm
	ld.global.nc.u64 %rd271, [%rd272];
	// end inline asm
	mov.b64 	%fd107, %rd269;
	add.s64 	%rd274, %rd460, -32776;
	// begin inline asm
	ld.global.nc.u64 %rd273, [%rd274];
	// end inline asm
	add.s64 	%rd276, %rd460, -32768;
	// begin inline asm
	ld.global.nc.u64 %rd275, [%rd276];
	// end inline asm
	mov.b64 	%fd108, %rd273;
	add.s64 	%rd278, %rd460, -28680;
	// begin inline asm
	ld.global.nc.u64 %rd277, [%rd278];
	// end inline asm
	add.s64 	%rd280, %rd460, -28672;
	// begin inline asm
	ld.global.nc.u64 %rd279, [%rd280];
	// end inline asm
	mov.b64 	%fd109, %rd277;
	add.s64 	%rd282, %rd460, -24584;
	// begin inline asm
	ld.global.nc.u64 %rd281, [%rd282];
	// end inline asm
	add.s64 	%rd284, %rd460, -24576;
	// begin inline asm
	ld.global.nc.u64 %rd283, [%rd284];
	// end inline asm
	mov.b64 	%fd110, %rd281;
	add.s64 	%rd286, %rd460, -20488;
	// begin inline asm
	ld.global.nc.u64 %rd285, [%rd286];
	// end inline asm
	add.s64 	%rd288, %rd460, -20480;
	// begin inline asm
	ld.global.nc.u64 %rd287, [%rd288];
	// end inline asm
	mov.b64 	%fd111, %rd285;
	setp.lt.f64 	%p17, %fd279, %fd107;
	mov.f64 	%fd253, %fd279;
	mov.u64 	%rd463, %rd494;
	@%p17 bra 	$L__BB8_129;
	setp.gt.f64 	%p18, %fd279, %fd107;
	mov.f64 	%fd253, %fd107;
	mov.u64 	%rd463, %rd271;
	@%p18 bra 	$L__BB8_129;
	setp.lt.s64 	%p19, %rd494, %rd271;
	selp.f64 	%fd253, %fd279, %fd107, %p19;
	min.s64 	%rd463, %rd494, %rd271;
$L__BB8_129:
	setp.lt.f64 	%p20, %fd253, %fd108;
	mov.f64 	%fd254, %fd253;
	mov.u64 	%rd464, %rd463;
	@%p20 bra 	$L__BB8_132;
	setp.gt.f64 	%p21, %fd253, %fd108;
	mov.f64 	%fd254, %fd108;
	mov.u64 	%rd464, %rd275;
	@%p21 bra 	$L__BB8_132;
	setp.lt.s64 	%p22, %rd463, %rd275;
	selp.f64 	%fd254, %fd253, %fd108, %p22;
	min.s64 	%rd464, %rd463, %rd275;
$L__BB8_132:
	setp.lt.f64 	%p23, %fd254, %fd109;
	mov.f64 	%fd255, %fd254;
	mov.u64 	%rd465, %rd464;
	@%p23 bra 	$L__BB8_135;
	setp.gt.f64 	%p24, %fd254, %fd109;
	mov.f64 	%fd255, %fd109;
	mov.u64 	%rd465, %rd279;
	@%p24 bra 	$L__BB8_135;
	setp.lt.s64 	%p25, %rd464, %rd279;
	selp.f64 	%fd255, %fd254, %fd109, %p25;
	min.s64 	%rd465, %rd464, %rd279;
$L__BB8_135:
	setp.lt.f64 	%p26, %fd255, %fd110;
	mov.f64 	%fd256, %fd255;
	mov.u64 	%rd466, %rd465;
	@%p26 bra 	$L__BB8_138;
	setp.gt.f64 	%p27, %fd255, %fd110;
	mov.f64 	%fd256, %fd110;
	mov.u64 	%rd466, %rd283;
	@%p27 bra 	$L__BB8_138;
	setp.lt.s64 	%p28, %rd465, %rd283;
	selp.f64 	%fd256, %fd255, %fd110, %p28;
	min.s64 	%rd466, %rd465, %rd283;
$L__BB8_138:
	setp.lt.f64 	%p29, %fd256, %fd111;
	mov.f64 	%fd257, %fd256;
	mov.u64 	%rd467, %rd466;
	@%p29 bra 	$L__BB8_141;
	setp.gt.f64 	%p30, %fd256, %fd111;
	mov.f64 	%fd257, %fd111;
	mov.u64 	%rd467, %rd287;
	@%p30 bra 	$L__BB8_141;
	setp.lt.s64 	%p31, %rd466, %rd287;
	selp.f64 	%fd257, %fd256, %fd111, %p31;
	min.s64 	%rd467, %rd466, %rd287;
$L__BB8_141:
	add.s64 	%rd290, %rd460, -16392;
	// begin inline asm
	ld.global.nc.u64 %rd289, [%rd290];
	// end inline asm
	add.s64 	%rd292, %rd460, -16384;
	// begin inline asm
	ld.global.nc.u64 %rd291, [%rd292];
	// end inline asm
	mov.b64 	%fd122, %rd289;
	add.s64 	%rd294, %rd460, -12296;
	// begin inline asm
	ld.global.nc.u64 %rd293, [%rd294];
	// end inline asm
	add.s64 	%rd296, %rd460, -12288;
	// begin inline asm
	ld.global.nc.u64 %rd295, [%rd296];
	// end inline asm
	mov.b64 	%fd123, %rd293;
	add.s64 	%rd298, %rd460, -8200;
	// begin inline asm
	ld.global.nc.u64 %rd297, [%rd298];
	// end inline asm
	add.s64 	%rd300, %rd460, -8192;
	// begin inline asm
	ld.global.nc.u64 %rd299, [%rd300];
	// end inline asm
	mov.b64 	%fd124, %rd297;
	add.s64 	%rd302, %rd460, -4104;
	// begin inline asm
	ld.global.nc.u64 %rd301, [%rd302];
	// end inline asm
	add.s64 	%rd304, %rd460, -4096;
	// begin inline asm
	ld.global.nc.u64 %rd303, [%rd304];
	// end inline asm
	mov.b64 	%fd125, %rd301;
	add.s64 	%rd306, %rd460, -8;
	// begin inline asm
	ld.global.nc.u64 %rd305, [%rd306];
	// end inline asm
	// begin inline asm
	ld.global.nc.u64 %rd307, [%rd460];
	// end inline asm
	mov.b64 	%fd126, %rd305;
	setp.lt.f64 	%p32, %fd257, %fd122;
	mov.f64 	%fd258, %fd257;
	mov.u64 	%rd468, %rd467;
	@%p32 bra 	$L__BB8_144;
	setp.gt.f64 	%p33, %fd257, %fd122;
	mov.f64 	%fd258, %fd122;
	mov.u64 	%rd468, %rd291;
	@%p33 bra 	$L__BB8_144;
	setp.lt.s64 	%p34, %rd467, %rd291;
	selp.f64 	%fd258, %fd257, %fd122, %p34;
	min.s64 	%rd468, %rd467, %rd291;
$L__BB8_144:
	setp.lt.f64 	%p35, %fd258, %fd123;
	mov.f64 	%fd259, %fd258;
	mov.u64 	%rd469, %rd468;
	@%p35 bra 	$L__BB8_147;
	setp.gt.f64 	%p36, %fd258, %fd123;
	mov.f64 	%fd259, %fd123;
	mov.u64 	%rd469, %rd295;
	@%p36 bra 	$L__BB8_147;
	setp.lt.s64 	%p37, %rd468, %rd295;
	selp.f64 	%fd259, %fd258, %fd123, %p37;
	min.s64 	%rd469, %rd468, %rd295;
$L__BB8_147:
	setp.lt.f64 	%p38, %fd259, %fd124;
	mov.f64 	%fd260, %fd259;
	mov.u64 	%rd470, %rd469;
	@%p38 bra 	$L__BB8_150;
	setp.gt.f64 	%p39, %fd259, %fd124;
	mov.f64 	%fd260, %fd124;
	mov.u64 	%rd470, %rd299;
	@%p39 bra 	$L__BB8_150;
	setp.lt.s64 	%p40, %rd469, %rd299;
	selp.f64 	%fd260, %fd259, %fd124, %p40;
	min.s64 	%rd470, %rd469, %rd299;
$L__BB8_150:
	setp.lt.f64 	%p41, %fd260, %fd125;
	mov.f64 	%fd261, %fd260;
	mov.u64 	%rd471, %rd470;
	@%p41 bra 	$L__BB8_153;
	setp.gt.f64 	%p42, %fd260, %fd125;
	mov.f64 	%fd261, %fd125;
	mov.u64 	%rd471, %rd303;
	@%p42 bra 	$L__BB8_153;
	setp.lt.s64 	%p43, %rd470, %rd303;
	selp.f64 	%fd261, %fd260, %fd125, %p43;
	min.s64 	%rd471, %rd470, %rd303;
$L__BB8_153:
	setp.lt.f64 	%p44, %fd261, %fd126;
	mov.f64 	%fd279, %fd261;
	mov.u64 	%rd494, %rd471;
	@%p44 bra 	$L__BB8_156;
	setp.gt.f64 	%p45, %fd261, %fd126;
	mov.f64 	%fd279, %fd126;
	mov.u64 	%rd494, %rd307;
	@%p45 bra 	$L__BB8_156;
	setp.lt.s64 	%p46, %rd471, %rd307;
	selp.f64 	%fd279, %fd261, %fd126, %p46;
	min.s64 	%rd494, %rd471, %rd307;
$L__BB8_156:
	add.s64 	%rd473, %rd473, 2560;
	add.s64 	%rd460, %rd460, 40960;
	add.s64 	%rd459, %rd459, -2;
	setp.ne.s64 	%p47, %rd459, 0;
	@%p47 bra 	$L__BB8_126;
$L__BB8_157:
	and.b64  	%rd309, %rd113, 1;
	setp.eq.b64 	%p48, %rd309, 1;
	@%p48 bra 	$L__BB8_174;
	shl.b64 	%rd330, %rd473, 4;
	add.s64 	%rd311, %rd240, %rd330;
	// begin inline asm
	ld.global.nc.u64 %rd310, [%rd311];
	// end inline asm
	add.s64 	%rd313, %rd311, 8;
	// begin inline asm
	ld.global.nc.u64 %rd312, [%rd313];
	// end inline asm
	mov.b64 	%fd139, %rd310;
	add.s64 	%rd315, %rd311, 4096;
	// begin inline asm
	ld.global.nc.u64 %rd314, [%rd315];
	// end inline asm
	add.s64 	%rd317, %rd311, 4104;
	// begin inline asm
	ld.global.nc.u64 %rd316, [%rd317];
	// end inline asm
	mov.b64 	%fd140, %rd314;
	add.s64 	%rd319, %rd311, 8192;
	// begin inline asm
	ld.global.nc.u64 %rd318, [%rd319];
	// end inline asm
	add.s64 	%rd321, %rd311, 8200;
	// begin inline asm
	ld.global.nc.u64 %rd320, [%rd321];
	// end inline asm
	mov.b64 	%fd141, %rd318;
	add.s64 	%rd323, %rd311, 12288;
	// begin inline asm
	ld.global.nc.u64 %rd322, [%rd323];
	// end inline asm
	add.s64 	%rd325, %rd311, 12296;
	// begin inline asm
	ld.global.nc.u64 %rd324, [%rd325];
	// end inline asm
	mov.b64 	%fd142, %rd322;
	add.s64 	%rd327, %rd311, 16384;
	// begin inline asm
	ld.global.nc.u64 %rd326, [%rd327];
	// end inline asm
	add.s64 	%rd329, %rd311, 16392;
	// begin inline asm
	ld.global.nc.u64 %rd328, [%rd329];
	// end inline asm
	mov.b64 	%fd143, %rd326;
	setp.lt.f64 	%p49, %fd279, %fd139;
	mov.f64 	%fd265, %fd279;
	mov.u64 	%rd477, %rd494;
	@%p49 bra 	$L__BB8_161;
	setp.gt.f64 	%p50, %fd279, %fd139;
	mov.f64 	%fd265, %fd139;
	mov.u64 	%rd477, %rd312;
	@%p50 bra 	$L__BB8_161;
	setp.lt.s64 	%p51, %rd494, %rd312;
	selp.f64 	%fd265, %fd279, %fd139, %p51;
	min.s64 	%rd477, %rd494, %rd312;
$L__BB8_161:
	setp.lt.f64 	%p52, %fd265, %fd140;
	mov.f64 	%fd266, %fd265;
	mov.u64 	%rd478, %rd477;
	@%p52 bra 	$L__BB8_164;
	setp.gt.f64 	%p53, %fd265, %fd140;
	mov.f64 	%fd266, %fd140;
	mov.u64 	%rd478, %rd316;
	@%p53 bra 	$L__BB8_164;
	setp.lt.s64 	%p54, %rd477, %rd316;
	selp.f64 	%fd266, %fd265, %fd140, %p54;
	min.s64 	%rd478, %rd477, %rd316;
$L__BB8_164:
	setp.lt.f64 	%p55, %fd266, %fd141;
	mov.f64 	%fd267, %fd266;
	mov.u64 	%rd479, %rd478;
	@%p55 bra 	$L__BB8_167;
	setp.gt.f64 	%p56, %fd266, %fd141;
	mov.f64 	%fd267, %fd141;
	mov.u64 	%rd479, %rd320;
	@%p56 bra 	$L__BB8_167;
	setp.lt.s64 	%p57, %rd478, %rd320;
	selp.f64 	%fd267, %fd266, %fd141, %p57;
	min.s64 	%rd479, %rd478, %rd320;
$L__BB8_167:
	setp.lt.f64 	%p58, %fd267, %fd142;
	mov.f64 	%fd268, %fd267;
	mov.u64 	%rd480, %rd479;
	@%p58 bra 	$L__BB8_170;
	setp.gt.f64 	%p59, %fd267, %fd142;
	mov.f64 	%fd268, %fd142;
	mov.u64 	%rd480, %rd324;
	@%p59 bra 	$L__BB8_170;
	setp.lt.s64 	%p60, %rd479, %rd324;
	selp.f64 	%fd268, %fd267, %fd142, %p60;
	min.s64 	%rd480, %rd479, %rd324;
$L__BB8_170:
	setp.lt.f64 	%p61, %fd268, %fd143;
	mov.f64 	%fd279, %fd268;
	mov.u64 	%rd494, %rd480;
	@%p61 bra 	$L__BB8_173;
	setp.gt.f64 	%p62, %fd268, %fd143;
	mov.f64 	%fd279, %fd143;
	mov.u64 	%rd494, %rd328;
	@%p62 bra 	$L__BB8_173;
	setp.lt.s64 	%p63, %rd480, %rd328;
	selp.f64 	%fd279, %fd268, %fd143, %p63;
	min.s64 	%rd494, %rd480, %rd328;
$L__BB8_173:
	add.s64 	%rd473, %rd473, 1280;
$L__BB8_174:
	cvt.s64.s32 	%rd331, %r29;
	setp.ge.s64 	%p64, %rd473, %rd331;
	@%p64 bra 	$L__BB8_197;
	cvt.u32.u64 	%r17, %rd473;
	sub.s32 	%r18, %r29, %r17;
	setp.ge.s32 	%p65, %r16, %r18;
	@%p65 bra 	$L__BB8_197;
	not.b32 	%r30, %r16;
	add.s32 	%r31, %r29, %r30;
	sub.s32 	%r19, %r31, %r17;
	and.b32  	%r32, %r19, 768;
	setp.eq.s32 	%p66, %r32, 768;
	mov.u32 	%r372, %r16;
	@%p66 bra 	$L__BB8_182;
	cvt.u64.u32 	%rd333, %r16;
	add.s64 	%rd334, %rd473, %rd333;
	shl.b64 	%rd335, %rd334, 4;
	add.s64 	%rd484, %rd237, %rd335;
	shr.u32 	%r33, %r19, 8;
	add.s32 	%r34, %r33, 1;
	and.b32  	%r35, %r34, 3;
	neg.s32 	%r370, %r35;
	mov.u32 	%r372, %r16;
$L__BB8_178:
	.pragma "nounroll";
	mov.u64 	%rd177, %rd494;
	mov.f64 	%fd155, %fd279;
	// begin inline asm
	ld.global.nc.u64 %rd336, [%rd484];
	// end inline asm
	add.s64 	%rd339, %rd484, 8;
	// begin inline asm
	ld.global.nc.u64 %rd338, [%rd339];
	// end inline asm
	mov.b64 	%fd156, %rd336;
	setp.lt.f64 	%p67, %fd155, %fd156;
	@%p67 bra 	$L__BB8_181;
	setp.gt.f64 	%p68, %fd155, %fd156;
	mov.f64 	%fd279, %fd156;
	mov.u64 	%rd494, %rd338;
	@%p68 bra 	$L__BB8_181;
	setp.lt.s64 	%p69, %rd177, %rd338;
	selp.f64 	%fd279, %fd155, %fd156, %p69;
	min.s64 	%rd494, %rd177, %rd338;
$L__BB8_181:
	add.s32 	%r372, %r372, 256;
	add.s64 	%rd484, %rd484, 4096;
	add.s32 	%r370, %r370, 1;
	setp.ne.s32 	%p70, %r370, 0;
	@%p70 bra 	$L__BB8_178;
$L__BB8_182:
	setp.lt.u32 	%p71, %r19, 768;
	@%p71 bra 	$L__BB8_197;
	cvt.u64.u32 	%rd340, %r372;
	add.s64 	%rd341, %rd473, %rd340;
	shl.b64 	%rd342, %rd341, 4;
	add.s64 	%rd343, %rd342, %rd237;
	add.s64 	%rd489, %rd343, 12296;
$L__BB8_184:
	add.s64 	%rd345, %rd489, -12296;
	// begin inline asm
	ld.global.nc.u64 %rd344, [%rd345];
	// end inline asm
	add.s64 	%rd347, %rd489, -12288;
	// begin inline asm
	ld.global.nc.u64 %rd346, [%rd347];
	// end inline asm
	mov.b64 	%fd162, %rd344;
	setp.lt.f64 	%p72, %fd279, %fd162;
	mov.f64 	%fd276, %fd279;
	mov.u64 	%rd491, %rd494;
	@%p72 bra 	$L__BB8_187;
	setp.gt.f64 	%p73, %fd279, %fd162;
	mov.f64 	%fd276, %fd162;
	mov.u64 	%rd491, %rd346;
	@%p73 bra 	$L__BB8_187;
	setp.lt.s64 	%p74, %rd494, %rd346;
	selp.f64 	%fd276, %fd279, %fd162, %p74;
	min.s64 	%rd491, %rd494, %rd346;
$L__BB8_187:
	add.s64 	%rd349, %rd489, -8200;
	// begin inline asm
	ld.global.nc.u64 %rd348, [%rd349];
	// end inline asm
	add.s64 	%rd351, %rd489, -8192;
	// begin inline asm
	ld.global.nc.u64 %rd350, [%rd351];
	// end inline asm
	mov.b64 	%fd165, %rd348;
	setp.lt.f64 	%p75, %fd276, %fd165;
	mov.f64 	%fd277, %fd276;
	mov.u64 	%rd492, %rd491;
	@%p75 bra 	$L__BB8_190;
	setp.gt.f64 	%p76, %fd276, %fd165;
	mov.f64 	%fd277, %fd165;
	mov.u64 	%rd492, %rd350;
	@%p76 bra 	$L__BB8_190;
	setp.lt.s64 	%p77, %rd491, %rd350;
	selp.f64 	%fd277, %fd276, %fd165, %p77;
	min.s64 	%rd492, %rd491, %rd350;
$L__BB8_190:
	add.s64 	%rd353, %rd489, -4104;
	// begin inline asm
	ld.global.nc.u64 %rd352, [%rd353];
	// end inline asm
	add.s64 	%rd355, %rd489, -4096;
	// begin inline asm
	ld.global.nc.u64 %rd354, [%rd355];
	// end inline asm
	mov.b64 	%fd168, %rd352;
	setp.lt.f64 	%p78, %fd277, %fd168;
	mov.f64 	%fd278, %fd277;
	mov.u64 	%rd493, %rd492;
	@%p78 bra 	$L__BB8_193;
	setp.gt.f64 	%p79, %fd277, %fd168;
	mov.f64 	%fd278, %fd168;
	mov.u64 	%rd493, %rd354;
	@%p79 bra 	$L__BB8_193;
	setp.lt.s64 	%p80, %rd492, %rd354;
	selp.f64 	%fd278, %fd277, %fd168, %p80;
	min.s64 	%rd493, %rd492, %rd354;
$L__BB8_193:
	add.s64 	%rd357, %rd489, -8;
	// begin inline asm
	ld.global.nc.u64 %rd356, [%rd357];
	// end inline asm
	// begin inline asm
	ld.global.nc.u64 %rd358, [%rd489];
	// end inline asm
	mov.b64 	%fd171, %rd356;
	setp.lt.f64 	%p81, %fd278, %fd171;
	mov.f64 	%fd279, %fd278;
	mov.u64 	%rd494, %rd493;
	@%p81 bra 	$L__BB8_196;
	setp.gt.f64 	%p82, %fd278, %fd171;
	mov.f64 	%fd279, %fd171;
	mov.u64 	%rd494, %rd358;
	@%p82 bra 	$L__BB8_196;
	setp.lt.s64 	%p83, %rd493, %rd358;
	selp.f64 	%fd279, %fd278, %fd171, %p83;
	min.s64 	%rd494, %rd493, %rd358;
$L__BB8_196:
	add.s32 	%r372, %r372, 1024;
	add.s64 	%rd489, %rd489, 16384;
	setp.lt.s32 	%p84, %r372, %r18;
	@%p84 bra 	$L__BB8_184;
$L__BB8_197:
	// begin inline asm
	mov.u32 %r36, %laneid;
	// end inline asm
	mov.b64 	%rd360, %fd279;
	mov.b64 	{%r38, %r43}, %rd360;
	mov.b32 	%r54, 1;
	mov.b32 	%r55, 31;
	mov.b32 	%r56, -1;
	// begin inline asm
	shfl.sync.down.b32 %r37, %r38, %r54, %r55, %r56;
	// end inline asm
	// begin inline asm
	shfl.sync.down.b32 %r42, %r43, %r54, %r55, %r56;
	// end inline asm
	mov.b64 	%rd361, {%r37, %r42};
	mov.b64 	%fd175, %rd361;
	mov.b64 	{%r48, %r53}, %rd494;
	// begin inline asm
	shfl.sync.down.b32 %r47, %r48, %r54, %r55, %r56;
	// end inline asm
	// begin inline asm
	shfl.sync.down.b32 %r52, %r53, %r54, %r55, %r56;
	// end inline asm
	mov.b64 	%rd201, {%r47, %r52};
	setp.gt.s32 	%p85, %r36, 30;
	setp.lt.f64 	%p86, %fd279, %fd175;
	or.pred  	%p87, %p85, %p86;
	mov.f64 	%fd281, %fd279;
	mov.u64 	%rd496, %rd494;
	@%p87 bra 	$L__BB8_200;
	setp.gt.f64 	%p88, %fd279, %fd175;
	mov.f64 	%fd281, %fd175;
	mov.u64 	%rd496, %rd201;
	@%p88 bra 	$L__BB8_200;
	setp.lt.s64 	%p89, %rd494, %rd201;
	selp.f64 	%fd281, %fd279, %fd175, %p89;
	min.s64 	%rd496, %rd494, %rd201;
$L__BB8_200:
	mov.b64 	%rd362, %fd281;
	mov.b64 	{%r58, %r63}, %rd362;
	mov.b32 	%r74, 2;
	mov.b32 	%r75, 31;
	mov.b32 	%r76, -1;
	// begin inline asm
	shfl.sync.down.b32 %r57, %r58, %r74, %r75, %r76;
	// end inline asm
	// begin inline asm
	shfl.sync.down.b32 %r62, %r63, %r74, %r75, %r76;
	// end inline asm
	mov.b64 	%rd363, {%r57, %r62};
	mov.b64 	%fd178, %rd363;
	mov.b64 	{%r68, %r73}, %rd496;
	// begin inline asm
	shfl.sync.down.b32 %r67, %r68, %r74, %r75, %r76;
	// end inline asm
	// begin inline asm
	shfl.sync.down.b32 %r72, %r73, %r74, %r75, %r76;
	// end inline asm
	mov.b64 	%rd204, {%r67, %r72};
	setp.gt.s32 	%p90, %r36, 29;
	setp.lt.f64 	%p91, %fd281, %fd178;
	or.pred  	%p92, %p90, %p91;
	mov.f64 	%fd282, %fd281;
	mov.u64 	%rd497, %rd496;
	@%p92 bra 	$L__BB8_203;
	setp.gt.f64 	%p93, %fd281, %fd178;
	mov.f64 	%fd282, %fd178;
	mov.u64 	%rd497, %rd204;
	@%p93 bra 	$L__BB8_203;
	setp.lt.s64 	%p94, %rd496, %rd204;
	selp.f64 	%fd282, %fd281, %fd178, %p94;
	min.s64 	%rd497, %rd496, %rd204;
$L__BB8_203:
	mov.b64 	%rd364, %fd282;
	mov.b64 	{%r78, %r83}, %rd364;
	mov.b32 	%r94, 4;
	mov.b32 	%r95, 31;
	mov.b32 	%r96, -1;
	// begin inline asm
	shfl.sync.down.b32 %r77, %r78, %r94, %r95, %r96;
	// end inline asm
	// begin inline asm
	shfl.sync.down.b32 %r82, %r83, %r94, %r95, %r96;
	// end inline asm
	mov.b64 	%rd365, {%r77, %r82};
	mov.b64 	%fd181, %rd365;
	mov.b64 	{%r88, %r93}, %rd497;
	// begin inline asm
	shfl.sync.down.b32 %r87, %r88, %r94, %r95, %r96;
	// end inline asm
	// begin inline asm
	shfl.sync.down.b32 %r92, %r93, %r94, %r95, %r96;
	// end inline asm
	mov.b64 	%rd207, {%r87, %r92};
	setp.gt.s32 	%p95, %r36, 27;
	setp.lt.f64 	%p96, %fd282, %fd181;
	or.pred  	%p97, %p95, %p96;
	mov.f64 	%fd283, %fd282;
	mov.u64 	%rd498, %rd497;
	@%p97 bra 	$L__BB8_206;
	setp.gt.f64 	%p98, %fd282, %fd181;
	mov.f64 	%fd283, %fd181;
	mov.u64 	%rd498, %rd207;
	@%p98 bra 	$L__BB8_206;
	setp.lt.s64 	%p99, %rd497, %rd207;
	selp.f64 	%fd283, %fd282, %fd181, %p99;
	min.s64 	%rd498, %rd497, %rd207;
$L__BB8_206:
	mov.b64 	%rd366, %fd283;
	mov.b64 	{%r98, %r103}, %rd366;
	mov.b32 	%r114, 8;
	mov.b32 	%r115, 31;
	mov.b32 	%r116, -1;
	// begin inline asm
	shfl.sync.down.b32 %r97, %r98, %r114, %r115, %r116;
	// end inline asm
	// begin inline asm
	shfl.sync.down.b32 %r102, %r103, %r114, %r115, %r116;
	// end inline asm
	mov.b64 	%rd367, {%r97, %r102};
	mov.b64 	%fd184, %rd367;
	mov.b64 	{%r108, %r113}, %rd498;
	// begin inline asm
	shfl.sync.down.b32 %r107, %r108, %r114, %r115, %r116;
	// end inline asm
	// begin inline asm
	shfl.sync.down.b32 %r112, %r113, %r114, %r115, %r116;
	// end inline asm
	mov.b64 	%rd210, {%r107, %r112};
	setp.gt.s32 	%p100, %r36, 23;
	setp.lt.f64 	%p101, %fd283, %fd184;
	or.pred  	%p102, %p100, %p101;
	mov.f64 	%fd284, %fd283;
	mov.u64 	%rd499, %rd498;
	@%p102 bra 	$L__BB8_209;
	setp.gt.f64 	%p103, %fd283, %fd184;
	mov.f64 	%fd284, %fd184;
	mov.u64 	%rd499, %rd210;
	@%p103 bra 	$L__BB8_209;
	setp.lt.s64 	%p104, %rd498, %rd210;
	selp.f64 	%fd284, %fd283, %fd184, %p104;
	min.s64 	%rd499, %rd498, %rd210;
$L__BB8_209:
	mov.b64 	%rd368, %fd284;
	mov.b64 	{%r118, %r123}, %rd368;
	mov.b32 	%r134, 16;
	mov.b32 	%r135, 31;
	mov.b32 	%r136, -1;
	// begin inline asm
	shfl.sync.down.b32 %r117, %r118, %r134, %r135, %r136;
	// end inline asm
	// begin inline asm
	shfl.sync.down.b32 %r122, %r123, %r134, %r135, %r136;
	// end inline asm
	mov.b64 	%rd369, {%r117, %r122};
	mov.b64 	%fd187, %rd369;
	mov.b64 	{%r128, %r133}, %rd499;
	// begin inline asm
	shfl.sync.down.b32 %r127, %r128, %r134, %r135, %r136;
	// end inline asm
	// begin inline asm
	shfl.sync.down.b32 %r132, %r133, %r134, %r135, %r136;
	// end inline asm
	mov.b64 	%rd213, {%r127, %r132};
	setp.gt.s32 	%p105, %r36, 15;
	setp.lt.f64 	%p106, %fd284, %fd187;
	or.pred  	%p107, %p105, %p106;
	mov.f64 	%fd292, %fd284;
	mov.u64 	%rd507, %rd499;
	@%p107 bra 	$L__BB8_212;
	setp.gt.f64 	%p108, %fd284, %fd187;
	mov.f64 	%fd292, %fd187;
	mov.u64 	%rd507, %rd213;
	@%p108 bra 	$L__BB8_212;
	setp.lt.s64 	%p109, %rd499, %rd213;
	selp.f64 	%fd292, %fd284, %fd187, %p109;
	min.s64 	%rd507, %rd499, %rd213;
$L__BB8_212:
	setp.ne.s32 	%p110, %r36, 0;
	@%p110 bra 	$L__BB8_214;
	shr.u32 	%r137, %r16, 1;
	and.b32  	%r138, %r137, 496;
	mov.u32 	%r139, _ZN6thrust24THRUST_300001_SM_1000_NS8cuda_cub4core6detail5shmemE;
	add.s32 	%r140, %r139, %r138;
	st.shared.f64 	[%r140+8], %fd292;
	st.shared.u64 	[%r140+16], %rd507;
$L__BB8_214:
	bar.sync 	0;
	setp.ne.s32 	%p111, %r16, 0;
	@%p111 bra 	$L__BB8_236;
	ld.shared.f64 	%fd190, [_ZN6thrust24THRUST_300001_SM_1000_NS8cuda_cub4core6detail5shmemE+24];
	ld.shared.u64 	%rd216, [_ZN6thrust24THRUST_300001_SM_1000_NS8cuda_cub4core6detail5shmemE+32];
	setp.lt.f64 	%p112, %fd292, %fd190;
	mov.f64 	%fd286, %fd292;
	mov.u64 	%rd501, %rd507;
	@%p112 bra 	$L__BB8_218;
	setp.lt.f64 	%p113, %fd190, %fd292;
	mov.f64 	%fd286, %fd190;
	mov.u64 	%rd501, %rd216;
	@%p113 bra 	$L__BB8_218;
	setp.lt.s64 	%p114, %rd507, %rd216;
	selp.f64 	%fd286, %fd292, %fd190, %p114;
	min.s64 	%rd501, %rd507, %rd216;
$L__BB8_218:
	ld.shared.f64 	%fd193, [_ZN6thrust24THRUST_300001_SM_1000_NS8cuda_cub4core6detail5shmemE+40];
	ld.shared.u64 	%rd219, [_ZN6thrust24THRUST_300001_SM_1000_NS8cuda_cub4core6detail5shmemE+48];
	setp.lt.f64 	%p115, %fd286, %fd193;
	mov.f64 	%fd287, %fd286;
	mov.u64 	%rd502, %rd501;
	@%p115 bra 	$L__BB8_221;
	setp.lt.f64 	%p116, %fd193, %fd286;
	mov.f64 	%fd287, %fd193;
	mov.u64 	%rd502, %rd219;
	@%p116 bra 	$L__BB8_221;
	setp.lt.s64 	%p117, %rd501, %rd219;
	selp.f64 	%fd287, %fd286, %fd193, %p117;
	min.s64 	%rd502, %rd501, %rd219;
$L__BB8_221:
	ld.shared.f64 	%fd196, [_ZN6thrust24THRUST_300001_SM_1000_NS8cuda_cub4core6detail5shmemE+56];
	ld.shared.u64 	%rd222, [_ZN6thrust24THRUST_300001_SM_1000_NS8cuda_cub4core6detail5shmemE+64];
	setp.lt.f64 	%p118, %fd287, %fd196;
	mov.f64 	%fd288, %fd287;
	mov.u64 	%rd503, %rd502;
	@%p118 bra 	$L__BB8_224;
	setp.lt.f64 	%p119, %fd196, %fd287;
	mov.f64 	%fd288, %fd196;
	mov.u64 	%rd503, %rd222;
	@%p119 bra 	$L__BB8_224;
	setp.lt.s64 	%p120, %rd502, %rd222;
	selp.f64 	%fd288, %fd287, %fd196, %p120;
	min.s64 	%rd503, %rd502, %rd222;
$L__BB8_224:
	ld.shared.f64 	%fd199, [_ZN6thrust24THRUST_300001_SM_1000_NS8cuda_cub4core6detail5shmemE+72];
	ld.shared.u64 	%rd225, [_ZN6thrust24THRUST_300001_SM_1000_NS8cuda_cub4core6detail5shmemE+80];
	setp.lt.f64 	%p121, %fd288, %fd199;
	mov.f64 	%fd289, %fd288;
	mov.u64 	%rd504, %rd503;
	@%p121 bra 	$L__BB8_227;
	setp.lt.f64 	%p122, %fd199, %fd288;
	mov.f64 	%fd289, %fd199;
	mov.u64 	%rd504, %rd225;
	@%p122 bra 	$L__BB8_227;
	setp.lt.s64 	%p123, %rd503, %rd225;
	selp.f64 	%fd289, %fd288, %fd199, %p123;
	min.s64 	%rd504, %rd503, %rd225;
$L__BB8_227:
	ld.shared.f64 	%fd202, [_ZN6thrust24THRUST_300001_SM_1000_NS8cuda_cub4core6detail5shmemE+88];
	ld.shared.u64 	%rd228, [_ZN6thrust24THRUST_300001_SM_1000_NS8cuda_cub4core6detail5shmemE+96];
	setp.lt.f64 	%p124, %fd289, %fd202;
	mov.f64 	%fd290, %fd289;
	mov.u64 	%rd505, %rd504;
	@%p124 bra 	$L__BB8_230;
	setp.lt.f64 	%p125, %fd202, %fd289;
	mov.f64 	%fd290, %fd202;
	mov.u64 	%rd505, %rd228;
	@%p125 bra 	$L__BB8_230;
	setp.lt.s64 	%p126, %rd504, %rd228;
	selp.f64 	%fd290, %fd289, %fd202, %p126;
	min.s64 	%rd505, %rd504, %rd228;
$L__BB8_230:
	ld.shared.f64 	%fd205, [_ZN6thrust24THRUST_300001_SM_1000_NS8cuda_cub4core6detail5shmemE+104];
	ld.shared.u64 	%rd231, [_ZN6thrust24THRUST_300001_SM_1000_NS8cuda_cub4core6detail5shmemE+112];
	setp.lt.f64 	%p127, %fd290, %fd205;
	mov.f64 	%fd291, %fd290;
	mov.u64 	%rd506, %rd505;
	@%p127 bra 	$L__BB8_233;
	setp.lt.f64 	%p128, %fd205, %fd290;
	mov.f64 	%fd291, %fd205;
	mov.u64 	%rd506, %rd231;
	@%p128 bra 	$L__BB8_233;
	setp.lt.s64 	%p129, %rd505, %rd231;
	selp.f64 	%fd291, %fd290, %fd205, %p129;
	min.s64 	%rd506, %rd505, %rd231;
$L__BB8_233:
	ld.shared.f64 	%fd208, [_ZN6thrust24THRUST_300001_SM_1000_NS8cuda_cub4core6detail5shmemE+120];
	ld.shared.u64 	%rd234, [_ZN6thrust24THRUST_300001_SM_1000_NS8cuda_cub4core6detail5shmemE+128];
	setp.lt.f64 	%p130, %fd291, %fd208;
	mov.u64 	%rd507, %rd506;
	mov.f64 	%fd292, %fd291;
	@%p130 bra 	$L__BB8_236;
	setp.lt.f64 	%p131, %fd208, %fd291;
	mov.u64 	%rd507, %rd234;
	mov.f64 	%fd292, %fd208;
	@%p131 bra 	$L__BB8_236;
	setp.lt.s64 	%p132, %rd506, %rd234;
	selp.f64 	%fd292, %fd291, %fd208, %p132;
	min.s64 	%rd507, %rd506, %rd234;
$L__BB8_236:
	mov.u32 	%r364, %tid.x;
	setp.ne.s32 	%p259, %r364, 0;
	@%p259 bra 	$L__BB8_238;
	ld.param.u64 	%rd420, [_ZN6thrust24THRUST_300001_SM_1000_NS8cuda_cub4core6detail13_kernel_agentINS1_8__reduce11ReduceAgentIPN4cuda3std3__45tupleIJdlEEESC_SB_lNS1_9__extrema9arg_min_fIdlNS9_4lessIdEEEEEEJSC_SC_iSH_EEEvDpT0__param_1];
	cvta.to.global.u64 	%rd419, %rd420;
	st.global.f64 	[%rd419], %fd292;
	st.global.u64 	[%rd419+8], %rd507;
$L__BB8_238:
	ret;

}
	// .globl	_ZN3cub18CUB_300001_SM_10006detail11EmptyKernelIvEEvv
.visible .entry _ZN3cub18CUB_300001_SM_10006detail11EmptyKernelIvEEvv()
{


	ret;

}


// ===== COMPILED SASS (sm_100) =====

	.target	sm_100

	.elftype	@"ET_EXEC"


//--------------------- .note.nv.tkinfo           --------------------------
	.section	.note.nv.tkinfo,"",@"SHT_NOTE"
	.sectionflags	@"SHF_NOTE_NV_TKINFO"
	.tkinfo
        /*0018*/ 	.word	0x00000002
        /*0030*/ 	.string	""
        /*0030*/ 	.string	"ptxas"
        /*0030*/ 	.string	"Cuda compilation tools, release 13.0, V13.0.88"
        /*0030*/ 	.string	"Build cuda_13.0.r13.0/compiler.36424714_0"
        /*0030*/ 	.string	"-arch sm_100 -m 64 "



//--------------------- .note.nv.cuinfo           --------------------------
	.section	.note.nv.cuinfo,"",@"SHT_NOTE"
	.sectionflags	@"SHF_NOTE_NV_CUINFO"
        /*0018*/ 	.short	0x0002
        /*001a*/ 	.short	0x0064
        /*001c*/ 	.short	0x0082
	.zero		2


//--------------------- .nv.info                  --------------------------
	.section	.nv.info,"",@"SHT_CUDA_INFO"
	.align	4


	//----- nvinfo : EIATTR_REGCOUNT
	.align		4
        /*0000*/ 	.byte	0x04, 0x2f
        /*0002*/ 	.short	(.L_46 - .L_45)
	.align		4
.L_45:
        /*0004*/ 	.word	index@(_Z25select_possible_centroidsPdS_PbPiiS_S_i)
        /*0008*/ 	.word	0x00000018


	//----- nvinfo : EIATTR_FRAME_SIZE
	.align		4
.L_46:
        /*000c*/ 	.byte	0x04, 0x11
        /*000e*/ 	.short	(.L_48 - .L_47)
	.align		4
.L_47:
        /*0010*/ 	.word	index@($__internal_0_$__cuda_sm20_dsqrt_rn_f64_mediumpath_v1)
        /*0014*/ 	.word	0x00000000


	//----- nvinfo : EIATTR_FRAME_SIZE
	.align		4
.L_48:
        /*0018*/ 	.byte	0x04, 0x11
        /*001a*/ 	.short	(.L_50 - .L_49)
	.align		4
.L_49:
        /*001c*/ 	.word	index@(_Z25select_possible_centroidsPdS_PbPiiS_S_i)
        /*0020*/ 	.word	0x00000000


	//----- nvinfo : EIATTR_REGCOUNT
	.align		4
.L_50:
        /*0024*/ 	.byte	0x04, 0x2f
        /*0026*/ 	.short	(.L_52 - .L_51)
	.align		4
.L_51:
        /*0028*/ 	.word	index@(_ZN6thrust24THRUST_300001_SM_1000_NS8cuda_cub4core6detail13_kernel_agentINS1_8__reduce11ReduceAgentINS0_12zip_iteratorIN4cuda3std3__45tupleIJNS0_6detail15normal_iteratorINS0_10device_ptrIdEEEENS0_17counting_iteratorIlNS0_11use_defaultESI_SI_EEEEEEEPNSB_IJdlEEESM_iNS1_9__extrema9arg_min_fIdlNSA_4lessIdEEEEEEJSL_SN_iSS_EEEvDpT0_)
        /*002c*/ 	.word	0x00000020


	//----- nvinfo : EIATTR_FRAME_SIZE
	.align		4
.L_52:
        /*0030*/ 	.byte	0x04, 0x11
        /*0032*/ 	.short	(.L_54 - .L_53)
	.align		4
.L_53:
        /*0034*/ 	.word	index@(_ZN6thrust24THRUST_300001_SM_1000_NS8cuda_cub4core6detail13_kernel_agentINS1_8__reduce11ReduceAgentINS0_12zip_iteratorIN4cuda3std3__45tupleIJNS0_6detail15normal_iteratorINS0_10device_ptrIdEEEENS0_17counting_iteratorIlNS0_11use_defaultESI_SI_EEEEEEEPNSB_IJdlEEESM_iNS1_9__extrema9arg_min_fIdlNSA_4lessIdEEEEEEJSL_SN_iSS_EEEvDpT0_)
        /*0038*/ 	.word	0x00000000


	//----- nvinfo : EIATTR_REGCOUNT
	.align		4
.L_54:
        /*003c*/ 	.byte	0x04, 0x2f
        /*003e*/ 	.short	(.L_56 - .L_55)
	.align		4
.L_55:
        /*0040*/ 	.word	index@(_ZN6thrust24THRUST_300001_SM_1000_NS8cuda_cub4core6detail13_kernel_agentINS1_8__reduce11ReduceAgentINS0_12zip_iteratorIN4cuda3std3__45tupleIJNS0_6detail15normal_iteratorINS0_10device_ptrIdEEEENS0_17counting_iteratorIlNS0_11use_defaultESI_SI_EEEEEEEPNSB_IJdlEEESM_iNS1_9__extrema9arg_min_fIdlNSA_4lessIdEEEEEEJSL_SN_iN3cub18CUB_300001_SM_100013GridEvenShareIiEENSV_9GridQueueIjEESS_EEEvDpT0_)
        /*0044*/ 	.word	0x00000028


	//----- nvinfo : EIATTR_FRAME_SIZE
	.align		4
.L_56:
        /*0048*/ 	.byte	0x04, 0x11
        /*004a*/ 	.short	(.L_58 - .L_57)
	.align		4
.L_57:
        /*004c*/ 	.word	index@(_ZN6thrust24THRUST_300001_SM_1000_NS8cuda_cub4core6detail13_kernel_agentINS1_8__reduce11ReduceAgentINS0_12zip_iteratorIN4cuda3std3__45tupleIJNS0_6detail15normal_iteratorINS0_10device_ptrIdEEEENS0_17counting_iteratorIlNS0_11use_defaultESI_SI_EEEEEEEPNSB_IJdlEEESM_iNS1_9__extrema9arg_min_fIdlNSA_4lessIdEEEEEEJSL_SN_iN3cub18CUB_300001_SM_100013GridEvenShareIiEENSV_9GridQueueIjEESS_EEEvDpT0_)
        /*0050*/ 	.word	0x00000000


	//----- nvinfo : EIATTR_REGCOUNT
	.align		4
.L_58:
        /*0054*/ 	.byte	0x04, 0x2f
        /*0056*/ 	.short	(.L_60 - .L_59)
	.align		4
.L_59:
        /*0058*/ 	.word	index@(_ZN6thrust24THRUST_300001_SM_1000_NS8cuda_cub4core6detail13_kernel_agentINS1_8__reduce10DrainAgentIiEEJN3cub18CUB_300001_SM_10009GridQueueIjEEiEEEvDpT0_)
        /*005c*/ 	.word	0x00000008


	//----- nvinfo : EIATTR_FRAME_SIZE
	.align		4
.L_60:
        /*0060*/ 	.byte	0x04, 0x11
        /*0062*/ 	.short	(.L_62 - .L_61)
	.align		4
.L_61:
        /*0064*/ 	.word	index@(_ZN6thrust24THRUST_300001_SM_1000_NS8cuda_cub4core6detail13_kernel_agentINS1_8__reduce10DrainAgentIiEEJN3cub18CUB_300001_SM_10009GridQueueIjEEiEEEvDpT0_)
        /*0068*/ 	.word	0x00000000


	//----- nvinfo : EIATTR_REGCOUNT
	.align		4
.L_62:
        /*006c*/ 	.byte	0x04, 0x2f
        /*006e*/ 	.short	(.L_64 - .L_63)
	.align		4
.L_63:
        /*0070*/ 	.word	index@(_ZN6thrust24THRUST_300001_SM_1000_NS8cuda_cub4core6detail13_kernel_agentINS1_8__reduce11ReduceAgentIPN4cuda3std3__45tupleIJdlEEESC_SB_iNS1_9__extrema9arg_min_fIdlNS9_4lessIdEEEEEEJSC_SC_iSH_EEEvDpT0_)
        /*0074*/ 	.word	0x00000028


	//----- nvinfo : EIATTR_FRAME_SIZE
	.align		4
.L_64:
        /*0078*/ 	.byte	0x04, 0x11
        /*007a*/ 	.short	(.L_66 - .L_65)
	.align		4
.L_65:
        /*007c*/ 	.word	index@(_ZN6thrust24THRUST_300001_SM_1000_NS8cuda_cub4core6detail13_kernel_agentINS1_8__reduce11ReduceAgentIPN4cuda3std3__45tupleIJdlEEESC_SB_iNS1_9__extrema9arg_min_fIdlNS9_4lessIdEEEEEEJSC_SC_iSH_EEEvDpT0_)
        /*0080*/ 	.word	0x00000000


	//----- nvinfo : EIATTR_REGCOUNT
	.align		4
.L_66:
        /*0084*/ 	.byte	0x04, 0x2f
        /*0086*/ 	.short	(.L_68 - .L_67)
	.align		4
.L_67:
        /*0088*/ 	.word	index@(_ZN6thrust24THRUST_300001_SM_1000_NS8cuda_cub4core6detail13_kernel_agentINS1_8__reduce11ReduceAgentINS0_12zip_iteratorIN4cuda3std3__45tupleIJNS0_6detail15normal_iteratorINS0_10device_ptrIdEEEENS0_17counting_iteratorIlNS0_11use_defaultESI_SI_EEEEEEEPNSB_IJdlEEESM_lNS1_9__extrema9arg_min_fIdlNSA_4lessIdEEEEEEJSL_SN_lSS_EEEvDpT0_)
        /*008c*/ 	.word	0x00000020


	//----- nvinfo : EIATTR_FRAME_SIZE
	.align		4
.L_68:
        /*0090*/ 	.byte	0x04, 0x11
        /*0092*/ 	.short	(.L_70 - .L_69)
	.align		4
.L_69:
        /*0094*/ 	.word	index@(_ZN6thrust24THRUST_300001_SM_1000_NS8cuda_cub4core6detail13_kernel_agentINS1_8__reduce11ReduceAgentINS0_12zip_iteratorIN4cuda3std3__45tupleIJNS0_6detail15normal_iteratorINS0_10device_ptrIdEEEENS0_17counting_iteratorIlNS0_11use_defaultESI_SI_EEEEEEEPNSB_IJdlEEESM_lNS1_9__extrema9arg_min_fIdlNSA_4lessIdEEEEEEJSL_SN_lSS_EEEvDpT0_)
        /*0098*/ 	.word	0x00000000


	//----- nvinfo : EIATTR_REGCOUNT
	.align		4
.L_70:
        /*009c*/ 	.byte	0x04, 0x2f
        /*009e*/ 	.short	(.L_72 - .L_71)
	.align		4
.L_71:
        /*00a0*/ 	.word	index@(_ZN6thrust24THRUST_300001_SM_1000_NS8cuda_cub4core6detail13_kernel_agentINS1_8__reduce11ReduceAgentINS0_12zip_iteratorIN4cuda3std3__45tupleIJNS0_6detail15normal_iteratorINS0_10device_ptrIdEEEENS0_17counting_iteratorIlNS0_11use_defaultESI_SI_EEEEEEEPNSB_IJdlEEESM_lNS1_9__extrema9arg_min_fIdlNSA_4lessIdEEEEEEJSL_SN_lN3cub18CUB_300001_SM_100013GridEvenShareIlEENSV_9GridQueueIyEESS_EEEvDpT0_)
        /*00a4*/ 	.word	0x00000028


	//----- nvinfo : EIATTR_FRAME_SIZE
	.align		4
.L_72:
        /*00a8*/ 	.byte	0x04, 0x11
        /*00aa*/ 	.short	(.L_74 - .L_73)
	.align		4
.L_73:
        /*00ac*/ 	.word	index@(_ZN6thrust24THRUST_300001_SM_1000_NS8cuda_cub4core6detail13_kernel_agentINS1_8__reduce11ReduceAgentINS0_12zip_iteratorIN4cuda3std3__45tupleIJNS0_6detail15normal_iteratorINS0_10device_ptrIdEEEENS0_17counting_iteratorIlNS0_11use_defaultESI_SI_EEEEEEEPNSB_IJdlEEESM_lNS1_9__extrema9arg_min_fIdlNSA_4lessIdEEEEEEJSL_SN_lN3cub18CUB_300001_SM_100013GridEvenShareIlEENSV_9GridQueueIyEESS_EEEvDpT0_)
        /*00b0*/ 	.word	0x00000000


	//----- nvinfo : EIATTR_REGCOUNT
	.align		4
.L_74:
        /*00b4*/ 	.byte	0x04, 0x2f
        /*00b6*/ 	.short	(.L_76 - .L_75)
	.align		4
.L_75:
        /*00b8*/ 	.word	index@(_ZN6thrust24THRUST_300001_SM_1000_NS8cuda_cub4core6detail13_kernel_agentINS1_8__reduce10DrainAgentIlEEJN3cub18CUB_300001_SM_10009GridQueueIyEElEEEvDpT0_)
        /*00bc*/ 	.word	0x00000008


	//----- nvinfo : EIATTR_FRAME_SIZE
	.align		4
.L_76:
        /*00c0*/ 	.byte	0x04, 0x11
        /*00c2*/ 	.short	(.L_78 - .L_77)
	.align		4
.L_77:
        /*00c4*/ 	.word	index@(_ZN6thrust24THRUST_300001_SM_1000_NS8cuda_cub4core6detail13_kernel_agentINS1_8__reduce10DrainAgentIlEEJN3cub18CUB_300001_SM_10009GridQueueIyEElEEEvDpT0_)
        /*00c8*/ 	.word	0x00000000


	//----- nvinfo : EIATTR_REGCOUNT
	.align		4
.L_78:
        /*00cc*/ 	.byte	0x04, 0x2f
        /*00ce*/ 	.short	(.L_80 - .L_79)
	.align		4
.L_79:
        /*00d0*/ 	.word	index@(_ZN6thrust24THRUST_300001_SM_1000_NS8cuda_cub4core6detail13_kernel_agentINS1_8__reduce11ReduceAgentIPN4cuda3std3__45tupleIJdlEEESC_SB_lNS1_9__extrema9arg_min_fIdlNS9_4lessIdEEEEEEJSC_SC_iSH_EEEvDpT0_)
        /*00d4*/ 	.word	0x00000028


	//----- nvinfo : EIATTR_FRAME_SIZE
	.align		4
.L_80:
        /*00d8*/ 	.byte	0x04, 0x11
        /*00da*/ 	.short	(.L_82 - .L_81)
	.align		4
.L_81:
        /*00dc*/ 	.word	index@(_ZN6thrust24THRUST_300001_SM_1000_NS8cuda_cub4core6detail13_kernel_agentINS1_8__reduce11ReduceAgentIPN4cuda3std3__45tupleIJdlEEESC_SB_lNS1_9__extrema9arg_min_fIdlNS9_4lessIdEEEEEEJSC_SC_iSH_EEEvDpT0_)
        /*00e0*/ 	.word	0x00000000


	//----- nvinfo : EIATTR_REGCOUNT
	.align		4
.L_82:
        /*00e4*/ 	.byte	0x04, 0x2f
        /*00e6*/ 	.short	(.L_84 - .L_83)
	.align		4
.L_83:
        /*00e8*/ 	.word	index@(_ZN3cub18CUB_300001_SM_10006detail11EmptyKernelIvEEvv)
        /*00ec*/ 	.word	0x00000004


	//----- nvinfo : EIATTR_FRAME_SIZE
	.align		4
.L_84:
        /*00f0*/ 	.byte	0x04, 0x11
        /*00f2*/ 	.short	(.L_86 - .L_85)
	.align		4
.L_85:
        /*00f4*/ 	.word	index@(_ZN3cub18CUB_300001_SM_10006detail11EmptyKernelIvEEvv)
        /*00f8*/ 	.word	0x00000000


	//----- nvinfo : EIATTR_MIN_STACK_SIZE
	.align		4
.L_86:
        /*00fc*/ 	.byte	0x04, 0x12
        /*00fe*/ 	.short	(.L_88 - .L_87)
	.align		4
.L_87:
        /*0100*/ 	.word	index@(_ZN3cub18CUB_300001_SM_10006detail11EmptyKernelIvEEvv)
        /*0104*/ 	.word	0x00000000


	//----- nvinfo : EIATTR_MIN_STACK_SIZE
	.align		4
.L_88:
        /*0108*/ 	.byte	0x04, 0x12
        /*010a*/ 	.short	(.L_90 - .L_89)
	.align		4
.L_89:
        /*010c*/ 	.word	index@(_ZN6thrust24THRUST_300001_SM_1000_NS8cuda_cub4core6detail13_kernel_agentINS1_8__reduce11ReduceAgentIPN4cuda3std3__45tupleIJdlEEESC_SB_lNS1_9__extrema9arg_min_fIdlNS9_4lessIdEEEEEEJSC_SC_iSH_EEEvDpT0_)
        /*0110*/ 	.word	0x00000000


	//----- nvinfo : EIATTR_MIN_STACK_SIZE
	.align		4
.L_90:
        /*0114*/ 	.byte	0x04, 0x12
        /*0116*/ 	.short	(.L_92 - .L_91)
	.align		4
.L_91:
        /*0118*/ 	.word	index@(_ZN6thrust24THRUST_300001_SM_1000_NS8cuda_cub4core6detail13_kernel_agentINS1_8__reduce10DrainAgentIlEEJN3cub18CUB_300001_SM_10009GridQueueIyEElEEEvDpT0_)
        /*011c*/ 	.word	0x00000000


	//----- nvinfo : EIATTR_MIN_STACK_SIZE
	.align		4
.L_92:
        /*0120*/ 	.byte	0x04, 0x12
        /*0122*/ 	.short	(.L_94 - .L_93)
	.align		4
.L_93:
        /*0124*/ 	.word	index@(_ZN6thrust24THRUST_300001_SM_1000_NS8cuda_cub4core6detail13_kernel_agentINS1_8__reduce11ReduceAgentINS0_12zip_iteratorIN4cuda3std3__45tupleIJNS0_6detail15normal_iteratorINS0_10device_ptrIdEEEENS0_17counting_iteratorIlNS0_11use_defaultESI_SI_EEEEEEEPNSB_IJdlEEESM_lNS1_9__extrema9arg_min_fIdlNSA_4lessIdEEEEEEJSL_SN_lN3cub18CUB_300001_SM_100013GridEvenShareIlEENSV_9GridQueueIyEESS_EEEvDpT0_)
        /*0128*/ 	.word	0x00000000


	//----- nvinfo : EIATTR_MIN_STACK_SIZE
	.align		4
.L_94:
        /*012c*/ 	.byte	0x04, 0x12
        /*012e*/ 	.short	(.L_96 - .L_95)
	.align		4
.L_95:
        /*0130*/ 	.word	index@(_ZN6thrust24THRUST_300001_SM_1000_NS8cuda_cub4core6detail13_kernel_agentINS1_8__reduce11ReduceAgentINS0_12zip_iteratorIN4cuda3std3__45tupleIJNS0_6detail15normal_iteratorINS0_10device_ptrIdEEEENS0_17counting_iteratorIlNS0_11use_defaultESI_SI_EEEEEEEPNSB_IJdlEEESM_lNS1_9__extrema9arg_min_fIdlNSA_4lessIdEEEEEEJSL_SN_lSS_EEEvDpT0_)
        /*0134*/ 	.word	0x00000000


	//----- nvinfo : EIATTR_MIN_STACK_SIZE
	.align		4
.L_96:
        /*0138*/ 	.byte	0x04, 0x12
        /*013a*/ 	.short	(.L_98 - .L_97)
	.align		4
.L_97:
        /*013c*/ 	.word	index@(_ZN6thrust24THRUST_300001_SM_1000_NS8cuda_cub4core6detail13_kernel_agentINS1_8__reduce11ReduceAgentIPN4cuda3std3__45tupleIJdlEEESC_SB_iNS1_9__extrema9arg_min_fIdlNS9_4lessIdEEEEEEJSC_SC_iSH_EEEvDpT0_)
        /*0140*/ 	.word	0x00000000


	//----- nvinfo : EIATTR_MIN_STACK_SIZE
	.align		4
.L_98:
        /*0144*/ 	.byte	0x04, 0x12
        /*0146*/ 	.short	(.L_100 - .L_99)
	.align		4
.L_99:
        /*0148*/ 	.word	index@(_ZN6thrust24THRUST_300001_SM_1000_NS8cuda_cub4core6detail13_kernel_agentINS1_8__reduce10DrainAgentIiEEJN3cub18CUB_300001_SM_10009GridQueueIjEEiEEEvDpT0_)
        /*014c*/ 	.word	0x00000000


	//----- nvinfo : EIATTR_MIN_STACK_SIZE
	.align		4
.L_100:
        /*0150*/ 	.byte	0x04, 0x12
        /*0152*/ 	.short	(.L_102 - .L_101)
	.align		4
.L_101:
        /*0154*/ 	.word	index@(_ZN6thrust24THRUST_300001_SM_1000_NS8cuda_cub4core6detail13_kernel_agentINS1_8__reduce11ReduceAgentINS0_12zip_iteratorIN4cuda3std3__45tupleIJNS0_6detail15normal_iteratorINS0_10device_ptrIdEEEENS0_17counting_iteratorIlNS0_11use_defaultESI_SI_EEEEEEEPNSB_IJdlEEESM_iNS1_9__extrema9arg_min_fIdlNSA_4lessIdEEEEEEJSL_SN_iN3cub18CUB_300001_SM_100013GridEvenShareIiEENSV_9GridQueueIjEESS_EEEvDpT0_)
        /*0158*/ 	.word	0x00000000


	//----- nvinfo : EIATTR_MIN_STACK_SIZE
	.align		4
.L_102:
        /*015c*/ 	.byte	0x04, 0x12
        /*015e*/ 	.short	(.L_104 - .L_103)
	.align		4
.L_103:
        /*0160*/ 	.word	index@(_ZN6thrust24THRUST_300001_SM_1000_NS8cuda_cub4core6detail13_kernel_agentINS1_8__reduce11ReduceAgentINS0_12zip_iteratorIN4cuda3std3__45tupleIJNS0_6detail15normal_iteratorINS0_10device_ptrIdEEEENS0_17counting_iteratorIlNS0_11use_defaultESI_SI_EEEEEEEPNSB_IJdlEEESM_iNS1_9__extrema9arg_min_fIdlNSA_4lessIdEEEEEEJSL_SN_iSS_EEEvDpT0_)
        /*0164*/ 	.word	0x00000000


	//----- nvinfo : EIATTR_MIN_STACK_SIZE
	.align		4
.L_104:
        /*0168*/ 	.byte	0x04, 0x12
        /*016a*/ 	.short	(.L_106 - .L_105)
	.align		4
.L_105:
        /*016c*/ 	.word	index@(_Z25select_possible_centroidsPdS_PbPiiS_S_i)
        /*0170*/ 	.word	0x00000000
.L_106:


//--------------------- .nv.compat                --------------------------
	.section	.nv.compat,"",@"SHT_CUDA_COMPAT_INFO"
	.align	4
        /*0000*/ 	.byte	0x02, 0x09, 0x00, 0x00, 0x02, 0x02, 0x01, 0x00, 0x02, 0x05, 0x05, 0x00, 0x03, 0x07, 0x01, 0x01
        /*0010*/ 	.byte	0x02, 0x03, 0x00, 0x00, 0x02, 0x06, 0x01, 0x00, 0x04, 0x0b, 0x08, 0x00, 0x01, 0x00, 0x00, 0x00
        /*0020*/ 	.byte	0x00, 0x00, 0x00, 0x00


//--------------------- .nv.info._ZN3cub18CUB_300001_SM_10006detail11EmptyKernelIvEEvv --------------------------
	.section	.nv.info._ZN3cub18CUB_300001_SM_10006detail11EmptyKernelIvEEvv,"",@"SHT_CUDA_INFO"
	.sectionflags	@""
	.align	4


	//----- nvinfo : EIATTR_CUDA_API_VERSION
	.align		4
        /*0000*/ 	.byte	0x04, 0x37
        /*0002*/ 	.short	(.L_108 - .L_107)
.L_107:
        /*0004*/ 	.word	0x00000082


	//----- nvinfo : EIATTR_SPARSE_MMA_MASK
	.align		4
.L_108:
        /*0008*/ 	.byte	0x03, 0x50
        /*000a*/ 	.short	0x0000


	//----- nvinfo : EIATTR_MAXREG_COUNT
	.align		4
        /*000c*/ 	.byte	0x03, 0x1b
        /*000e*/ 	.short	0x00ff


	//----- nvinfo : EIATTR_MERCURY_ISA_VERSION
	.align		4
        /*0010*/ 	.byte	0x03, 0x5f
        /*0012*/ 	.short	0x0101


	//----- nvinfo : EIATTR_VRC_CTA_INIT_COUNT
	.align		4
        /*0014*/ 	.byte	0x02, 0x4a
	.zero		1
	.zero		1


	//----- nvinfo : EIATTR_EXIT_INSTR_OFFSETS
	.align		4
        /*0018*/ 	.byte	0x04, 0x1c
        /*001a*/ 	.short	(.L_110 - .L_109)


	//   ....[0]....
.L_109:
        /*001c*/ 	.word	0x00000010


	//----- nvinfo : EIATTR_SW_WAR
	.align		4
.L_110:
        /*0020*/ 	.byte	0x04, 0x36
        /*0022*/ 	.short	(.L_112 - .L_111)
.L_111:
        /*0024*/ 	.word	0x00000008
.L_112:


//--------------------- .nv.info._ZN6thrust24THRUST_300001_SM_1000_NS8cuda_cub4core6detail13_kernel_agentINS1_8__reduce11ReduceAgentIPN4cuda3std3__45tupleIJdlEEESC_SB_lNS1_9__extrema9arg_min_fIdlNS9_4lessIdEEEEEEJSC_SC_iSH_EEEvDpT0_ --------------------------
	.section	.nv.info._ZN6thrust24THRUST_300001_SM_1000_NS8cuda_cub4core6detail13_kernel_agentINS1_8__reduce11ReduceAgentIPN4cuda3std3__45tupleIJdlEEESC_SB_lNS1_9__extrema9arg_min_fIdlNS9_4lessIdEEEEEEJSC_SC_iSH_EEEvDpT0_,"",@"SHT_CUDA_INFO"
	.sectionflags	@""
	.align	4


	//----- nvinfo : EIATTR_CUDA_API_VERSION
	.align		4
        /*0000*/ 	.byte	0x04, 0x37
        /*0002*/ 	.short	(.L_114 - .L_113)
.L_113:
        /*0004*/ 	.word	0x00000082


	//----- nvinfo : EIATTR_KPARAM_INFO
	.align		4
.L_114:
        /*0008*/ 	.byte	0x04, 0x17
        /*000a*/ 	.short	(.L_116 - .L_115)
.L_115:
        /*000c*/ 	.word	0x00000000
        /*0010*/ 	.short	0x0003
        /*0012*/ 	.short	0x0014
        /*0014*/ 	.byte	0x00, 0xf0, 0x05, 0x00


	//----- nvinfo : EIATTR_KPARAM_INFO
	.align		4
.L_116:
        /*0018*/ 	.byte	0x04, 0x17
        /*001a*/ 	.short	(.L_118 - .L_117)
.L_117:
        /*001c*/ 	.word	0x00000000
        /*0020*/ 	.short	0x0002
        /*0022*/ 	.short	0x0010
        /*0024*/ 	.byte	0x00, 0xf0, 0x11, 0x00


	//----- nvinfo : EIATTR_KPARAM_INFO
	.align		4
.L_118:
        /*0028*/ 	.byte	0x04, 0x17
        /*002a*/ 	.short	(.L_120 - .L_119)
.L_119:
        /*002c*/ 	.word	0x00000000
        /*0030*/ 	.short	0x0001
        /*0032*/ 	.short	0x0008
        /*0034*/ 	.byte	0x00, 0xf5, 0x21, 0x00


	//----- nvinfo : EIATTR_KPARAM_INFO
	.align		4
.L_120:
        /*0038*/ 	.byte	0x04, 0x17
        /*003a*/ 	.short	(.L_122 - .L_121)
.L_121:
        /*003c*/ 	.word	0x00000000
        /*0040*/ 	.short	0x0000
        /*0042*/ 	.short	0x0000
        /*0044*/ 	.byte	0x00, 0xf5, 0x21, 0x00


	//----- nvinfo : EIATTR_SPARSE_MMA_MASK
	.align		4
.L_122:
        /*0048*/ 	.byte	0x03, 0x50
        /*004a*/ 	.short	0x0000


	//----- nvinfo : EIATTR_MAXREG_COUNT
	.align		4
        /*004c*/ 	.byte	0x03, 0x1b
        /*004e*/ 	.short	0x00ff


	//----- nvinfo : EIATTR_NUM_BARRIERS
	.align		4
        /*0050*/ 	.byte	0x02, 0x4c
        /*0052*/ 	.byte	0x01
	.zero		1


	//----- nvinfo : EIATTR_MERCURY_ISA_VERSION
	.align		4
        /*0054*/ 	.byte	0x03, 0x5f
        /*0056*/ 	.short	0x0101


	//----- nvinfo : EIATTR_COOP_GROUP_MASK_REGIDS
	.align		4
        /*0058*/ 	.byte	0x04, 0x29
        /*005a*/ 	.short	(.L_124 - .L_123)


	//   ....[0]....
.L_123:
        /*005c*/ 	.word	0xffffffff


	//   ....[1]....
        /*0060*/ 	.word	0xffffffff


	//   ....[2]....
        /*0064*/ 	.word	0xffffffff


	//   ....[3]....
        /*0068*/ 	.word	0xffffffff


	//   ....[4]....
        /*006c*/ 	.word	0xffffffff


	//   ....[5]....
        /*0070*/ 	.word	0xffffffff


	//   ....[6]....
        /*0074*/ 	.word	0xffffffff


	//   ....[7]....
        /*0078*/ 	.word	0xffffffff


	//   ....[8]....
        /*007c*/ 	.word	0xffffffff


	//   ....[9]....
        /*0080*/ 	.word	0xffffffff


	//   ....[10]....
        /*0084*/ 	.word	0xffffffff


	//   ....[11]....
        /*0088*/ 	.word	0xffffffff


	//   ....[12]....
        /*008c*/ 	.word	0xffffffff


	//   ....[13]....
        /*0090*/ 	.word	0xffffffff


	//   ....[14]....
        /*0094*/ 	.word	0xffffffff


	//   ....[15]....
        /*0098*/ 	.word	0xffffffff


	//   ....[16]....
        /*009c*/ 	.word	0xffffffff


	//   ....[17]....
        /*00a0*/ 	.word	0xffffffff


	//   ....[18]....
        /*00a4*/ 	.word	0xffffffff


	//   ....[19]....
        /*00a8*/ 	.word	0xffffffff


	//   ....[20]....
        /*00ac*/ 	.word	0xffffffff


	//   ....[21]....
        /*00b0*/ 	.word	0xffffffff


	//   ....[22]....
        /*00b4*/ 	.word	0xffffffff


	//   ....[23]....
        /*00b8*/ 	.word	0xffffffff


	//   ....[24]....
        /*00bc*/ 	.word	0xffffffff


	//   ....[25]....
        /*00c0*/ 	.word	0xffffffff


	//   ....[26]....
        /*00c4*/ 	.word	0xffffffff


	//   ....[27]....
        /*00c8*/ 	.word	0xffffffff


	//   ....[28]....
        /*00cc*/ 	.word	0xffffffff


	//   ....[29]....
        /*00d0*/ 	.word	0xffffffff


	//   ....[30]....
        /*00d4*/ 	.word	0xffffffff


	//   ....[31]....
        /*00d8*/ 	.word	0xffffffff


	//   ....[32]....
        /*00dc*/ 	.word	0xffffffff


	//   ....[33]....
        /*00e0*/ 	.word	0xffffffff


	//   ....[34]....
        /*00e4*/ 	.word	0xffffffff


	//   ....[35]....
        /*00e8*/ 	.word	0xffffffff


	//   ....[36]....
        /*00ec*/ 	.word	0xffffffff


	//   ....[37]....
        /*00f0*/ 	.word	0xffffffff


	//   ....[38]....
        /*00f4*/ 	.word	0xffffffff


	//   ....[39]....
        /*00f8*/ 	.word	0xffffffff


	//   ....[40]....
        /*00fc*/ 	.word	0xffffffff


	//   ....[41]....
        /*0100*/ 	.word	0xffffffff


	//   ....[42]....
        /*0104*/ 	.word	0xffffffff


	//   ....[43]....
        /*0108*/ 	.word	0xffffffff


	//   ....[44]....
        /*010c*/ 	.word	0xffffffff


	//   ....[45]....
        /*0110*/ 	.word	0xffffffff


	//   ....[46]....
        /*0114*/ 	.word	0xffffffff


	//   ....[47]....
        /*0118*/ 	.word	0xffffffff


	//   ....[48]....
        /*011c*/ 	.word	0xffffffff


	//   ....[49]....
        /*0120*/ 	.word	0xffffffff


	//   ....[50]....
        /*0124*/ 	.word	0xffffffff


	//   ....[51]....
        /*0128*/ 	.word	0xffffffff


	//   ....[52]....
        /*012c*/ 	.word	0xffffffff


	//   ....[53]....
        /*0130*/ 	.word	0xffffffff


	//   ....[54]....
        /*0134*/ 	.word	0xffffffff


	//   ....[55]....
        /*0138*/ 	.word	0xffffffff


	//   ....[56]....
        /*013c*/ 	.word	0xffffffff


	//   ....[57]....
        /*0140*/ 	.word	0xffffffff


	//   ....[58]....
        /*0144*/ 	.word	0xffffffff


	//   ....[59]....
        /*0148*/ 	.word	0xffffffff


	//----- nvinfo : EIATTR_COOP_GROUP_INSTR_OFFSETS
	.align		4
.L_124:
        /*014c*/ 	.byte	0x04, 0x28
        /*014e*/ 	.short	(.L_126 - .L_125)


	//   ....[0]....
.L_125:
        /*0150*/ 	.word	0x00000b10


	//   ....[1]....
        /*0154*/ 	.word	0x00000b40


	//   ....[2]....
        /*0158*/ 	.word	0x00000b60


	//   ....[3]....
        /*015c*/ 	.word	0x00000b70


	//   ....[4]....
        /*0160*/ 	.word	0x00000ca0


	//   ....[5]....
        /*0164*/ 	.word	0x00000cd0


	//   ....[6]....
        /*0168*/ 	.word	0x00000d00


	//   ....[7]....
        /*016c*/ 	.word	0x00000d20


	//   ....[8]....
        /*0170*/ 	.word	0x00000e50


	//   ....[9]....
        /*0174*/ 	.word	0x00000e80


	//   ....[10]....
        /*0178*/ 	.word	0x00000eb0


	//   ....[11]....
        /*017c*/ 	.word	0x00000ed0


	//   ....[12]....
        /*0180*/ 	.word	0x00001000


	//   ....[13]....
        /*0184*/ 	.word	0x00001030


	//   ....[14]....
        /*0188*/ 	.word	0x00001060


	//   ....[15]....
        /*018c*/ 	.word	0x00001080


	//   ....[16]....
        /*0190*/ 	.word	0x000011b0


	//   ....[17]....
        /*0194*/ 	.word	0x000011f0


	//   ....[18]....
        /*0198*/ 	.word	0x00001220


	//   ....[19]....
        /*019c*/ 	.word	0x00001260


	//   ....[20]....
        /*01a0*/ 	.word	0x00001f30


	//   ....[21]....
        /*01a4*/ 	.word	0x00001f40


	//   ....[22]....
        /*01a8*/ 	.word	0x00001f50


	//   ....[23]....
        /*01ac*/ 	.word	0x00001f60


	//   ....[24]....
        /*01b0*/ 	.word	0x00002090


	//   ....[25]....
        /*01b4*/ 	.word	0x000020d0


	//   ....[26]....
        /*01b8*/ 	.word	0x00002100


	//   ....[27]....
        /*01bc*/ 	.word	0x00002110


	//   ....[28]....
        /*01c0*/ 	.word	0x00002250


	//   ....[29]....
        /*01c4*/ 	.word	0x00002290


	//   ....[30]....
        /*01c8*/ 	.word	0x000022c0


	//   ....[31]....
        /*01cc*/ 	.word	0x000022d0


	//   ....[32]....
        /*01d0*/ 	.word	0x00002410


	//   ....[33]....
        /*01d4*/ 	.word	0x00002450


	//   ....[34]....
        /*01d8*/ 	.word	0x00002480


	//   ....[35]....
        /*01dc*/ 	.word	0x00002490


	//   ....[36]....
        /*01e0*/ 	.word	0x000025d0


	//   ....[37]....
        /*01e4*/ 	.word	0x00002610


	//   ....[38]....
        /*01e8*/ 	.word	0x00002640


	//   ....[39]....
        /*01ec*/ 	.word	0x00002660


	//   ....[40]....
        /*01f0*/ 	.word	0x00006110


	//   ....[41]....
        /*01f4*/ 	.word	0x00006140


	//   ....[42]....
        /*01f8*/ 	.word	0x00006160


	//   ....[43]....
        /*01fc*/ 	.word	0x00006170


	//   ....[44]....
        /*0200*/ 	.word	0x000062a0


	//   ....[45]....
        /*0204*/ 	.word	0x000062d0


	//   ....[46]....
        /*0208*/ 	.word	0x00006300


	//   ....[47]....
        /*020c*/ 	.word	0x00006320


	//   ....[48]....
        /*0210*/ 	.word	0x00006450


	//   ....[49]....
        /*0214*/ 	.word	0x00006480


	//   ....[50]....
        /*0218*/ 	.word	0x000064b0


	//   ....[51]....
        /*021c*/ 	.word	0x000064d0


	//   ....[52]....
        /*0220*/ 	.word	0x00006600


	//   ....[53]....
        /*0224*/ 	.word	0x00006630


	//   ....[54]....
        /*0228*/ 	.word	0x00006660


	//   ....[55]....
        /*022c*/ 	.word	0x00006680


	//   ....[56]....
        /*0230*/ 	.word	0x000067b0


	//   ....[57]....
        /*0234*/ 	.word	0x000067f0


	//   ....[58]....
        /*0238*/ 	.word	0x00006820


	//   ....[59]....
        /*023c*/ 	.word	0x00006830


	//----- nvinfo : EIATTR_VRC_CTA_INIT_COUNT
	.align		4
.L_126:
        /*0240*/ 	.byte	0x02, 0x4a
	.zero		1
	.zero		1


	//----- nvinfo : EIATTR_EXIT_INSTR_OFFSETS
	.align		4
        /*0244*/ 	.byte	0x04, 0x1c
        /*0246*/ 	.short	(.L_128 - .L_127)


	//   ....[0]....
.L_127:
        /*0248*/ 	.word	0x00000030


	//   ....[1]....
        /*024c*/ 	.word	0x00007470


	//   ....[2]....
        /*0250*/ 	.word	0x000074b0


	//----- nvinfo : EIATTR_MAX_THREADS
	.align		4
.L_128:
        /*0254*/ 	.byte	0x04, 0x05
        /*0256*/ 	.short	(.L_130 - .L_129)
.L_129:
        /*0258*/ 	.word	0x00000100
        /*025c*/ 	.word	0x00000001
        /*0260*/ 	.word	0x00000001


	//----- nvinfo : EIATTR_CRS_STACK_SIZE
	.align		4
.L_130:
        /*0264*/ 	.byte	0x04, 0x1e
        /*0266*/ 	.short	(.L_132 - .L_131)
.L_131:
        /*0268*/ 	.word	0x00000000


	//----- nvinfo : EIATTR_CBANK_PARAM_SIZE
	.align		4
.L_132:
        /*026c*/ 	.byte	0x03, 0x19
        /*026e*/ 	.short	0x0015


	//----- nvinfo : EIATTR_PARAM_CBANK
	.align		4
        /*0270*/ 	.byte	0x04, 0x0a
        /*0272*/ 	.short	(.L_134 - .L_133)
	.align		4
.L_133:
        /*0274*/ 	.word	index@(.nv.constant0._ZN6thrust24THRUST_300001_SM_1000_NS8cuda_cub4core6detail13_kernel_agentINS1_8__reduce11ReduceAgentIPN4cuda3std3__45tupleIJdlEEESC_SB_lNS1_9__extrema9arg_min_fIdlNS9_4lessIdEEEEEEJSC_SC_iSH_EEEvDpT0_)
        /*0278*/ 	.short	0x0380
        /*027a*/ 	.short	0x0015


	//----- nvinfo : EIATTR_SW_WAR
	.align		4
.L_134:
        /*027c*/ 	.byte	0x04, 0x36
        /*027e*/ 	.short	(.L_136 - .L_135)
.L_135:
        /*0280*/ 	.word	0x00000008
.L_136:


//--------------------- .nv.info._ZN6thrust24THRUST_300001_SM_1000_NS8cuda_cub4core6detail13_kernel_agentINS1_8__reduce10DrainAgentIlEEJN3cub18CUB_300001_SM_10009GridQueueIyEElEEEvDpT0_ --------------------------
	.section	.nv.info._ZN6thrust24THRUST_300001_SM_1000_NS8cuda_cub4core6detail13_kernel_agentINS1_8__reduce10DrainAgentIlEEJN3cub18CUB_300001_SM_10009GridQueueIyEElEEEvDpT0_,"",@"SHT_CUDA_INFO"
	.sectionflags	@""
	.align	4


	//----- nvinfo : EIATTR_CUDA_API_VERSION
	.align		4
        /*0000*/ 	.byte	0x04, 0x37
        /*0002*/ 	.short	(.L_138 - .L_137)
.L_137:
        /*0004*/ 	.word	0x00000082


	//----- nvinfo : EIATTR_KPARAM_INFO
	.align		4
.L_138:
        /*0008*/ 	.byte	0x04, 0x17
        /*000a*/ 	.short	(.L_140 - .L_139)
.L_139:
        /*000c*/ 	.word	0x00000000
        /*0010*/ 	.short	0x0001
        /*0012*/ 	.short	0x0008
        /*0014*/ 	.byte	0x00, 0xf0, 0x21, 0x00


	//----- nvinfo : EIATTR_KPARAM_INFO
	.align		4
.L_140:
        /*0018*/ 	.byte	0x04, 0x17
        /*001a*/ 	.short	(.L_142 - .L_141)
.L_141:
        /*001c*/ 	.word	0x00000000
        /*0020*/ 	.short	0x0000
        /*0022*/ 	.short	0x0000
        /*0024*/ 	.byte	0x00, 0xf0, 0x21, 0x00


	//----- nvinfo : EIATTR_SPARSE_MMA_MASK
	.align		4
.L_142:
        /*0028*/ 	.byte	0x03, 0x50
        /*002a*/ 	.short	0x0000


	//----- nvinfo : EIATTR_MAXREG_COUNT
	.align		4
        /*002c*/ 	.byte	0x03, 0x1b
        /*002e*/ 	.short	0x00ff


	//----- nvinfo : EIATTR_MERCURY_ISA_VERSION
	.align		4
        /*0030*/ 	.byte	0x03, 0x5f
        /*0032*/ 	.short	0x0101


	//----- nvinfo : EIATTR_VRC_CTA_INIT_COUNT
	.align		4
        /*0034*/ 	.byte	0x02, 0x4a
	.zero		1
	.zero		1


	//----- nvinfo : EIATTR_EXIT_INSTR_OFFSETS
	.align		4
        /*0038*/ 	.byte	0x04, 0x1c
        /*003a*/ 	.short	(.L_144 - .L_143)


	//   ....[0]....
.L_143:
        /*003c*/ 	.word	0x00000060


	//----- nvinfo : EIATTR_MAX_THREADS
	.align		4
.L_144:
        /*0040*/ 	.byte	0x04, 0x05
        /*0042*/ 	.short	(.L_146 - .L_145)
.L_145:
        /*0044*/ 	.word	0x00000001
        /*0048*/ 	.word	0x00000001
        /*004c*/ 	.word	0x00000001


	//----- nvinfo : EIATTR_CBANK_PARAM_SIZE
	.align		4
.L_146:
        /*0050*/ 	.byte	0x03, 0x19
        /*0052*/ 	.short	0x0010


	//----- nvinfo : EIATTR_PARAM_CBANK
	.align		4
        /*0054*/ 	.byte	0x04, 0x0a
        /*0056*/ 	.short	(.L_148 - .L_147)
	.align		4
.L_147:
        /*0058*/ 	.word	index@(.nv.constant0._ZN6thrust24THRUST_300001_SM_1000_NS8cuda_cub4core6detail13_kernel_agentINS1_8__reduce10DrainAgentIlEEJN3cub18CUB_300001_SM_10009GridQueueIyEElEEEvDpT0_)
        /*005c*/ 	.short	0x0380
        /*005e*/ 	.short	0x0010


	//----- nvinfo : EIATTR_SW_WAR
	.align		4
.L_148:
        /*0060*/ 	.byte	0x04, 0x36
        /*0062*/ 	.short	(.L_150 - .L_149)
.L_149:
        /*0064*/ 	.word	0x00000008
.L_150:


//--------------------- .nv.info._ZN6thrust24THRUST_300001_SM_1000_NS8cuda_cub4core6detail13_kernel_agentINS1_8__reduce11ReduceAgentINS0_12zip_iteratorIN4cuda3std3__45tupleIJNS0_6detail15normal_iteratorINS0_10device_ptrIdEEEENS0_17counting_iteratorIlNS0_11use_defaultESI_SI_EEEEEEEPNSB_IJdlEEESM_lNS1_9__extrema9arg_min_fIdlNSA_4lessIdEEEEEEJSL_SN_lN3cub18CUB_300001_SM_100013GridEvenShareIlEENSV_9GridQueueIyEESS_EEEvDpT0_ --------------------------
	.section	.nv.info._ZN6thrust24THRUST_300001_SM_1000_NS8cuda_cub4core6detail13_kernel_agentINS1_8__reduce11ReduceAgentINS0_12zip_iteratorIN4cuda3std3__45tupleIJNS0_6detail15normal_iteratorINS0_10device_ptrIdEEEENS0_17counting_iteratorIlNS0_11use_defaultESI_SI_EEEEEEEPNSB_IJdlEEESM_lNS1_9__extrema9arg_min_fIdlNSA_4lessIdEEEEEEJSL_SN_lN3cub18CUB_300001_SM_100013GridEvenShareIlEENSV_9GridQueueIyEESS_EEEvDpT0_,"",@"SHT_CUDA_INFO"
	.sectionflags	@""
	.align	4


	//----- nvinfo : EIATTR_CUDA_API_VERSION
	.align		4
        /*0000*/ 	.byte	0x04, 0x37
        /*0002*/ 	.short	(.L_152 - .L_151)
.L_151:
        /*0004*/ 	.word	0x00000082


	//----- nvinfo : EIATTR_KPARAM_INFO
	.align		4
.L_152:
        /*0008*/ 	.byte	0x04, 0x17
        /*000a*/ 	.short	(.L_154 - .L_153)
.L_153:
        /*000c*/ 	.word	0x00000000
        /*0010*/ 	.short	0x0005
        /*0012*/ 	.short	0x0070
        /*0014*/ 	.byte	0x00, 0xf0, 0x05, 0x00


	//----- nvinfo : EIATTR_KPARAM_INFO
	.align		4
.L_154:
        /*0018*/ 	.byte	0x04, 0x17
        /*001a*/ 	.short	(.L_156 - .L_155)
.L_155:
        /*001c*/ 	.word	0x00000000
        /*0020*/ 	.short	0x0004
        /*0022*/ 	.short	0x0068
        /*0024*/ 	.byte	0x00, 0xf0, 0x21, 0x00


	//----- nvinfo : EIATTR_KPARAM_INFO
	.align		4
.L_156:
        /*0028*/ 	.byte	0x04, 0x17
        /*002a*/ 	.short	(.L_158 - .L_157)
.L_157:
        /*002c*/ 	.word	0x00000000
        /*0030*/ 	.short	0x0003
        /*0032*/ 	.short	0x0020
        /*0034*/ 	.byte	0x00, 0xf0, 0x21, 0x01


	//----- nvinfo : EIATTR_KPARAM_INFO
	.align		4
.L_158:
        /*0038*/ 	.byte	0x04, 0x17
        /*003a*/ 	.short	(.L_160 - .L_159)
.L_159:
        /*003c*/ 	.word	0x00000000
        /*0040*/ 	.short	0x0002
        /*0042*/ 	.short	0x0018
        /*0044*/ 	.byte	0x00, 0xf0, 0x21, 0x00


	//----- nvinfo : EIATTR_KPARAM_INFO
	.align		4
.L_160:
        /*0048*/ 	.byte	0x04, 0x17
        /*004a*/ 	.short	(.L_162 - .L_161)
.L_161:
        /*004c*/ 	.word	0x00000000
        /*0050*/ 	.short	0x0001
        /*0052*/ 	.short	0x0010
        /*0054*/ 	.byte	0x00, 0xf5, 0x21, 0x00


	//----- nvinfo : EIATTR_KPARAM_INFO
	.align		4
.L_162:
        /*0058*/ 	.byte	0x04, 0x17
        /*005a*/ 	.short	(.L_164 - .L_163)
.L_163:
        /*005c*/ 	.word	0x00000000
        /*0060*/ 	.short	0x0000
        /*0062*/ 	.short	0x0000
        /*0064*/ 	.byte	0x00, 0xf0, 0x41, 0x00


	//----- nvinfo : EIATTR_SPARSE_MMA_MASK
	.align		4
.L_164:
        /*0068*/ 	.byte	0x03, 0x50
        /*006a*/ 	.short	0x0000


	//----- nvinfo : EIATTR_MAXREG_COUNT
	.align		4
        /*006c*/ 	.byte	0x03, 0x1b
        /*006e*/ 	.short	0x00ff


	//----- nvinfo : EIATTR_NUM_BARRIERS
	.align		4
        /*0070*/ 	.byte	0x02, 0x4c
        /*0072*/ 	.byte	0x01
	.zero		1


	//----- nvinfo : EIATTR_MERCURY_ISA_VERSION
	.align		4
        /*0074*/ 	.byte	0x03, 0x5f
        /*0076*/ 	.short	0x0101


	//----- nvinfo : EIATTR_COOP_GROUP_MASK_REGIDS
	.align		4
        /*0078*/ 	.byte	0x04, 0x29
        /*007a*/ 	.short	(.L_166 - .L_165)


	//   ....[0]....
.L_165:
        /*007c*/ 	.word	0xffffffff


	//   ....[1]....
        /*0080*/ 	.word	0xffffffff


	//   ....[2]....
        /*0084*/ 	.word	0xffffffff


	//   ....[3]....
        /*0088*/ 	.word	0xffffffff


	//   ....[4]....
        /*008c*/ 	.word	0xffffffff


	//   ....[5]....
        /*0090*/ 	.word	0xffffffff


	//   ....[6]....
        /*0094*/ 	.word	0xffffffff


	//   ....[7]....
        /*0098*/ 	.word	0xffffffff


	//   ....[8]....
        /*009c*/ 	.word	0xffffffff


	//   ....[9]....
        /*00a0*/ 	.word	0xffffffff


	//   ....[10]....
        /*00a4*/ 	.word	0xffffffff


	//   ....[11]....
        /*00a8*/ 	.word	0xffffffff


	//   ....[12]....
        /*00ac*/ 	.word	0xffffffff


	//   ....[13]....
        /*00b0*/ 	.word	0xffffffff


	//   ....[14]....
        /*00b4*/ 	.word	0xffffffff


	//   ....[15]....
        /*00b8*/ 	.word	0xffffffff


	//   ....[16]....
        /*00bc*/ 	.word	0xffffffff


	//   ....[17]....
        /*00c0*/ 	.word	0xffffffff


	//   ....[18]....
        /*00c4*/ 	.word	0xffffffff


	//   ....[19]....
        /*00c8*/ 	.word	0xffffffff


	//   ....[20]....
        /*00cc*/ 	.word	0xffffffff


	//   ....[21]....
        /*00d0*/ 	.word	0xffffffff


	//   ....[22]....
        /*00d4*/ 	.word	0xffffffff


	//   ....[23]....
        /*00d8*/ 	.word	0xffffffff


	//   ....[24]....
        /*00dc*/ 	.word	0xffffffff


	//   ....[25]....
        /*00e0*/ 	.word	0xffffffff


	//   ....[26]....
        /*00e4*/ 	.word	0xffffffff


	//   ....[27]....
        /*00e8*/ 	.word	0xffffffff


	//   ....[28]....
        /*00ec*/ 	.word	0xffffffff


	//   ....[29]....
        /*00f0*/ 	.word	0xffffffff


	//   ....[30]....
        /*00f4*/ 	.word	0xffffffff


	//   ....[31]....
        /*00f8*/ 	.word	0xffffffff


	//   ....[32]....
        /*00fc*/ 	.word	0xffffffff


	//   ....[33]....
        /*0100*/ 	.word	0xffffffff


	//   ....[34]....
        /*0104*/ 	.word	0xffffffff


	//   ....[35]....
        /*0108*/ 	.word	0xffffffff


	//   ....[36]....
        /*010c*/ 	.word	0xffffffff


	//   ....[37]....
        /*0110*/ 	.word	0xffffffff


	//   ....[38]....
        /*0114*/ 	.word	0xffffffff


	//   ....[39]....
        /*0118*/ 	.word	0xffffffff


	//   ....[40]....
        /*011c*/ 	.word	0xffffffff


	//   ....[41]....
        /*0120*/ 	.word	0xffffffff


	//   ....[42]....
        /*0124*/ 	.word	0xffffffff


	//   ....[43]....
        /*0128*/ 	.word	0xffffffff


	//   ....[44]....
        /*012c*/ 	.word	0xffffffff


	//   ....[45]....
        /*0130*/ 	.word	0xffffffff


	//   ....[46]....
        /*0134*/ 	.word	0xffffffff


	//   ....[47]....
        /*0138*/ 	.word	0xffffffff


	//   ....[48]....
        /*013c*/ 	.word	0xffffffff


	//   ....[49]....
        /*0140*/ 	.word	0xffffffff


	//   ....[50]....
        /*0144*/ 	.word	0xffffffff


	//   ....[51]....
        /*0148*/ 	.word	0xffffffff


	//   ....[52]....
        /*014c*/ 	.word	0xffffffff


	//   ....[53]....
        /*0150*/ 	.word	0xffffffff


	//   ....[54]....
        /*0154*/ 	.word	0xffffffff


	//   ....[55]....
        /*0158*/ 	.word	0xffffffff


	//   ....[56]....
        /*015c*/ 	.word	0xffffffff


	//   ....[57]....
        /*0160*/ 	.word	0xffffffff


	//   ....[58]....
        /*0164*/ 	.word	0xffffffff


	//   ....[59]....
        /*0168*/ 	.word	0xffffffff


	//----- nvinfo : EIATTR_COOP_GROUP_INSTR_OFFSETS
	.align		4
.L_166:
        /*016c*/ 	.byte	0x04, 0x28
        /*016e*/ 	.short	(.L_168 - .L_167)


	//   ....[0]....
.L_167:
        /*0170*/ 	.word	0x00000d40


	//   ....[1]....
        /*0174*/ 	.word	0x00000d70


	//   ....[2]....
        /*0178*/ 	.word	0x00000d90


	//   ....[3]....
        /*017c*/ 	.word	0x00000da0


	//   ....[4]....
        /*0180*/ 	.word	0x00000ed0


	//   ....[5]....
        /*0184*/ 	.word	0x00000f00


	//   ....[6]....
        /*0188*/ 	.word	0x00000f30


	//   ....[7]....
        /*018c*/ 	.word	0x00000f50


	//   ....[8]....
        /*0190*/ 	.word	0x00001080


	//   ....[9]....
        /*0194*/ 	.word	0x000010b0


	//   ....[10]....
        /*0198*/ 	.word	0x000010e0


	//   ....[11]....
        /*019c*/ 	.word	0x00001100


	//   ....[12]....
        /*01a0*/ 	.word	0x00001230


	//   ....[13]....
        /*01a4*/ 	.word	0x00001260


	//   ....[14]....
        /*01a8*/ 	.word	0x00001290


	//   ....[15]....
        /*01ac*/ 	.word	0x000012b0


	//   ....[16]....
        /*01b0*/ 	.word	0x000013e0


	//   ....[17]....
        /*01b4*/ 	.word	0x00001420


	//   ....[18]....
        /*01b8*/ 	.word	0x00001450


	//   ....[19]....
        /*01bc*/ 	.word	0x00001490


	//   ....[20]....
        /*01c0*/ 	.word	0x00002160


	//   ....[21]....
        /*01c4*/ 	.word	0x00002170


	//   ....[22]....
        /*01c8*/ 	.word	0x00002180


	//   ....[23]....
        /*01cc*/ 	.word	0x00002190


	//   ....[24]....
        /*01d0*/ 	.word	0x000022c0


	//   ....[25]....
        /*01d4*/ 	.word	0x00002300


	//   ....[26]....
        /*01d8*/ 	.word	0x00002330


	//   ....[27]....
        /*01dc*/ 	.word	0x00002340


	//   ....[28]....
        /*01e0*/ 	.word	0x00002480


	//   ....[29]....
        /*01e4*/ 	.word	0x000024c0


	//   ....[30]....
        /*01e8*/ 	.word	0x000024f0


	//   ....[31]....
        /*01ec*/ 	.word	0x00002510


	//   ....[32]....
        /*01f0*/ 	.word	0x00002640


	//   ....[33]....
        /*01f4*/ 	.word	0x00002680


	//   ....[34]....
        /*01f8*/ 	.word	0x000026b0


	//   ....[35]....
        /*01fc*/ 	.word	0x000026c0


	//   ....[36]....
        /*0200*/ 	.word	0x00002800


	//   ....[37]....
        /*0204*/ 	.word	0x00002840


	//   ....[38]....
        /*0208*/ 	.word	0x00002870


	//   ....[39]....
        /*020c*/ 	.word	0x00002890


	//   ....[40]....
        /*0210*/ 	.word	0x00005490


	//   ....[41]....
        /*0214*/ 	.word	0x000054c0


	//   ....[42]....
        /*0218*/ 	.word	0x000054e0


	//   ....[43]....
        /*021c*/ 	.word	0x000054f0


	//   ....[44]....
        /*0220*/ 	.word	0x00005620


	//   ....[45]....
        /*0224*/ 	.word	0x00005650


	//   ....[46]....
        /*0228*/ 	.word	0x00005680


	//   ....[47]....
        /*022c*/ 	.word	0x000056a0


	//   ....[48]....
        /*0230*/ 	.word	0x000057d0


	//   ....[49]....
        /*0234*/ 	.word	0x00005800


	//   ....[50]....
        /*0238*/ 	.word	0x00005830


	//   ....[51]....
        /*023c*/ 	.word	0x00005850


	//   ....[52]....
        /*0240*/ 	.word	0x00005980


	//   ....[53]....
        /*0244*/ 	.word	0x000059b0


	//   ....[54]....
        /*0248*/ 	.word	0x000059e0


	//   ....[55]....
        /*024c*/ 	.word	0x00005a00


	//   ....[56]....
        /*0250*/ 	.word	0x00005b30


	//   ....[57]....
        /*0254*/ 	.word	0x00005b70


	//   ....[58]....
        /*0258*/ 	.word	0x00005ba0


	//   ....[59]....
        /*025c*/ 	.word	0x00005be0


	//----- nvinfo : EIATTR_VRC_CTA_INIT_COUNT
	.align		4
.L_168:
        /*0260*/ 	.byte	0x02, 0x4a
	.zero		1
	.zero		1


	//----- nvinfo : EIATTR_EXIT_INSTR_OFFSETS
	.align		4
        /*0264*/ 	.byte	0x04, 0x1c
        /*0266*/ 	.short	(.L_170 - .L_169)


	//   ....[0]....
.L_169:
        /*0268*/ 	.word	0x000067f0


	//   ....[1]....
        /*026c*/ 	.word	0x00006840


	//----- nvinfo : EIATTR_MAX_THREADS
	.align		4
.L_170:
        /*0270*/ 	.byte	0x04, 0x05
        /*0272*/ 	.short	(.L_172 - .L_171)
.L_171:
        /*0274*/ 	.word	0x00000100
        /*0278*/ 	.word	0x00000001
        /*027c*/ 	.word	0x00000001


	//----- nvinfo : EIATTR_CRS_STACK_SIZE
	.align		4
.L_172:
        /*0280*/ 	.byte	0x04, 0x1e
        /*0282*/ 	.short	(.L_174 - .L_173)
.L_173:
        /*0284*/ 	.word	0x00000000


	//----- nvinfo : EIATTR_CBANK_PARAM_SIZE
	.align		4
.L_174:
        /*0288*/ 	.byte	0x03, 0x19
        /*028a*/ 	.short	0x0071


	//----- nvinfo : EIATTR_PARAM_CBANK
	.align		4
        /*028c*/ 	.byte	0x04, 0x0a
        /*028e*/ 	.short	(.L_176 - .L_175)
	.align		4
.L_175:
        /*0290*/ 	.word	index@(.nv.constant0._ZN6thrust24THRUST_300001_SM_1000_NS8cuda_cub4core6detail13_kernel_agentINS1_8__reduce11ReduceAgentINS0_12zip_iteratorIN4cuda3std3__45tupleIJNS0_6detail15normal_iteratorINS0_10device_ptrIdEEEENS0_17counting_iteratorIlNS0_11use_defaultESI_SI_EEEEEEEPNSB_IJdlEEESM_lNS1_9__extrema9arg_min_fIdlNSA_4lessIdEEEEEEJSL_SN_lN3cub18CUB_300001_SM_100013GridEvenShareIlEENSV_9GridQueueIyEESS_EEEvDpT0_)
        /*0294*/ 	.short	0x0380
        /*0296*/ 	.short	0x0071


	//----- nvinfo : EIATTR_SW_WAR
	.align		4
.L_176:
        /*0298*/ 	.byte	0x04, 0x36
        /*029a*/ 	.short	(.L_178 - .L_177)
.L_177:
        /*029c*/ 	.word	0x00000008
.L_178:


//--------------------- .nv.info._ZN6thrust24THRUST_300001_SM_1000_NS8cuda_cub4core6detail13_kernel_agentINS1_8__reduce11ReduceAgentINS0_12zip_iteratorIN4cuda3std3__45tupleIJNS0_6detail15normal_iteratorINS0_10device_ptrIdEEEENS0_17counting_iteratorIlNS0_11use_defaultESI_SI_EEEEEEEPNSB_IJdlEEESM_lNS1_9__extrema9arg_min_fIdlNSA_4lessIdEEEEEEJSL_SN_lSS_EEEvDpT0_ --------------------------
	.section	.nv.info._ZN6thrust24THRUST_300001_SM_1000_NS8cuda_cub4core6detail13_kernel_agentINS1_8__reduce11ReduceAgentINS0_12zip_iteratorIN4cuda3std3__45tupleIJNS0_6detail15normal_iteratorINS0_10device_ptrIdEEEENS0_17counting_iteratorIlNS0_11use_defaultESI_SI_EEEEEEEPNSB_IJdlEEESM_lNS1_9__extrema9arg_min_fIdlNSA_4lessIdEEEEEEJSL_SN_lSS_EEEvDpT0_,"",@"SHT_CUDA_INFO"
	.sectionflags	@""
	.align	4


	//----- nvinfo : EIATTR_CUDA_API_VERSION
	.align		4
        /*0000*/ 	.byte	0x04, 0x37
        /*0002*/ 	.short	(.L_180 - .L_179)
.L_179:
        /*0004*/ 	.word	0x00000082


	//----- nvinfo : EIATTR_KPARAM_INFO
	.align		4
.L_180:
        /*0008*/ 	.byte	0x04, 0x17
        /*000a*/ 	.short	(.L_182 - .L_181)
.L_181:
        /*000c*/ 	.word	0x00000000
        /*0010*/ 	.short	0x0003
        /*0012*/ 	.short	0x0020
        /*0014*/ 	.byte	0x00, 0xf0, 0x05, 0x00


	//----- nvinfo : EIATTR_KPARAM_INFO
	.align		4
.L_182:
        /*0018*/ 	.byte	0x04, 0x17
        /*001a*/ 	.short	(.L_184 - .L_183)
.L_183:
        /*001c*/ 	.word	0x00000000
        /*0020*/ 	.short	0x0002
        /*0022*/ 	.short	0x0018
        /*0024*/ 	.byte	0x00, 0xf0, 0x21, 0x00


	//----- nvinfo : EIATTR_KPARAM_INFO
	.align		4
.L_184:
        /*0028*/ 	.byte	0x04, 0x17
        /*002a*/ 	.short	(.L_186 - .L_185)
.L_185:
        /*002c*/ 	.word	0x00000000
        /*0030*/ 	.short	0x0001
        /*0032*/ 	.short	0x0010
        /*0034*/ 	.byte	0x00, 0xf5, 0x21, 0x00


	//----- nvinfo : EIATTR_KPARAM_INFO
	.align		4
.L_186:
        /*0038*/ 	.byte	0x04, 0x17
        /*003a*/ 	.short	(.L_188 - .L_187)
.L_187:
        /*003c*/ 	.word	0x00000000
        /*0040*/ 	.short	0x0000
        /*0042*/ 	.short	0x0000
        /*0044*/ 	.byte	0x00, 0xf0, 0x41, 0x00


	//----- nvinfo : EIATTR_SPARSE_MMA_MASK
	.align		4
.L_188:
        /*0048*/ 	.byte	0x03, 0x50
        /*004a*/ 	.short	0x0000


	//----- nvinfo : EIATTR_MAXREG_COUNT
	.align		4
        /*004c*/ 	.byte	0x03, 0x1b
        /*004e*/ 	.short	0x00ff


	//----- nvinfo : EIATTR_NUM_BARRIERS
	.align		4
        /*0050*/ 	.byte	0x02, 0x4c
        /*0052*/ 	.byte	0x01
	.zero		1


	//----- nvinfo : EIATTR_MERCURY_ISA_VERSION
	.align		4
        /*0054*/ 	.byte	0x03, 0x5f
        /*0056*/ 	.short	0x0101


	//----- nvinfo : EIATTR_COOP_GROUP_MASK_REGIDS
	.align		4
        /*0058*/ 	.byte	0x04, 0x29
        /*005a*/ 	.short	(.L_190 - .L_189)


	//   ....[0]....
.L_189:
        /*005c*/ 	.word	0xffffffff


	//   ....[1]....
        /*0060*/ 	.word	0xffffffff


	//   ....[2]....
        /*0064*/ 	.word	0xffffffff


	//   ....[3]....
        /*0068*/ 	.word	0xffffffff


	//   ....[4]....
        /*006c*/ 	.word	0xffffffff


	//   ....[5]....
        /*0070*/ 	.word	0xffffffff


	//   ....[6]....
        /*0074*/ 	.word	0xffffffff


	//   ....[7]....
        /*0078*/ 	.word	0xffffffff


	//   ....[8]....
        /*007c*/ 	.word	0xffffffff


	//   ....[9]....
        /*0080*/ 	.word	0xffffffff


	//   ....[10]....
        /*0084*/ 	.word	0xffffffff


	//   ....[11]....
        /*0088*/ 	.word	0xffffffff


	//   ....[12]....
        /*008c*/ 	.word	0xffffffff


	//   ....[13]....
        /*0090*/ 	.word	0xffffffff


	//   ....[14]....
        /*0094*/ 	.word	0xffffffff


	//   ....[15]....
        /*0098*/ 	.word	0xffffffff


	//   ....[16]....
        /*009c*/ 	.word	0xffffffff


	//   ....[17]....
        /*00a0*/ 	.word	0xffffffff


	//   ....[18]....
        /*00a4*/ 	.word	0xffffffff


	//   ....[19]....
        /*00a8*/ 	.word	0xffffffff


	//   ....[20]....
        /*00ac*/ 	.word	0xffffffff


	//   ....[21]....
        /*00b0*/ 	.word	0xffffffff


	//   ....[22]....
        /*00b4*/ 	.word	0xffffffff


	//   ....[23]....
        /*00b8*/ 	.word	0xffffffff


	//   ....[24]....
        /*00bc*/ 	.word	0xffffffff


	//   ....[25]....
        /*00c0*/ 	.word	0xffffffff


	//   ....[26]....
        /*00c4*/ 	.word	0xffffffff


	//   ....[27]....
        /*00c8*/ 	.word	0xffffffff


	//   ....[28]....
        /*00cc*/ 	.word	0xffffffff


	//   ....[29]....
        /*00d0*/ 	.word	0xffffffff


	//   ....[30]....
        /*00d4*/ 	.word	0xffffffff


	//   ....[31]....
        /*00d8*/ 	.word	0xffffffff


	//   ....[32]....
        /*00dc*/ 	.word	0xffffffff


	//   ....[33]....
        /*00e0*/ 	.word	0xffffffff


	//   ....[34]....
        /*00e4*/ 	.word	0xffffffff


	//   ....[35]....
        /*00e8*/ 	.word	0xffffffff


	//   ....[36]....
        /*00ec*/ 	.word	0xffffffff


	//   ....[37]....
        /*00f0*/ 	.word	0xffffffff


	//   ....[38]....
        /*00f4*/ 	.word	0xffffffff


	//   ....[39]....
        /*00f8*/ 	.word	0xffffffff


	//   ....[40]....
        /*00fc*/ 	.word	0xffffffff


	//   ....[41]....
        /*0100*/ 	.word	0xffffffff


	//   ....[42]....
        /*0104*/ 	.word	0xffffffff


	//   ....[43]....
        /*0108*/ 	.word	0xffffffff


	//   ....[44]....
        /*010c*/ 	.word	0xffffffff


	//   ....[45]....
        /*0110*/ 	.word	0xffffffff


	//   ....[46]....
        /*0114*/ 	.word	0xffffffff


	//   ....[47]....
        /*0118*/ 	.word	0xffffffff


	//   ....[48]....
        /*011c*/ 	.word	0xffffffff


	//   ....[49]....
        /*0120*/ 	.word	0xffffffff


	//   ....[50]....
        /*0124*/ 	.word	0xffffffff


	//   ....[51]....
        /*0128*/ 	.word	0xffffffff


	//   ....[52]....
        /*012c*/ 	.word	0xffffffff


	//   ....[53]....
        /*0130*/ 	.word	0xffffffff


	//   ....[54]....
        /*0134*/ 	.word	0xffffffff


	//   ....[55]....
        /*0138*/ 	.word	0xffffffff


	//   ....[56]....
        /*013c*/ 	.word	0xffffffff


	//   ....[57]....
        /*0140*/ 	.word	0xffffffff


	//   ....[58]....
        /*0144*/ 	.word	0xffffffff


	//   ....[59]....
        /*0148*/ 	.word	0xffffffff


	//----- nvinfo : EIATTR_COOP_GROUP_INSTR_OFFSETS
	.align		4
.L_190:
        /*014c*/ 	.byte	0x04, 0x28
        /*014e*/ 	.short	(.L_192 - .L_191)


	//   ....[0]....
.L_191:
        /*0150*/ 	.word	0x00000c70


	//   ....[1]....
        /*0154*/ 	.word	0x00000ca0


	//   ....[2]....
        /*0158*/ 	.word	0x00000cc0


	//   ....[3]....
        /*015c*/ 	.word	0x00000cd0


	//   ....[4]....
        /*0160*/ 	.word	0x00000e00


	//   ....[5]....
        /*0164*/ 	.word	0x00000e30


	//   ....[6]....
        /*0168*/ 	.word	0x00000e60


	//   ....[7]....
        /*016c*/ 	.word	0x00000e80


	//   ....[8]....
        /*0170*/ 	.word	0x00000fb0


	//   ....[9]....
        /*0174*/ 	.word	0x00000fe0


	//   ....[10]....
        /*0178*/ 	.word	0x00001010


	//   ....[11]....
        /*017c*/ 	.word	0x00001030


	//   ....[12]....
        /*0180*/ 	.word	0x00001160


	//   ....[13]....
        /*0184*/ 	.word	0x00001190


	//   ....[14]....
        /*0188*/ 	.word	0x000011c0


	//   ....[15]....
        /*018c*/ 	.word	0x000011e0


	//   ....[16]....
        /*0190*/ 	.word	0x00001310


	//   ....[17]....
        /*0194*/ 	.word	0x00001350


	//   ....[18]....
        /*0198*/ 	.word	0x00001380


	//   ....[19]....
        /*019c*/ 	.word	0x000013c0


	//   ....[20]....
        /*01a0*/ 	.word	0x00002090


	//   ....[21]....
        /*01a4*/ 	.word	0x000020a0


	//   ....[22]....
        /*01a8*/ 	.word	0x000020b0


	//   ....[23]....
        /*01ac*/ 	.word	0x000020c0


	//   ....[24]....
        /*01b0*/ 	.word	0x000021f0


	//   ....[25]....
        /*01b4*/ 	.word	0x00002230


	//   ....[26]....
        /*01b8*/ 	.word	0x00002260


	//   ....[27]....
        /*01bc*/ 	.word	0x00002270


	//   ....[28]....
        /*01c0*/ 	.word	0x000023b0


	//   ....[29]....
        /*01c4*/ 	.word	0x000023f0


	//   ....[30]....
        /*01c8*/ 	.word	0x00002420


	//   ....[31]....
        /*01cc*/ 	.word	0x00002430


	//   ....[32]....
        /*01d0*/ 	.word	0x00002570


	//   ....[33]....
        /*01d4*/ 	.word	0x000025b0


	//   ....[34]....
        /*01d8*/ 	.word	0x000025e0


	//   ....[35]....
        /*01dc*/ 	.word	0x000025f0


	//   ....[36]....
        /*01e0*/ 	.word	0x00002730


	//   ....[37]....
        /*01e4*/ 	.word	0x00002770


	//   ....[38]....
        /*01e8*/ 	.word	0x000027a0


	//   ....[39]....
        /*01ec*/ 	.word	0x000027c0


	//   ....[40]....
        /*01f0*/ 	.word	0x00004f70


	//   ....[41]....
        /*01f4*/ 	.word	0x00004fa0


	//   ....[42]....
        /*01f8*/ 	.word	0x00004fc0


	//   ....[43]....
        /*01fc*/ 	.word	0x00004fd0


	//   ....[44]....
        /*0200*/ 	.word	0x00005100


	//   ....[45]....
        /*0204*/ 	.word	0x00005130


	//   ....[46]....
        /*0208*/ 	.word	0x00005160


	//   ....[47]....
        /*020c*/ 	.word	0x00005180


	//   ....[48]....
        /*0210*/ 	.word	0x000052b0


	//   ....[49]....
        /*0214*/ 	.word	0x000052e0


	//   ....[50]....
        /*0218*/ 	.word	0x00005310


	//   ....[51]....
        /*021c*/ 	.word	0x00005330


	//   ....[52]....
        /*0220*/ 	.word	0x00005460


	//   ....[53]....
        /*0224*/ 	.word	0x00005490


	//   ....[54]....
        /*0228*/ 	.word	0x000054c0


	//   ....[55]....
        /*022c*/ 	.word	0x000054e0


	//   ....[56]....
        /*0230*/ 	.word	0x00005610


	//   ....[57]....
        /*0234*/ 	.word	0x00005650


	//   ....[58]....
        /*0238*/ 	.word	0x00005680


	//   ....[59]....
        /*023c*/ 	.word	0x000056c0


	//----- nvinfo : EIATTR_VRC_CTA_INIT_COUNT
	.align		4
.L_192:
        /*0240*/ 	.byte	0x02, 0x4a
	.zero		1
	.zero		1


	//----- nvinfo : EIATTR_EXIT_INSTR_OFFSETS
	.align		4
        /*0244*/ 	.byte	0x04, 0x1c
        /*0246*/ 	.short	(.L_194 - .L_193)


	//   ....[0]....
.L_193:
        /*0248*/ 	.word	0x00000040


	//   ....[1]....
        /*024c*/ 	.word	0x000062d0


	//   ....[2]....
        /*0250*/ 	.word	0x00006310


	//----- nvinfo : EIATTR_MAX_THREADS
	.align		4
.L_194:
        /*0254*/ 	.byte	0x04, 0x05
        /*0256*/ 	.short	(.L_196 - .L_195)
.L_195:
        /*0258*/ 	.word	0x00000100
        /*025c*/ 	.word	0x00000001
        /*0260*/ 	.word	0x00000001


	//----- nvinfo : EIATTR_CRS_STACK_SIZE
	.align		4
.L_196:
        /*0264*/ 	.byte	0x04, 0x1e
        /*0266*/ 	.short	(.L_198 - .L_197)
.L_197:
        /*0268*/ 	.word	0x00000000


	//----- nvinfo : EIATTR_CBANK_PARAM_SIZE
	.align		4
.L_198:
        /*026c*/ 	.byte	0x03, 0x19
        /*026e*/ 	.short	0x0021


	//----- nvinfo : EIATTR_PARAM_CBANK
	.align		4
        /*0270*/ 	.byte	0x04, 0x0a
        /*0272*/ 	.short	(.L_200 - .L_199)
	.align		4
.L_199:
        /*0274*/ 	.word	index@(.nv.constant0._ZN6thrust24THRUST_300001_SM_1000_NS8cuda_cub4core6detail13_kernel_agentINS1_8__reduce11ReduceAgentINS0_12zip_iteratorIN4cuda3std3__45tupleIJNS0_6detail15normal_iteratorINS0_10device_ptrIdEEEENS0_17counting_iteratorIlNS0_11use_defaultESI_SI_EEEEEEEPNSB_IJdlEEESM_lNS1_9__extrema9arg_min_fIdlNSA_4lessIdEEEEEEJSL_SN_lSS_EEEvDpT0_)
        /*0278*/ 	.short	0x0380
        /*027a*/ 	.short	0x0021


	//----- nvinfo : EIATTR_SW_WAR
	.align		4
.L_200:
        /*027c*/ 	.byte	0x04, 0x36
        /*027e*/ 	.short	(.L_202 - .L_201)
.L_201:
        /*0280*/ 	.word	0x00000008
.L_202:


//--------------------- .nv.info._ZN6thrust24THRUST_300001_SM_1000_NS8cuda_cub4core6detail13_kernel_agentINS1_8__reduce11ReduceAgentIPN4cuda3std3__45tupleIJdlEEESC_SB_iNS1_9__extrema9arg_min_fIdlNS9_4lessIdEEEEEEJSC_SC_iSH_EEEvDpT0_ --------------------------
	.section	.nv.info._ZN6thrust24THRUST_300001_SM_1000_NS8cuda_cub4core6detail13_kernel_agentINS1_8__reduce11ReduceAgentIPN4cuda3std3__45tupleIJdlEEESC_SB_iNS1_9__extrema9arg_min_fIdlNS9_4lessIdEEEEEEJSC_SC_iSH_EEEvDpT0_,"",@"SHT_CUDA_INFO"
	.sectionflags	@""
	.align	4


	//----- nvinfo : EIATTR_CUDA_API_VERSION
	.align		4
        /*0000*/ 	.byte	0x04, 0x37
        /*0002*/ 	.short	(.L_204 - .L_203)
.L_203:
        /*0004*/ 	.word	0x00000082


	//----- nvinfo : EIATTR_KPARAM_INFO
	.align		4
.L_204:
        /*0008*/ 	.byte	0x04, 0x17
        /*000a*/ 	.short	(.L_206 - .L_205)
.L_205:
        /*000c*/ 	.word	0x00000000
        /*0010*/ 	.short	0x0003
        /*0012*/ 	.short	0x0014
        /*0014*/ 	.byte	0x00, 0xf0, 0x05, 0x00


	//----- nvinfo : EIATTR_KPARAM_INFO
	.align		4
.L_206:
        /*0018*/ 	.byte	0x04, 0x17
        /*001a*/ 	.short	(.L_208 - .L_207)
.L_207:
        /*001c*/ 	.word	0x00000000
        /*0020*/ 	.short	0x0002
        /*0022*/ 	.short	0x0010
        /*0024*/ 	.byte	0x00, 0xf0, 0x11, 0x00


	//----- nvinfo : EIATTR_KPARAM_INFO
	.align		4
.L_208:
        /*0028*/ 	.byte	0x04, 0x17
        /*002a*/ 	.short	(.L_210 - .L_209)
.L_209:
        /*002c*/ 	.word	0x00000000
        /*0030*/ 	.short	0x0001
        /*0032*/ 	.short	0x0008
        /*0034*/ 	.byte	0x00, 0xf5, 0x21, 0x00


	//----- nvinfo : EIATTR_KPARAM_INFO
	.align		4
.L_210:
        /*0038*/ 	.byte	0x04, 0x17
        /*003a*/ 	.short	(.L_212 - .L_211)
.L_211:
        /*003c*/ 	.word	0x00000000
        /*0040*/ 	.short	0x0000
        /*0042*/ 	.short	0x0000
        /*0044*/ 	.byte	0x00, 0xf5, 0x21, 0x00


	//----- nvinfo : EIATTR_SPARSE_MMA_MASK
	.align		4
.L_212:
        /*0048*/ 	.byte	0x03, 0x50
        /*004a*/ 	.short	0x0000


	//----- nvinfo : EIATTR_MAXREG_COUNT
	.align		4
        /*004c*/ 	.byte	0x03, 0x1b
        /*004e*/ 	.short	0x00ff


	//----- nvinfo : EIATTR_NUM_BARRIERS
	.align		4
        /*0050*/ 	.byte	0x02, 0x4c
        /*0052*/ 	.byte	0x01
	.zero		1


	//----- nvinfo : EIATTR_MERCURY_ISA_VERSION
	.align		4
        /*0054*/ 	.byte	0x03, 0x5f
        /*0056*/ 	.short	0x0101


	//----- nvinfo : EIATTR_COOP_GROUP_MASK_REGIDS
	.align		4
        /*0058*/ 	.byte	0x04, 0x29
        /*005a*/ 	.short	(.L_214 - .L_213)


	//   ....[0]....
.L_213:
        /*005c*/ 	.word	0xffffffff


	//   ....[1]....
        /*0060*/ 	.word	0xffffffff


	//   ....[2]....
        /*0064*/ 	.word	0xffffffff


	//   ....[3]....
        /*0068*/ 	.word	0xffffffff


	//   ....[4]....
        /*006c*/ 	.word	0xffffffff


	//   ....[5]....
        /*0070*/ 	.word	0xffffffff


	//   ....[6]....
        /*0074*/ 	.word	0xffffffff


	//   ....[7]....
        /*0078*/ 	.word	0xffffffff


	//   ....[8]....
        /*007c*/ 	.word	0xffffffff


	//   ....[9]....
        /*0080*/ 	.word	0xffffffff


	//   ....[10]....
        /*0084*/ 	.word	0xffffffff


	//   ....[11]....
        /*0088*/ 	.word	0xffffffff


	//   ....[12]....
        /*008c*/ 	.word	0xffffffff


	//   ....[13]....
        /*0090*/ 	.word	0xffffffff


	//   ....[14]....
        /*0094*/ 	.word	0xffffffff


	//   ....[15]....
        /*0098*/ 	.word	0xffffffff


	//   ....[16]....
        /*009c*/ 	.word	0xffffffff


	//   ....[17]....
        /*00a0*/ 	.word	0xffffffff


	//   ....[18]....
        /*00a4*/ 	.word	0xffffffff


	//   ....[19]....
        /*00a8*/ 	.word	0xffffffff


	//   ....[20]....
        /*00ac*/ 	.word	0xffffffff


	//   ....[21]....
        /*00b0*/ 	.word	0xffffffff


	//   ....[22]....
        /*00b4*/ 	.word	0xffffffff


	//   ....[23]....
        /*00b8*/ 	.word	0xffffffff


	//   ....[24]....
        /*00bc*/ 	.word	0xffffffff


	//   ....[25]....
        /*00c0*/ 	.word	0xffffffff


	//   ....[26]....
        /*00c4*/ 	.word	0xffffffff


	//   ....[27]....
        /*00c8*/ 	.word	0xffffffff


	//   ....[28]....
        /*00cc*/ 	.word	0xffffffff


	//   ....[29]....
        /*00d0*/ 	.word	0xffffffff


	//   ....[30]....
        /*00d4*/ 	.word	0xffffffff


	//   ....[31]....
        /*00d8*/ 	.word	0xffffffff


	//   ....[32]....
        /*00dc*/ 	.word	0xffffffff


	//   ....[33]....
        /*00e0*/ 	.word	0xffffffff


	//   ....[34]....
        /*00e4*/ 	.word	0xffffffff


	//   ....[35]....
        /*00e8*/ 	.word	0xffffffff


	//   ....[36]....
        /*00ec*/ 	.word	0xffffffff


	//   ....[37]....
        /*00f0*/ 	.word	0xffffffff


	//   ....[38]....
        /*00f4*/ 	.word	0xffffffff


	//   ....[39]....
        /*00f8*/ 	.word	0xffffffff


	//   ....[40]....
        /*00fc*/ 	.word	0xffffffff


	//   ....[41]....
        /*0100*/ 	.word	0xffffffff


	//   ....[42]....
        /*0104*/ 	.word	0xffffffff


	//   ....[43]....
        /*0108*/ 	.word	0xffffffff


	//   ....[44]....
        /*010c*/ 	.word	0xffffffff


	//   ....[45]....
        /*0110*/ 	.word	0xffffffff


	//   ....[46]....
        /*0114*/ 	.word	0xffffffff


	//   ....[47]....
        /*0118*/ 	.word	0xffffffff


	//   ....[48]....
        /*011c*/ 	.word	0xffffffff


	//   ....[49]....
        /*0120*/ 	.word	0xffffffff


	//   ....[50]....
        /*0124*/ 	.word	0xffffffff


	//   ....[51]....
        /*0128*/ 	.word	0xffffffff


	//   ....[52]....
        /*012c*/ 	.word	0xffffffff


	//   ....[53]....
        /*0130*/ 	.word	0xffffffff


	//   ....[54]....
        /*0134*/ 	.word	0xffffffff


	//   ....[55]....
        /*0138*/ 	.word	0xffffffff


	//   ....[56]....
        /*013c*/ 	.word	0xffffffff


	//   ....[57]....
        /*0140*/ 	.word	0xffffffff


	//   ....[58]....
        /*0144*/ 	.word	0xffffffff


	//   ....[59]....
        /*0148*/ 	.word	0xffffffff


	//----- nvinfo : EIATTR_COOP_GROUP_INSTR_OFFSETS
	.align		4
.L_214:
        /*014c*/ 	.byte	0x04, 0x28
        /*014e*/ 	.short	(.L_216 - .L_215)


	//   ....[0]....
.L_215:
        /*0150*/ 	.word	0x00000b10


	//   ....[1]....
        /*0154*/ 	.word	0x00000b40


	//   ....[2]....
        /*0158*/ 	.word	0x00000b60


	//   ....[3]....
        /*015c*/ 	.word	0x00000b70


	//   ....[4]....
        /*0160*/ 	.word	0x00000ca0


	//   ....[5]....
        /*0164*/ 	.word	0x00000cd0


	//   ....[6]....
        /*0168*/ 	.word	0x00000d00


	//   ....[7]....
        /*016c*/ 	.word	0x00000d20


	//   ....[8]....
        /*0170*/ 	.word	0x00000e50


	//   ....[9]....
        /*0174*/ 	.word	0x00000e80


	//   ....[10]....
        /*0178*/ 	.word	0x00000eb0


	//   ....[11]....
        /*017c*/ 	.word	0x00000ed0


	//   ....[12]....
        /*0180*/ 	.word	0x00001000


	//   ....[13]....
        /*0184*/ 	.word	0x00001030


	//   ....[14]....
        /*0188*/ 	.word	0x00001060


	//   ....[15]....
        /*018c*/ 	.word	0x00001080


	//   ....[16]....
        /*0190*/ 	.word	0x000011b0


	//   ....[17]....
        /*0194*/ 	.word	0x000011f0


	//   ....[18]....
        /*0198*/ 	.word	0x00001220


	//   ....[19]....
        /*019c*/ 	.word	0x00001260


	//   ....[20]....
        /*01a0*/ 	.word	0x00001f30


	//   ....[21]....
        /*01a4*/ 	.word	0x00001f40


	//   ....[22]....
        /*01a8*/ 	.word	0x00001f50


	//   ....[23]....
        /*01ac*/ 	.word	0x00001f60


	//   ....[24]....
        /*01b0*/ 	.word	0x00002090


	//   ....[25]....
        /*01b4*/ 	.word	0x000020d0


	//   ....[26]....
        /*01b8*/ 	.word	0x00002100


	//   ....[27]....
        /*01bc*/ 	.word	0x00002110


	//   ....[28]....
        /*01c0*/ 	.word	0x00002250


	//   ....[29]....
        /*01c4*/ 	.word	0x00002290


	//   ....[30]....
        /*01c8*/ 	.word	0x000022c0


	//   ....[31]....
        /*01cc*/ 	.word	0x000022d0


	//   ....[32]....
        /*01d0*/ 	.word	0x00002410


	//   ....[33]....
        /*01d4*/ 	.word	0x00002450


	//   ....[34]....
        /*01d8*/ 	.word	0x00002480


	//   ....[35]....
        /*01dc*/ 	.word	0x00002490


	//   ....[36]....
        /*01e0*/ 	.word	0x000025d0


	//   ....[37]....
        /*01e4*/ 	.word	0x00002610


	//   ....[38]....
        /*01e8*/ 	.word	0x00002640


	//   ....[39]....
        /*01ec*/ 	.word	0x00002660


	//   ....[40]....
        /*01f0*/ 	.word	0x00004fb0


	//   ....[41]....
        /*01f4*/ 	.word	0x00004fe0


	//   ....[42]....
        /*01f8*/ 	.word	0x00005000


	//   ....[43]....
        /*01fc*/ 	.word	0x00005010


	//   ....[44]....
        /*0200*/ 	.word	0x00005140


	//   ....[45]....
        /*0204*/ 	.word	0x00005170


	//   ....[46]....
        /*0208*/ 	.word	0x000051a0


	//   ....[47]....
        /*020c*/ 	.word	0x000051c0


	//   ....[48]....
        /*0210*/ 	.word	0x000052f0


	//   ....[49]....
        /*0214*/ 	.word	0x00005320


	//   ....[50]....
        /*0218*/ 	.word	0x00005350


	//   ....[51]....
        /*021c*/ 	.word	0x00005370


	//   ....[52]....
        /*0220*/ 	.word	0x000054a0


	//   ....[53]....
        /*0224*/ 	.word	0x000054d0


	//   ....[54]....
        /*0228*/ 	.word	0x00005500


	//   ....[55]....
        /*022c*/ 	.word	0x00005520


	//   ....[56]....
        /*0230*/ 	.word	0x00005650


	//   ....[57]....
        /*0234*/ 	.word	0x00005690


	//   ....[58]....
        /*0238*/ 	.word	0x000056c0


	//   ....[59]....
        /*023c*/ 	.word	0x00005700


	//----- nvinfo : EIATTR_VRC_CTA_INIT_COUNT
	.align		4
.L_216:
        /*0240*/ 	.byte	0x02, 0x4a
	.zero		1
	.zero		1


	//----- nvinfo : EIATTR_EXIT_INSTR_OFFSETS
	.align		4
        /*0244*/ 	.byte	0x04, 0x1c
        /*0246*/ 	.short	(.L_218 - .L_217)


	//   ....[0]....
.L_217:
        /*0248*/ 	.word	0x00000030


	//   ....[1]....
        /*024c*/ 	.word	0x00006310


	//   ....[2]....
        /*0250*/ 	.word	0x00006350


	//----- nvinfo : EIATTR_MAX_THREADS
	.align		4
.L_218:
        /*0254*/ 	.byte	0x04, 0x05
        /*0256*/ 	.short	(.L_220 - .L_219)
.L_219:
        /*0258*/ 	.word	0x00000100
        /*025c*/ 	.word	0x00000001
        /*0260*/ 	.word	0x00000001


	//----- nvinfo : EIATTR_CRS_STACK_SIZE
	.align		4
.L_220:
        /*0264*/ 	.byte	0x04, 0x1e
        /*0266*/ 	.short	(.L_222 - .L_221)
.L_221:
        /*0268*/ 	.word	0x00000000


	//----- nvinfo : EIATTR_CBANK_PARAM_SIZE
	.align		4
.L_222:
        /*026c*/ 	.byte	0x03, 0x19
        /*026e*/ 	.short	0x0015


	//----- nvinfo : EIATTR_PARAM_CBANK
	.align		4
        /*0270*/ 	.byte	0x04, 0x0a
        /*0272*/ 	.short	(.L_224 - .L_223)
	.align		4
.L_223:
        /*0274*/ 	.word	index@(.nv.constant0._ZN6thrust24THRUST_300001_SM_1000_NS8cuda_cub4core6detail13_kernel_agentINS1_8__reduce11ReduceAgentIPN4cuda3std3__45tupleIJdlEEESC_SB_iNS1_9__extrema9arg_min_fIdlNS9_4lessIdEEEEEEJSC_SC_iSH_EEEvDpT0_)
        /*0278*/ 	.short	0x0380
        /*027a*/ 	.short	0x0015


	//----- nvinfo : EIATTR_SW_WAR
	.align		4
.L_224:
        /*027c*/ 	.byte	0x04, 0x36
        /*027e*/ 	.short	(.L_226 - .L_225)
.L_225:
        /*0280*/ 	.word	0x00000008
.L_226:


//--------------------- .nv.info._ZN6thrust24THRUST_300001_SM_1000_NS8cuda_cub4core6detail13_kernel_agentINS1_8__reduce10DrainAgentIiEEJN3cub18CUB_300001_SM_10009GridQueueIjEEiEEEvDpT0_ --------------------------
	.section	.nv.info._ZN6thrust24THRUST_300001_SM_1000_NS8cuda_cub4core6detail13_kernel_agentINS1_8__reduce10DrainAgentIiEEJN3cub18CUB_300001_SM_10009GridQueueIjEEiEEEvDpT0_,"",@"SHT_CUDA_INFO"
	.sectionflags	@""
	.align	4


	//----- nvinfo : EIATTR_CUDA_API_VERSION
	.align		4
        /*0000*/ 	.byte	0x04, 0x37
        /*0002*/ 	.short	(.L_228 - .L_227)
.L_227:
        /*0004*/ 	.word	0x00000082


	//----- nvinfo : EIATTR_KPARAM_INFO
	.align		4
.L_228:
        /*0008*/ 	.byte	0x04, 0x17
        /*000a*/ 	.short	(.L_230 - .L_229)
.L_229:
        /*000c*/ 	.word	0x00000000
        /*0010*/ 	.short	0x0001
        /*0012*/ 	.short	0x0008
        /*0014*/ 	.byte	0x00, 0xf0, 0x11, 0x00


	//----- nvinfo : EIATTR_KPARAM_INFO
	.align		4
.L_230:
        /*0018*/ 	.byte	0x04, 0x17
        /*001a*/ 	.short	(.L_232 - .L_231)
.L_231:
        /*001c*/ 	.word	0x00000000
        /*0020*/ 	.short	0x0000
        /*0022*/ 	.short	0x0000
        /*0024*/ 	.byte	0x00, 0xf0, 0x21, 0x00


	//----- nvinfo : EIATTR_SPARSE_MMA_MASK
	.align		4
.L_232:
        /*0028*/ 	.byte	0x03, 0x50
        /*002a*/ 	.short	0x0000


	//----- nvinfo : EIATTR_MAXREG_COUNT
	.align		4
        /*002c*/ 	.byte	0x03, 0x1b
        /*002e*/ 	.short	0x00ff


	//----- nvinfo : EIATTR_MERCURY_ISA_VERSION
	.align		4
        /*0030*/ 	.byte	0x03, 0x5f
        /*0032*/ 	.short	0x0101


	//----- nvinfo : EIATTR_VRC_CTA_INIT_COUNT
	.align		4
        /*0034*/ 	.byte	0x02, 0x4a
	.zero		1
	.zero		1


	//----- nvinfo : EIATTR_EXIT_INSTR_OFFSETS
	.align		4
        /*0038*/ 	.byte	0x04, 0x1c
        /*003a*/ 	.short	(.L_234 - .L_233)


	//   ....[0]....
.L_233:
        /*003c*/ 	.word	0x00000060


	//----- nvinfo : EIATTR_MAX_THREADS
	.align		4
.L_234:
        /*0040*/ 	.byte	0x04, 0x05
        /*0042*/ 	.short	(.L_236 - .L_235)
.L_235:
        /*0044*/ 	.word	0x00000001
        /*0048*/ 	.word	0x00000001
        /*004c*/ 	.word	0x00000001


	//----- nvinfo : EIATTR_CBANK_PARAM_SIZE
	.align		4
.L_236:
        /*0050*/ 	.byte	0x03, 0x19
        /*0052*/ 	.short	0x000c


	//----- nvinfo : EIATTR_PARAM_CBANK
	.align		4
        /*0054*/ 	.byte	0x04, 0x0a
        /*0056*/ 	.short	(.L_238 - .L_237)
	.align		4
.L_237:
        /*0058*/ 	.word	index@(.nv.constant0._ZN6thrust24THRUST_300001_SM_1000_NS8cuda_cub4core6detail13_kernel_agentINS1_8__reduce10DrainAgentIiEEJN3cub18CUB_300001_SM_10009GridQueueIjEEiEEEvDpT0_)
        /*005c*/ 	.short	0x0380
        /*005e*/ 	.short	0x000c


	//----- nvinfo : EIATTR_SW_WAR
	.align		4
.L_238:
        /*0060*/ 	.byte	0x04, 0x36
        /*0062*/ 	.short	(.L_240 - .L_239)
.L_239:
        /*0064*/ 	.word	0x00000008
.L_240:


//--------------------- .nv.info._ZN6thrust24THRUST_300001_SM_1000_NS8cuda_cub4core6detail13_kernel_agentINS1_8__reduce11ReduceAgentINS0_12zip_iteratorIN4cuda3std3__45tupleIJNS0_6detail15normal_iteratorINS0_10device_ptrIdEEEENS0_17counting_iteratorIlNS0_11use_defaultESI_SI_EEEEEEEPNSB_IJdlEEESM_iNS1_9__extrema9arg_min_fIdlNSA_4lessIdEEEEEEJSL_SN_iN3cub18CUB_300001_SM_100013GridEvenShareIiEENSV_9GridQueueIjEESS_EEEvDpT0_ --------------------------
	.section	.nv.info._ZN6thrust24THRUST_300001_SM_1000_NS8cuda_cub4core6detail13_kernel_agentINS1_8__reduce11ReduceAgentINS0_12zip_iteratorIN4cuda3std3__45tupleIJNS0_6detail15normal_iteratorINS0_10device_ptrIdEEEENS0_17counting_iteratorIlNS0_11use_defaultESI_SI_EEEEEEEPNSB_IJdlEEESM_iNS1_9__extrema9arg_min_fIdlNSA_4lessIdEEEEEEJSL_SN_iN3cub18CUB_300001_SM_100013GridEvenShareIiEENSV_9GridQueueIjEESS_EEEvDpT0_,"",@"SHT_CUDA_INFO"
	.sectionflags	@""
	.align	4


	//----- nvinfo : EIATTR_CUDA_API_VERSION
	.align		4
        /*0000*/ 	.byte	0x04, 0x37
        /*0002*/ 	.short	(.L_242 - .L_241)
.L_241:
        /*0004*/ 	.word	0x00000082


	//----- nvinfo : EIATTR_KPARAM_INFO
	.align		4
.L_242:
        /*0008*/ 	.byte	0x04, 0x17
        /*000a*/ 	.short	(.L_244 - .L_243)
.L_243:
        /*000c*/ 	.word	0x00000000
        /*0010*/ 	.short	0x0005
        /*0012*/ 	.short	0x0050
        /*0014*/ 	.byte	0x00, 0xf0, 0x05, 0x00


	//----- nvinfo : EIATTR_KPARAM_INFO
	.align		4
.L_244:
        /*0018*/ 	.byte	0x04, 0x17
        /*001a*/ 	.short	(.L_246 - .L_245)
.L_245:
        /*001c*/ 	.word	0x00000000
        /*0020*/ 	.short	0x0004
        /*0022*/ 	.short	0x0048
        /*0024*/ 	.byte	0x00, 0xf0, 0x21, 0x00


	//----- nvinfo : EIATTR_KPARAM_INFO
	.align		4
.L_246:
        /*0028*/ 	.byte	0x04, 0x17
        /*002a*/ 	.short	(.L_248 - .L_247)
.L_247:
        /*002c*/ 	.word	0x00000000
        /*0030*/ 	.short	0x0003
        /*0032*/ 	.short	0x001c
        /*0034*/ 	.byte	0x00, 0xf0, 0xa1, 0x00


	//----- nvinfo : EIATTR_KPARAM_INFO
	.align		4
.L_248:
        /*0038*/ 	.byte	0x04, 0x17
        /*003a*/ 	.short	(.L_250 - .L_249)
.L_249:
        /*003c*/ 	.word	0x00000000
        /*0040*/ 	.short	0x0002
        /*0042*/ 	.short	0x0018
        /*0044*/ 	.byte	0x00, 0xf0, 0x11, 0x00


	//----- nvinfo : EIATTR_KPARAM_INFO
	.align		4
.L_250:
        /*0048*/ 	.byte	0x04, 0x17
        /*004a*/ 	.short	(.L_252 - .L_251)
.L_251:
        /*004c*/ 	.word	0x00000000
        /*0050*/ 	.short	0x0001
        /*0052*/ 	.short	0x0010
        /*0054*/ 	.byte	0x00, 0xf5, 0x21, 0x00


	//----- nvinfo : EIATTR_KPARAM_INFO
	.align		4
.L_252:
        /*0058*/ 	.byte	0x04, 0x17
        /*005a*/ 	.short	(.L_254 - .L_253)
.L_253:
        /*005c*/ 	.word	0x00000000
        /*0060*/ 	.short	0x0000
        /*0062*/ 	.short	0x0000
        /*0064*/ 	.byte	0x00, 0xf0, 0x41, 0x00


	//----- nvinfo : EIATTR_SPARSE_MMA_MASK
	.align		4
.L_254:
        /*0068*/ 	.byte	0x03, 0x50
        /*006a*/ 	.short	0x0000


	//----- nvinfo : EIATTR_MAXREG_COUNT
	.align		4
        /*006c*/ 	.byte	0x03, 0x1b
        /*006e*/ 	.short	0x00ff


	//----- nvinfo : EIATTR_NUM_BARRIERS
	.align		4
        /*0070*/ 	.byte	0x02, 0x4c
        /*0072*/ 	.byte	0x01
	.zero		1


	//----- nvinfo : EIATTR_MERCURY_ISA_VERSION
	.align		4
        /*0074*/ 	.byte	0x03, 0x5f
        /*0076*/ 	.short	0x0101


	//----- nvinfo : EIATTR_COOP_GROUP_MASK_REGIDS
	.align		4
        /*0078*/ 	.byte	0x04, 0x29
        /*007a*/ 	.short	(.L_256 - .L_255)


	//   ....[0]....
.L_255:
        /*007c*/ 	.word	0xffffffff


	//   ....[1]....
        /*0080*/ 	.word	0xffffffff


	//   ....[2]....
        /*0084*/ 	.word	0xffffffff


	//   ....[3]....
        /*0088*/ 	.word	0xffffffff


	//   ....[4]....
        /*008c*/ 	.word	0xffffffff


	//   ....[5]....
        /*0090*/ 	.word	0xffffffff


	//   ....[6]....
        /*0094*/ 	.word	0xffffffff


	//   ....[7]....
        /*0098*/ 	.word	0xffffffff


	//   ....[8]....
        /*009c*/ 	.word	0xffffffff


	//   ....[9]....
        /*00a0*/ 	.word	0xffffffff


	//   ....[10]....
        /*00a4*/ 	.word	0xffffffff


	//   ....[11]....
        /*00a8*/ 	.word	0xffffffff


	//   ....[12]....
        /*00ac*/ 	.word	0xffffffff


	//   ....[13]....
        /*00b0*/ 	.word	0xffffffff


	//   ....[14]....
        /*00b4*/ 	.word	0xffffffff


	//   ....[15]....
        /*00b8*/ 	.word	0xffffffff


	//   ....[16]....
        /*00bc*/ 	.word	0xffffffff


	//   ....[17]....
        /*00c0*/ 	.word	0xffffffff


	//   ....[18]....
        /*00c4*/ 	.word	0xffffffff


	//   ....[19]....
        /*00c8*/ 	.word	0xffffffff


	//   ....[20]....
        /*00cc*/ 	.word	0xffffffff


	//   ....[21]....
        /*00d0*/ 	.word	0xffffffff


	//   ....[22]....
        /*00d4*/ 	.word	0xffffffff


	//   ....[23]....
        /*00d8*/ 	.word	0xffffffff


	//   ....[24]....
        /*00dc*/ 	.word	0xffffffff


	//   ....[25]....
        /*00e0*/ 	.word	0xffffffff


	//   ....[26]....
        /*00e4*/ 	.word	0xffffffff


	//   ....[27]....
        /*00e8*/ 	.word	0xffffffff


	//   ....[28]....
        /*00ec*/ 	.word	0xffffffff


	//   ....[29]....
        /*00f0*/ 	.word	0xffffffff


	//   ....[30]....
        /*00f4*/ 	.word	0xffffffff


	//   ....[31]....
        /*00f8*/ 	.word	0xffffffff


	//   ....[32]....
        /*00fc*/ 	.word	0xffffffff


	//   ....[33]....
        /*0100*/ 	.word	0xffffffff


	//   ....[34]....
        /*0104*/ 	.word	0xffffffff


	//   ....[35]....
        /*0108*/ 	.word	0xffffffff


	//   ....[36]....
        /*010c*/ 	.word	0xffffffff


	//   ....[37]....
        /*0110*/ 	.word	0xffffffff


	//   ....[38]....
        /*0114*/ 	.word	0xffffffff


	//   ....[39]....
        /*0118*/ 	.word	0xffffffff


	//   ....[40]....
        /*011c*/ 	.word	0xffffffff


	//   ....[41]....
        /*0120*/ 	.word	0xffffffff


	//   ....[42]....
        /*0124*/ 	.word	0xffffffff


	//   ....[43]....
        /*0128*/ 	.word	0xffffffff


	//   ....[44]....
        /*012c*/ 	.word	0xffffffff


	//   ....[45]....
        /*0130*/ 	.word	0xffffffff


	//   ....[46]....
        /*0134*/ 	.word	0xffffffff


	//   ....[47]....
        /*0138*/ 	.word	0xffffffff


	//   ....[48]....
        /*013c*/ 	.word	0xffffffff


	//   ....[49]....
        /*0140*/ 	.word	0xffffffff


	//   ....[50]....
        /*0144*/ 	.word	0xffffffff


	//   ....[51]....
        /*0148*/ 	.word	0xffffffff


	//   ....[52]....
        /*014c*/ 	.word	0xffffffff


	//   ....[53]....
        /*0150*/ 	.word	0xffffffff


	//   ....[54]....
        /*0154*/ 	.word	0xffffffff


	//   ....[55]....
        /*0158*/ 	.word	0xffffffff


	//   ....[56]....
        /*015c*/ 	.word	0xffffffff


	//   ....[57]....
        /*0160*/ 	.word	0xffffffff


	//   ....[58]....
        /*0164*/ 	.word	0xffffffff


	//   ....[59]....
        /*0168*/ 	.word	0xffffffff


	//----- nvinfo : EIATTR_COOP_GROUP_INSTR_OFFSETS
	.align		4
.L_256:
        /*016c*/ 	.byte	0x04, 0x28
        /*016e*/ 	.short	(.L_258 - .L_257)


	//   ....[0]....
.L_257:
        /*0170*/ 	.word	0x00000c80


	//   ....[1]....
        /*0174*/ 	.word	0x00000cb0


	//   ....[2]....
        /*0178*/ 	.word	0x00000cd0


	//   ....[3]....
        /*017c*/ 	.word	0x00000ce0


	//   ....[4]....
        /*0180*/ 	.word	0x00000e10


	//   ....[5]....
        /*0184*/ 	.word	0x00000e40


	//   ....[6]....
        /*0188*/ 	.word	0x00000e70


	//   ....[7]....
        /*018c*/ 	.word	0x00000e90


	//   ....[8]....
        /*0190*/ 	.word	0x00000fc0


	//   ....[9]....
        /*0194*/ 	.word	0x00000ff0


	//   ....[10]....
        /*0198*/ 	.word	0x00001020


	//   ....[11]....
        /*019c*/ 	.word	0x00001040


	//   ....[12]....
        /*01a0*/ 	.word	0x00001170


	//   ....[13]....
        /*01a4*/ 	.word	0x000011a0


	//   ....[14]....
        /*01a8*/ 	.word	0x000011d0


	//   ....[15]....
        /*01ac*/ 	.word	0x000011f0


	//   ....[16]....
        /*01b0*/ 	.word	0x00001320


	//   ....[17]....
        /*01b4*/ 	.word	0x00001360


	//   ....[18]....
        /*01b8*/ 	.word	0x00001390


	//   ....[19]....
        /*01bc*/ 	.word	0x000013d0


	//   ....[20]....
        /*01c0*/ 	.word	0x000020a0


	//   ....[21]....
        /*01c4*/ 	.word	0x000020b0


	//   ....[22]....
        /*01c8*/ 	.word	0x000020c0


	//   ....[23]....
        /*01cc*/ 	.word	0x000020d0


	//   ....[24]....
        /*01d0*/ 	.word	0x00002200


	//   ....[25]....
        /*01d4*/ 	.word	0x00002240


	//   ....[26]....
        /*01d8*/ 	.word	0x00002270


	//   ....[27]....
        /*01dc*/ 	.word	0x00002280


	//   ....[28]....
        /*01e0*/ 	.word	0x000023c0


	//   ....[29]....
        /*01e4*/ 	.word	0x00002400


	//   ....[30]....
        /*01e8*/ 	.word	0x00002430


	//   ....[31]....
        /*01ec*/ 	.word	0x00002440


	//   ....[32]....
        /*01f0*/ 	.word	0x00002580


	//   ....[33]....
        /*01f4*/ 	.word	0x000025c0


	//   ....[34]....
        /*01f8*/ 	.word	0x000025f0


	//   ....[35]....
        /*01fc*/ 	.word	0x00002600


	//   ....[36]....
        /*0200*/ 	.word	0x00002740


	//   ....[37]....
        /*0204*/ 	.word	0x00002780


	//   ....[38]....
        /*0208*/ 	.word	0x000027b0


	//   ....[39]....
        /*020c*/ 	.word	0x000027d0


	//   ....[40]....
        /*0210*/ 	.word	0x00005280


	//   ....[41]....
        /*0214*/ 	.word	0x000052b0


	//   ....[42]....
        /*0218*/ 	.word	0x000052d0


	//   ....[43]....
        /*021c*/ 	.word	0x000052e0


	//   ....[44]....
        /*0220*/ 	.word	0x00005410


	//   ....[45]....
        /*0224*/ 	.word	0x00005440


	//   ....[46]....
        /*0228*/ 	.word	0x00005470


	//   ....[47]....
        /*022c*/ 	.word	0x00005490


	//   ....[48]....
        /*0230*/ 	.word	0x000055c0


	//   ....[49]....
        /*0234*/ 	.word	0x000055f0


	//   ....[50]....
        /*0238*/ 	.word	0x00005620


	//   ....[51]....
        /*023c*/ 	.word	0x00005640


	//   ....[52]....
        /*0240*/ 	.word	0x00005770


	//   ....[53]....
        /*0244*/ 	.word	0x000057a0


	//   ....[54]....
        /*0248*/ 	.word	0x000057d0


	//   ....[55]....
        /*024c*/ 	.word	0x000057f0


	//   ....[56]....
        /*0250*/ 	.word	0x00005920


	//   ....[57]....
        /*0254*/ 	.word	0x00005960


	//   ....[58]....
        /*0258*/ 	.word	0x00005990


	//   ....[59]....
        /*025c*/ 	.word	0x000059d0


	//----- nvinfo : EIATTR_VRC_CTA_INIT_COUNT
	.align		4
.L_258:
        /*0260*/ 	.byte	0x02, 0x4a
	.zero		1
	.zero		1


	//----- nvinfo : EIATTR_EXIT_INSTR_OFFSETS
	.align		4
        /*0264*/ 	.byte	0x04, 0x1c
        /*0266*/ 	.short	(.L_260 - .L_259)


	//   ....[0]....
.L_259:
        /*0268*/ 	.word	0x000065e0


	//   ....[1]....
        /*026c*/ 	.word	0x00006630


	//----- nvinfo : EIATTR_MAX_THREADS
	.align		4
.L_260:
        /*0270*/ 	.byte	0x04, 0x05
        /*0272*/ 	.short	(.L_262 - .L_261)
.L_261:
        /*0274*/ 	.word	0x00000100
        /*0278*/ 	.word	0x00000001
        /*027c*/ 	.word	0x00000001


	//----- nvinfo : EIATTR_CRS_STACK_SIZE
	.align		4
.L_262:
        /*0280*/ 	.byte	0x04, 0x1e
        /*0282*/ 	.short	(.L_264 - .L_263)
.L_263:
        /*0284*/ 	.word	0x00000000


	//----- nvinfo : EIATTR_CBANK_PARAM_SIZE
	.align		4
.L_264:
        /*0288*/ 	.byte	0x03, 0x19
        /*028a*/ 	.short	0x0051


	//----- nvinfo : EIATTR_PARAM_CBANK
	.align		4
        /*028c*/ 	.byte	0x04, 0x0a
        /*028e*/ 	.short	(.L_266 - .L_265)
	.align		4
.L_265:
        /*0290*/ 	.word	index@(.nv.constant0._ZN6thrust24THRUST_300001_SM_1000_NS8cuda_cub4core6detail13_kernel_agentINS1_8__reduce11ReduceAgentINS0_12zip_iteratorIN4cuda3std3__45tupleIJNS0_6detail15normal_iteratorINS0_10device_ptrIdEEEENS0_17counting_iteratorIlNS0_11use_defaultESI_SI_EEEEEEEPNSB_IJdlEEESM_iNS1_9__extrema9arg_min_fIdlNSA_4lessIdEEEEEEJSL_SN_iN3cub18CUB_300001_SM_100013GridEvenShareIiEENSV_9GridQueueIjEESS_EEEvDpT0_)
        /*0294*/ 	.short	0x0380
        /*0296*/ 	.short	0x0051


	//----- nvinfo : EIATTR_SW_WAR
	.align		4
.L_266:
        /*0298*/ 	.byte	0x04, 0x36
        /*029a*/ 	.short	(.L_268 - .L_267)
.L_267:
        /*029c*/ 	.word	0x00000008
.L_268:


//--------------------- .nv.info._ZN6thrust24THRUST_300001_SM_1000_NS8cuda_cub4core6detail13_kernel_agentINS1_8__reduce11ReduceAgentINS0_12zip_iteratorIN4cuda3std3__45tupleIJNS0_6detail15normal_iteratorINS0_10device_ptrIdEEEENS0_17counting_iteratorIlNS0_11use_defaultESI_SI_EEEEEEEPNSB_IJdlEEESM_iNS1_9__extrema9arg_min_fIdlNSA_4lessIdEEEEEEJSL_SN_iSS_EEEvDpT0_ --------------------------
	.section	.nv.info._ZN6thrust24THRUST_300001_SM_1000_NS8cuda_cub4core6detail13_kernel_agentINS1_8__reduce11ReduceAgentINS0_12zip_iteratorIN4cuda3std3__45tupleIJNS0_6detail15normal_iteratorINS0_10device_ptrIdEEEENS0_17counting_iteratorIlNS0_11use_defaultESI_SI_EEEEEEEPNSB_IJdlEEESM_iNS1_9__extrema9arg_min_fIdlNSA_4lessIdEEEEEEJSL_SN_iSS_EEEvDpT0_,"",@"SHT_CUDA_INFO"
	.sectionflags	@""
	.align	4


	//----- nvinfo : EIATTR_CUDA_API_VERSION
	.align		4
        /*0000*/ 	.byte	0x04, 0x37
        /*0002*/ 	.short	(.L_270 - .L_269)
.L_269:
        /*0004*/ 	.word	0x00000082


	//----- nvinfo : EIATTR_KPARAM_INFO
	.align		4
.L_270:
        /*0008*/ 	.byte	0x04, 0x17
        /*000a*/ 	.short	(.L_272 - .L_271)
.L_271:
        /*000c*/ 	.word	0x00000000
        /*0010*/ 	.short	0x0003
        /*0012*/ 	.short	0x001c
        /*0014*/ 	.byte	0x00, 0xf0, 0x05, 0x00


	//----- nvinfo : EIATTR_KPARAM_INFO
	.align		4
.L_272:
        /*0018*/ 	.byte	0x04, 0x17
        /*001a*/ 	.short	(.L_274 - .L_273)
.L_273:
        /*001c*/ 	.word	0x00000000
        /*0020*/ 	.short	0x0002
        /*0022*/ 	.short	0x0018
        /*0024*/ 	.byte	0x00, 0xf0, 0x11, 0x00


	//----- nvinfo : EIATTR_KPARAM_INFO
	.align		4
.L_274:
        /*0028*/ 	.byte	0x04, 0x17
        /*002a*/ 	.short	(.L_276 - .L_275)
.L_275:
        /*002c*/ 	.word	0x00000000
        /*0030*/ 	.short	0x0001
        /*0032*/ 	.short	0x0010
        /*0034*/ 	.byte	0x00, 0xf5, 0x21, 0x00


	//----- nvinfo : EIATTR_KPARAM_INFO
	.align		4
.L_276:
        /*0038*/ 	.byte	0x04, 0x17
        /*003a*/ 	.short	(.L_278 - .L_277)
.L_277:
        /*003c*/ 	.word	0x00000000
        /*0040*/ 	.short	0x0000
        /*0042*/ 	.short	0x0000
        /*0044*/ 	.byte	0x00, 0xf0, 0x41, 0x00


	//----- nvinfo : EIATTR_SPARSE_MMA_MASK
	.align		4
.L_278:
        /*0048*/ 	.byte	0x03, 0x50
        /*004a*/ 	.short	0x0000


	//----- nvinfo : EIATTR_MAXREG_COUNT
	.align		4
        /*004c*/ 	.byte	0x03, 0x1b
        /*004e*/ 	.short	0x00ff


	//----- nvinfo : EIATTR_NUM_BARRIERS
	.align		4
        /*0050*/ 	.byte	0x02, 0x4c
        /*0052*/ 	.byte	0x01
	.zero		1


	//----- nvinfo : EIATTR_MERCURY_ISA_VERSION
	.align		4
        /*0054*/ 	.byte	0x03, 0x5f
        /*0056*/ 	.short	0x0101


	//----- nvinfo : EIATTR_COOP_GROUP_MASK_REGIDS
	.align		4
        /*0058*/ 	.byte	0x04, 0x29
        /*005a*/ 	.short	(.L_280 - .L_279)


	//   ....[0]....
.L_279:
        /*005c*/ 	.word	0xffffffff


	//   ....[1]....
        /*0060*/ 	.word	0xffffffff


	//   ....[2]....
        /*0064*/ 	.word	0xffffffff


	//   ....[3]....
        /*0068*/ 	.word	0xffffffff


	//   ....[4]....
        /*006c*/ 	.word	0xffffffff


	//   ....[5]....
        /*0070*/ 	.word	0xffffffff


	//   ....[6]....
        /*0074*/ 	.word	0xffffffff


	//   ....[7]....
        /*0078*/ 	.word	0xffffffff


	//   ....[8]....
        /*007c*/ 	.word	0xffffffff


	//   ....[9]....
        /*0080*/ 	.word	0xffffffff


	//   ....[10]....
        /*0084*/ 	.word	0xffffffff


	//   ....[11]....
        /*0088*/ 	.word	0xffffffff


	//   ....[12]....
        /*008c*/ 	.word	0xffffffff


	//   ....[13]....
        /*0090*/ 	.word	0xffffffff


	//   ....[14]....
        /*0094*/ 	.word	0xffffffff


	//   ....[15]....
        /*0098*/ 	.word	0xffffffff


	//   ....[16]....
        /*009c*/ 	.word	0xffffffff


	//   ....[17]....
        /*00a0*/ 	.word	0xffffffff


	//   ....[18]....
        /*00a4*/ 	.word	0xffffffff


	//   ....[19]....
        /*00a8*/ 	.word	0xffffffff


	//   ....[20]....
        /*00ac*/ 	.word	0xffffffff


	//   ....[21]....
        /*00b0*/ 	.word	0xffffffff


	//   ....[22]....
        /*00b4*/ 	.word	0xffffffff


	//   ....[23]....
        /*00b8*/ 	.word	0xffffffff


	//   ....[24]....
        /*00bc*/ 	.word	0xffffffff


	//   ....[25]....
        /*00c0*/ 	.word	0xffffffff


	//   ....[26]....
        /*00c4*/ 	.word	0xffffffff


	//   ....[27]....
        /*00c8*/ 	.word	0xffffffff


	//   ....[28]....
        /*00cc*/ 	.word	0xffffffff


	//   ....[29]....
        /*00d0*/ 	.word	0xffffffff


	//   ....[30]....
        /*00d4*/ 	.word	0xffffffff


	//   ....[31]....
        /*00d8*/ 	.word	0xffffffff


	//   ....[32]....
        /*00dc*/ 	.word	0xffffffff


	//   ....[33]....
        /*00e0*/ 	.word	0xffffffff


	//   ....[34]....
        /*00e4*/ 	.word	0xffffffff


	//   ....[35]....
        /*00e8*/ 	.word	0xffffffff


	//   ....[36]....
        /*00ec*/ 	.word	0xffffffff


	//   ....[37]....
        /*00f0*/ 	.word	0xffffffff


	//   ....[38]....
        /*00f4*/ 	.word	0xffffffff


	//   ....[39]....
        /*00f8*/ 	.word	0xffffffff


	//   ....[40]....
        /*00fc*/ 	.word	0xffffffff


	//   ....[41]....
        /*0100*/ 	.word	0xffffffff


	//   ....[42]....
        /*0104*/ 	.word	0xffffffff


	//   ....[43]....
        /*0108*/ 	.word	0xffffffff


	//   ....[44]....
        /*010c*/ 	.word	0xffffffff


	//   ....[45]....
        /*0110*/ 	.word	0xffffffff


	//   ....[46]....
        /*0114*/ 	.word	0xffffffff


	//   ....[47]....
        /*0118*/ 	.word	0xffffffff


	//   ....[48]....
        /*011c*/ 	.word	0xffffffff


	//   ....[49]....
        /*0120*/ 	.word	0xffffffff


	//   ....[50]....
        /*0124*/ 	.word	0xffffffff


	//   ....[51]....
        /*0128*/ 	.word	0xffffffff


	//   ....[52]....
        /*012c*/ 	.word	0xffffffff


	//   ....[53]....
        /*0130*/ 	.word	0xffffffff


	//   ....[54]....
        /*0134*/ 	.word	0xffffffff


	//   ....[55]....
        /*0138*/ 	.word	0xffffffff


	//   ....[56]....
        /*013c*/ 	.word	0xffffffff


	//   ....[57]....
        /*0140*/ 	.word	0xffffffff


	//   ....[58]....
        /*0144*/ 	.word	0xffffffff


	//   ....[59]....
        /*0148*/ 	.word	0xffffffff


	//----- nvinfo : EIATTR_COOP_GROUP_INSTR_OFFSETS
	.align		4
.L_280:
        /*014c*/ 	.byte	0x04, 0x28
        /*014e*/ 	.short	(.L_282 - .L_281)


	//   ....[0]....
.L_281:
        /*0150*/ 	.word	0x00000c50


	//   ....[1]....
        /*0154*/ 	.word	0x00000c80


	//   ....[2]....
        /*0158*/ 	.word	0x00000ca0


	//   ....[3]....
        /*015c*/ 	.word	0x00000cb0


	//   ....[4]....
        /*0160*/ 	.word	0x00000de0


	//   ....[5]....
        /*0164*/ 	.word	0x00000e10


	//   ....[6]....
        /*0168*/ 	.word	0x00000e40


	//   ....[7]....
        /*016c*/ 	.word	0x00000e60


	//   ....[8]....
        /*0170*/ 	.word	0x00000f90


	//   ....[9]....
        /*0174*/ 	.word	0x00000fc0


	//   ....[10]....
        /*0178*/ 	.word	0x00000ff0


	//   ....[11]....
        /*017c*/ 	.word	0x00001010


	//   ....[12]....
        /*0180*/ 	.word	0x00001140


	//   ....[13]....
        /*0184*/ 	.word	0x00001170


	//   ....[14]....
        /*0188*/ 	.word	0x000011a0


	//   ....[15]....
        /*018c*/ 	.word	0x000011c0


	//   ....[16]....
        /*0190*/ 	.word	0x000012f0


	//   ....[17]....
        /*0194*/ 	.word	0x00001330


	//   ....[18]....
        /*0198*/ 	.word	0x00001360


	//   ....[19]....
        /*019c*/ 	.word	0x000013a0


	//   ....[20]....
        /*01a0*/ 	.word	0x00002070


	//   ....[21]....
        /*01a4*/ 	.word	0x00002080


	//   ....[22]....
        /*01a8*/ 	.word	0x00002090


	//   ....[23]....
        /*01ac*/ 	.word	0x000020a0


	//   ....[24]....
        /*01b0*/ 	.word	0x000021d0


	//   ....[25]....
        /*01b4*/ 	.word	0x00002210


	//   ....[26]....
        /*01b8*/ 	.word	0x00002240


	//   ....[27]....
        /*01bc*/ 	.word	0x00002250


	//   ....[28]....
        /*01c0*/ 	.word	0x00002390


	//   ....[29]....
        /*01c4*/ 	.word	0x000023d0


	//   ....[30]....
        /*01c8*/ 	.word	0x00002400


	//   ....[31]....
        /*01cc*/ 	.word	0x00002410


	//   ....[32]....
        /*01d0*/ 	.word	0x00002550


	//   ....[33]....
        /*01d4*/ 	.word	0x00002590


	//   ....[34]....
        /*01d8*/ 	.word	0x000025c0


	//   ....[35]....
        /*01dc*/ 	.word	0x000025d0


	//   ....[36]....
        /*01e0*/ 	.word	0x00002710


	//   ....[37]....
        /*01e4*/ 	.word	0x00002750


	//   ....[38]....
        /*01e8*/ 	.word	0x00002780


	//   ....[39]....
        /*01ec*/ 	.word	0x000027a0


	//   ....[40]....
        /*01f0*/ 	.word	0x00005010


	//   ....[41]....
        /*01f4*/ 	.word	0x00005040


	//   ....[42]....
        /*01f8*/ 	.word	0x00005060


	//   ....[43]....
        /*01fc*/ 	.word	0x00005070


	//   ....[44]....
        /*0200*/ 	.word	0x000051a0


	//   ....[45]....
        /*0204*/ 	.word	0x000051d0


	//   ....[46]....
        /*0208*/ 	.word	0x00005200


	//   ....[47]....
        /*020c*/ 	.word	0x00005220


	//   ....[48]....
        /*0210*/ 	.word	0x00005350


	//   ....[49]....
        /*0214*/ 	.word	0x00005380


	//   ....[50]....
        /*0218*/ 	.word	0x000053b0


	//   ....[51]....
        /*021c*/ 	.word	0x000053d0


	//   ....[52]....
        /*0220*/ 	.word	0x00005500


	//   ....[53]....
        /*0224*/ 	.word	0x00005530


	//   ....[54]....
        /*0228*/ 	.word	0x00005560


	//   ....[55]....
        /*022c*/ 	.word	0x00005580


	//   ....[56]....
        /*0230*/ 	.word	0x000056b0


	//   ....[57]....
        /*0234*/ 	.word	0x000056f0


	//   ....[58]....
        /*0238*/ 	.word	0x00005720


	//   ....[59]....
        /*023c*/ 	.word	0x00005730


	//----- nvinfo : EIATTR_VRC_CTA_INIT_COUNT
	.align		4
.L_282:
        /*0240*/ 	.byte	0x02, 0x4a
	.zero		1
	.zero		1


	//----- nvinfo : EIATTR_EXIT_INSTR_OFFSETS
	.align		4
        /*0244*/ 	.byte	0x04, 0x1c
        /*0246*/ 	.short	(.L_284 - .L_283)


	//   ....[0]....
.L_283:
        /*0248*/ 	.word	0x00000030


	//   ....[1]....
        /*024c*/ 	.word	0x00006370


	//   ....[2]....
        /*0250*/ 	.word	0x000063b0


	//----- nvinfo : EIATTR_MAX_THREADS
	.align		4
.L_284:
        /*0254*/ 	.byte	0x04, 0x05
        /*0256*/ 	.short	(.L_286 - .L_285)
.L_285:
        /*0258*/ 	.word	0x00000100
        /*025c*/ 	.word	0x00000001
        /*0260*/ 	.word	0x00000001


	//----- nvinfo : EIATTR_CRS_STACK_SIZE
	.align		4
.L_286:
        /*0264*/ 	.byte	0x04, 0x1e
        /*0266*/ 	.short	(.L_288 - .L_287)
.L_287:
        /*0268*/ 	.word	0x00000000


	//----- nvinfo : EIATTR_CBANK_PARAM_SIZE
	.align		4
.L_288:
        /*026c*/ 	.byte	0x03, 0x19
        /*026e*/ 	.short	0x001d


	//----- nvinfo : EIATTR_PARAM_CBANK
	.align		4
        /*0270*/ 	.byte	0x04, 0x0a
        /*0272*/ 	.short	(.L_290 - .L_289)
	.align		4
.L_289:
        /*0274*/ 	.word	index@(.nv.constant0._ZN6thrust24THRUST_300001_SM_1000_NS8cuda_cub4core6detail13_kernel_agentINS1_8__reduce11ReduceAgentINS0_12zip_iteratorIN4cuda3std3__45tupleIJNS0_6detail15normal_iteratorINS0_10device_ptrIdEEEENS0_17counting_iteratorIlNS0_11use_defaultESI_SI_EEEEEEEPNSB_IJdlEEESM_iNS1_9__extrema9arg_min_fIdlNSA_4lessIdEEEEEEJSL_SN_iSS_EEEvDpT0_)
        /*0278*/ 	.short	0x0380
        /*027a*/ 	.short	0x001d


	//----- nvinfo : EIATTR_SW_WAR
	.align		4
.L_290:
        /*027c*/ 	.byte	0x04, 0x36
        /*027e*/ 	.short	(.L_292 - .L_291)
.L_291:
        /*0280*/ 	.word	0x00000008
.L_292:


//--------------------- .nv.info._Z25select_possible_centroidsPdS_PbPiiS_S_i --------------------------
	.section	.nv.info._Z25select_possible_centroidsPdS_PbPiiS_S_i,"",@"SHT_CUDA_INFO"
	.sectionflags	@""
	.align	4


	//----- nvinfo : EIATTR_CUDA_API_VERSION
	.align		4
        /*0000*/ 	.byte	0x04, 0x37
        /*0002*/ 	.short	(.L_294 - .L_293)
.L_293:
        /*0004*/ 	.word	0x00000082


	//----- nvinfo : EIATTR_KPARAM_INFO
	.align		4
.L_294:
        /*0008*/ 	.byte	0x04, 0x17
        /*000a*/ 	.short	(.L_296 - .L_295)
.L_295:
        /*000c*/ 	.word	0x00000000
        /*0010*/ 	.short	0x0007
        /*0012*/ 	.short	0x0038
        /*0014*/ 	.byte	0x00, 0xf0, 0x11, 0x00


	//----- nvinfo : EIATTR_KPARAM_INFO
	.align		4
.L_296:
        /*0018*/ 	.byte	0x04, 0x17
        /*001a*/ 	.short	(.L_298 - .L_297)
.L_297:
        /*001c*/ 	.word	0x00000000
        /*0020*/ 	.short	0x0006
        /*0022*/ 	.short	0x0030
        /*0024*/ 	.byte	0x00, 0xf5, 0x21, 0x00


	//----- nvinfo : EIATTR_KPARAM_INFO
	.align		4
.L_298:
        /*0028*/ 	.byte	0x04, 0x17
        /*002a*/ 	.short	(.L_300 - .L_299)
.L_299:
        /*002c*/ 	.word	0x00000000
        /*0030*/ 	.short	0x0005
        /*0032*/ 	.short	0x0028
        /*0034*/ 	.byte	0x00, 0xf5, 0x21, 0x00


	//----- nvinfo : EIATTR_KPARAM_INFO
	.align		4
.L_300:
        /*0038*/ 	.byte	0x04, 0x17
        /*003a*/ 	.short	(.L_302 - .L_301)
.L_301:
        /*003c*/ 	.word	0x00000000
        /*0040*/ 	.short	0x0004
        /*0042*/ 	.short	0x0020
        /*0044*/ 	.byte	0x00, 0xf0, 0x11, 0x00


	//----- nvinfo : EIATTR_KPARAM_INFO
	.align		4
.L_302:
        /*0048*/ 	.byte	0x04, 0x17
        /*004a*/ 	.short	(.L_304 - .L_303)
.L_303:
        /*004c*/ 	.word	0x00000000
        /*0050*/ 	.short	0x0003
        /*0052*/ 	.short	0x0018
        /*0054*/ 	.byte	0x00, 0xf5, 0x21, 0x00


	//----- nvinfo : EIATTR_KPARAM_INFO
	.align		4
.L_304:
        /*0058*/ 	.byte	0x04, 0x17
        /*005a*/ 	.short	(.L_306 - .L_305)
.L_305:
        /*005c*/ 	.word	0x00000000
        /*0060*/ 	.short	0x0002
        /*0062*/ 	.short	0x0010
        /*0064*/ 	.byte	0x00, 0xf5, 0x21, 0x00


	//----- nvinfo : EIATTR_KPARAM_INFO
	.align		4
.L_306:
        /*0068*/ 	.byte	0x04, 0x17
        /*006a*/ 	.short	(.L_308 - .L_307)
.L_307:
        /*006c*/ 	.word	0x00000000
        /*0070*/ 	.short	0x0001
        /*0072*/ 	.short	0x0008
        /*0074*/ 	.byte	0x00, 0xf5, 0x21, 0x00


	//----- nvinfo : EIATTR_KPARAM_INFO
	.align		4
.L_308:
        /*0078*/ 	.byte	0x04, 0x17
        /*007a*/ 	.short	(.L_310 - .L_309)
.L_309:
        /*007c*/ 	.word	0x00000000
        /*0080*/ 	.short	0x0000
        /*0082*/ 	.short	0x0000
        /*0084*/ 	.byte	0x00, 0xf5, 0x21, 0x00


	//----- nvinfo : EIATTR_SPARSE_MMA_MASK
	.align		4
.L_310:
        /*0088*/ 	.byte	0x03, 0x50
        /*008a*/ 	.short	0x0000


	//----- nvinfo : EIATTR_MAXREG_COUNT
	.align		4
        /*008c*/ 	.byte	0x03, 0x1b
        /*008e*/ 	.short	0x00ff


	//----- nvinfo : EIATTR_MERCURY_ISA_VERSION
	.align		4
        /*0090*/ 	.byte	0x03, 0x5f
        /*0092*/ 	.short	0x0101


	//----- nvinfo : EIATTR_VRC_CTA_INIT_COUNT
	.align		4
        /*0094*/ 	.byte	0x02, 0x4a
	.zero		1
	.zero		1


	//----- nvinfo : EIATTR_EXIT_INSTR_OFFSETS
	.align		4
        /*0098*/ 	.byte	0x04, 0x1c
        /*009a*/ 	.short	(.L_312 - .L_311)


	//   ....[0]....
.L_311:
        /*009c*/ 	.word	0x00000090


	//   ....[1]....
        /*00a0*/ 	.word	0x00000550


	//   ....[2]....
        /*00a4*/ 	.word	0x000005c0


	//----- nvinfo : EIATTR_CRS_STACK_SIZE
	.align		4
.L_312:
        /*00a8*/ 	.byte	0x04, 0x1e
        /*00aa*/ 	.short	(.L_314 - .L_313)
.L_313:
        /*00ac*/ 	.word	0x00000000


	//----- nvinfo : EIATTR_CBANK_PARAM_SIZE
	.align		4
.L_314:
        /*00b0*/ 	.byte	0x03, 0x19
        /*00b2*/ 	.short	0x003c


	//----- nvinfo : EIATTR_PARAM_CBANK
	.align		4
        /*00b4*/ 	.byte	0x04, 0x0a
        /*00b6*/ 	.short	(.L_316 - .L_315)
	.align		4
.L_315:
        /*00b8*/ 	.word	index@(.nv.constant0._Z25select_possible_centroidsPdS_PbPiiS_S_i)
        /*00bc*/ 	.short	0x0380
        /*00be*/ 	.short	0x003c


	//----- nvinfo : EIATTR_SW_WAR
	.align		4
.L_316:
        /*00c0*/ 	.byte	0x04, 0x36
        /*00c2*/ 	.short	(.L_318 - .L_317)
.L_317:
        /*00c4*/ 	.word	0x00000008
.L_318:


//--------------------- .nv.callgraph             --------------------------
	.section	.nv.callgraph,"",@"SHT_CUDA_CALLGRAPH"
	.align	4
	.sectionentsize	8
	.align		4
        /*0000*/ 	.word	0x00000000
	.align		4
        /*0004*/ 	.word	0xffffffff
	.align		4
        /*0008*/ 	.word	0x00000000
	.align		4
        /*000c*/ 	.word	0xfffffffe
	.align		4
        /*0010*/ 	.word	0x00000000
	.align		4
        /*0014*/ 	.word	0xfffffffd
	.align		4
        /*0018*/ 	.word	0x00000000
	.align		4
        /*001c*/ 	.word	0xfffffffc


//--------------------- .nv.constant4             --------------------------
	.section	.nv.constant4,"a",@progbits
	.align	8
	.align		8
.nv.constant4:
        /*0000*/ 	.dword	_ZN34_INTERNAL_0e3d7eb4_4_k_cu_49aa9b7c4cuda3std3__45__cpo5beginE
	.align		8
        /*0008*/ 	.dword	_ZN34_INTERNAL_0e3d7eb4_4_k_cu_49aa9b7c4cuda3std3__45__cpo3endE
	.align		8
        /*0010*/ 	.dword	_ZN34_INTERNAL_0e3d7eb4_4_k_cu_49aa9b7c4cuda3std3__45__cpo6cbeginE
	.align		8
        /*0018*/ 	.dword	_ZN34_INTERNAL_0e3d7eb4_4_k_cu_49aa9b7c4cuda3std3__45__cpo4cendE
	.align		8
        /*0020*/ 	.dword	_ZN34_INTERNAL_0e3d7eb4_4_k_cu_49aa9b7c4cuda3std3__45__cpo6rbeginE
	.align		8
        /*0028*/ 	.dword	_ZN34_INTERNAL_0e3d7eb4_4_k_cu_49aa9b7c4cuda3std3__45__cpo4rendE
	.align		8
        /*0030*/ 	.dword	_ZN34_INTERNAL_0e3d7eb4_4_k_cu_49aa9b7c4cuda3std3__45__cpo7crbeginE
	.align		8
        /*0038*/ 	.dword	_ZN34_INTERNAL_0e3d7eb4_4_k_cu_49aa9b7c4cuda3std3__45__cpo5crendE
	.align		8
        /*0040*/ 	.dword	_ZN34_INTERNAL_0e3d7eb4_4_k_cu_49aa9b7c4cuda3std3__436_GLOBAL__N__0e3d7eb4_4_k_cu_49aa9b7c6ignoreE
	.align		8
        /*0048*/ 	.dword	_ZN34_INTERNAL_0e3d7eb4_4_k_cu_49aa9b7c4cuda3std3__419piecewise_constructE
	.align		8
        /*0050*/ 	.dword	_ZN34_INTERNAL_0e3d7eb4_4_k_cu_49aa9b7c4cuda3std3__48in_placeE
	.align		8
        /*0058*/ 	.dword	_ZN34_INTERNAL_0e3d7eb4_4_k_cu_49aa9b7c4cuda3std3__420unreachable_sentinelE
	.align		8
        /*0060*/ 	.dword	_ZN34_INTERNAL_0e3d7eb4_4_k_cu_49aa9b7c4cuda3std3__47nulloptE
	.align		8
        /*0068*/ 	.dword	_ZN34_INTERNAL_0e3d7eb4_4_k_cu_49aa9b7c4cuda3std3__48unexpectE
	.align		8
        /*0070*/ 	.dword	_ZN34_INTERNAL_0e3d7eb4_4_k_cu_49aa9b7c4cuda3std6ranges3__45__cpo4swapE
	.align		8
        /*0078*/ 	.dword	_ZN34_INTERNAL_0e3d7eb4_4_k_cu_49aa9b7c4cuda3std6ranges3__45__cpo9iter_moveE
	.align		8
        /*0080*/ 	.dword	_ZN34_INTERNAL_0e3d7eb4_4_k_cu_49aa9b7c4cuda3std6ranges3__45__cpo5beginE
	.align		8
        /*0088*/ 	.dword	_ZN34_INTERNAL_0e3d7eb4_4_k_cu_49aa9b7c4cuda3std6ranges3__45__cpo3endE
	.align		8
        /*0090*/ 	.dword	_ZN34_INTERNAL_0e3d7eb4_4_k_cu_49aa9b7c4cuda3std6ranges3__45__cpo6cbeginE
	.align		8
        /*0098*/ 	.dword	_ZN34_INTERNAL_0e3d7eb4_4_k_cu_49aa9b7c4cuda3std6ranges3__45__cpo4cendE
	.align		8
        /*00a0*/ 	.dword	_ZN34_INTERNAL_0e3d7eb4_4_k_cu_49aa9b7c4cuda3std6ranges3__45__cpo7advanceE
	.align		8
        /*00a8*/ 	.dword	_ZN34_INTERNAL_0e3d7eb4_4_k_cu_49aa9b7c4cuda3std6ranges3__45__cpo9iter_swapE
	.align		8
        /*00b0*/ 	.dword	_ZN34_INTERNAL_0e3d7eb4_4_k_cu_49aa9b7c4cuda3std6ranges3__45__cpo4nextE
	.align		8
        /*00b8*/ 	.dword	_ZN34_INTERNAL_0e3d7eb4_4_k_cu_49aa9b7c4cuda3std6ranges3__45__cpo4prevE
	.align		8
        /*00c0*/ 	.dword	_ZN34_INTERNAL_0e3d7eb4_4_k_cu_49aa9b7c4cuda3std6ranges3__45__cpo4dataE
	.align		8
        /*00c8*/ 	.dword	_ZN34_INTERNAL_0e3d7eb4_4_k_cu_49aa9b7c4cuda3std6ranges3__45__cpo5cdataE
	.align		8
        /*00d0*/ 	.dword	_ZN34_INTERNAL_0e3d7eb4_4_k_cu_49aa9b7c4cuda3std6ranges3__45__cpo4sizeE
	.align		8
        /*00d8*/ 	.dword	_ZN34_INTERNAL_0e3d7eb4_4_k_cu_49aa9b7c4cuda3std6ranges3__45__cpo5ssizeE
	.align		8
        /*00e0*/ 	.dword	_ZN34_INTERNAL_0e3d7eb4_4_k_cu_49aa9b7c4cuda3std6ranges3__45__cpo8distanceE
	.align		8
        /*00e8*/ 	.dword	_ZN34_INTERNAL_0e3d7eb4_4_k_cu_49aa9b7c6thrust24THRUST_300001_SM_1000_NS8cuda_cub3parE
	.align		8
        /*00f0*/ 	.dword	_ZN34_INTERNAL_0e3d7eb4_4_k_cu_49aa9b7c6thrust24THRUST_300001_SM_1000_NS8cuda_cub10par_nosyncE
	.align		8
        /*00f8*/ 	.dword	_ZN34_INTERNAL_0e3d7eb4_4_k_cu_49aa9b7c6thrust24THRUST_300001_SM_1000_NS6system6detail10sequential3seqE
	.align		8
        /*0100*/ 	.dword	_ZN34_INTERNAL_0e3d7eb4_4_k_cu_49aa9b7c6thrust24THRUST_300001_SM_1000_NS6system3cpp3parE
	.align		8
        /*0108*/ 	.dword	_ZN34_INTERNAL_0e3d7eb4_4_k_cu_49aa9b7c6thrust24THRUST_300001_SM_1000_NS12placeholders2_1E
	.align		8
        /*0110*/ 	.dword	_ZN34_INTERNAL_0e3d7eb4_4_k_cu_49aa9b7c6thrust24THRUST_300001_SM_1000_NS12placeholders2_2E
	.align		8
        /*0118*/ 	.dword	_ZN34_INTERNAL_0e3d7eb4_4_k_cu_49aa9b7c6thrust24THRUST_300001_SM_1000_NS12placeholders2_3E
	.align		8
        /*0120*/ 	.dword	_ZN34_INTERNAL_0e3d7eb4_4_k_cu_49aa9b7c6thrust24THRUST_300001_SM_1000_NS12placeholders2_4E
	.align		8
        /*0128*/ 	.dword	_ZN34_INTERNAL_0e3d7eb4_4_k_cu_49aa9b7c6thrust24THRUST_300001_SM_1000_NS12placeholders2_5E
	.align		8
        /*0130*/ 	.dword	_ZN34_INTERNAL_0e3d7eb4_4_k_cu_49aa9b7c6thrust24THRUST_300001_SM_1000_NS12placeholders2_6E
	.align		8
        /*0138*/ 	.dword	_ZN34_INTERNAL_0e3d7eb4_4_k_cu_49aa9b7c6thrust24THRUST_300001_SM_1000_NS12placeholders2_7E
	.align		8
        /*0140*/ 	.dword	_ZN34_INTERNAL_0e3d7eb4_4_k_cu_49aa9b7c6thrust24THRUST_300001_SM_1000_NS12placeholders2_8E
	.align		8
        /*0148*/ 	.dword	_ZN34_INTERNAL_0e3d7eb4_4_k_cu_49aa9b7c6thrust24THRUST_300001_SM_1000_NS12placeholders2_9E
	.align		8
        /*0150*/ 	.dword	_ZN34_INTERNAL_0e3d7eb4_4_k_cu_49aa9b7c6thrust24THRUST_300001_SM_1000_NS12placeholders3_10E
	.align		8
        /*0158*/ 	.dword	_ZN34_INTERNAL_0e3d7eb4_4_k_cu_49aa9b7c6thrust24THRUST_300001_SM_1000_NS3seqE
	.align		8
        /*0160*/ 	.dword	_ZN34_INTERNAL_0e3d7eb4_4_k_cu_49aa9b7c6thrust24THRUST_300001_SM_1000_NS6deviceE


//--------------------- .text._ZN3cub18CUB_300001_SM_10006detail11EmptyKernelIvEEvv --------------------------
	.section	.text._ZN3cub18CUB_300001_SM_10006detail11EmptyKernelIvEEvv,"ax",@progbits
	.align	128
        .global         _ZN3cub18CUB_300001_SM_10006detail11EmptyKernelIvEEvv
        .type           _ZN3cub18CUB_300001_SM_10006detail11EmptyKernelIvEEvv,@function
        .size           _ZN3cub18CUB_300001_SM_10006detail11EmptyKernelIvEEvv,(.L_x_812 - _ZN3cub18CUB_300001_SM_10006detail11EmptyKernelIvEEvv)
        .other          _ZN3cub18CUB_300001_SM_10006detail11EmptyKernelIvEEvv,@"STO_CUDA_ENTRY STV_DEFAULT"
_ZN3cub18CUB_300001_SM_10006detail11EmptyKernelIvEEvv:
.text._ZN3cub18CUB_300001_SM_10006detail11EmptyKernelIvEEvv:
[----:B------:R-:W-:Y:S01]  /*0000*/  LDC R1, c[0x0][0x37c] ;  /* 0x0000df00ff017b82 */ /* 0x000fe20000000800 */
[----:B------:R-:W-:Y:S05]  /*0010*/  EXIT ;  /* 0x000000000000794d */ /* 0x000fea0003800000 */
.L_x_0:
[----:B------:R-:W-:-:S00]  /*0020*/  BRA `(.L_x_0) ;  /* 0xfffffffc00fc7947 */ /* 0x000fc0000383ffff */
[----:B------:R-:W-:-:S00]  /*0030*/  NOP ;  /* 0x0000000000007918 */ /* 0x000fc00000000000 */
        /* <DEDUP_REMOVED lines=12> */
.L_x_812:


//--------------------- .text._ZN6thrust24THRUST_300001_SM_1000_NS8cuda_cub4core6detail13_kernel_agentINS1_8__reduce11ReduceAgentIPN4cuda3std3__45tupleIJdlEEESC_SB_lNS1_9__extrema9arg_min_fIdlNS9_4lessIdEEEEEEJSC_SC_iSH_EEEvDpT0_ --------------------------
	.section	.text._ZN6thrust24THRUST_300001_SM_1000_NS8cuda_cub4core6detail13_kernel_agentINS1_8__reduce11ReduceAgentIPN4cuda3std3__45tupleIJdlEEESC_SB_lNS1_9__extrema9arg_min_fIdlNS9_4lessIdEEEEEEJSC_SC_iSH_EEEvDpT0_,"ax",@progbits
	.align	128
        .global         _ZN6thrust24THRUST_300001_SM_1000_NS8cuda_cub4core6detail13_kernel_agentINS1_8__reduce11ReduceAgentIPN4cuda3std3__45tupleIJdlEEESC_SB_lNS1_9__extrema9arg_min_fIdlNS9_4lessIdEEEEEEJSC_SC_iSH_EEEvDpT0_
        .type           _ZN6thrust24THRUST_300001_SM_1000_NS8cuda_cub4core6detail13_kernel_agentINS1_8__reduce11ReduceAgentIPN4cuda3std3__45tupleIJdlEEESC_SB_lNS1_9__extrema9arg_min_fIdlNS9_4lessIdEEEEEEJSC_SC_iSH_EEEvDpT0_,@function
        .size           _ZN6thrust24THRUST_300001_SM_1000_NS8cuda_cub4core6detail13_kernel_agentINS1_8__reduce11ReduceAgentIPN4cuda3std3__45tupleIJdlEEESC_SB_lNS1_9__extrema9arg_min_fIdlNS9_4lessIdEEEEEEJSC_SC_iSH_EEEvDpT0_,(.L_x_813 - _ZN6thrust24THRUST_300001_SM_1000_NS8cuda_cub4core6detail13_kernel_agentINS1_8__reduce11ReduceAgentIPN4cuda3std3__45tupleIJdlEEESC_SB_lNS1_9__extrema9arg_min_fIdlNS9_4lessIdEEEEEEJSC_SC_iSH_EEEvDpT0_)
        .other          _ZN6thrust24THRUST_300001_SM_1000_NS8cuda_cub4core6detail13_kernel_agentINS1_8__reduce11ReduceAgentIPN4cuda3std3__45tupleIJdlEEESC_SB_lNS1_9__extrema9arg_min_fIdlNS9_4lessIdEEEEEEJSC_SC_iSH_EEEvDpT0_,@"STO_CUDA_ENTRY STV_DEFAULT"
_ZN6thrust24THRUST_300001_SM_1000_NS8cuda_cub4core6detail13_kernel_agentINS1_8__reduce11ReduceAgentIPN4cuda3std3__45tupleIJdlEEESC_SB_lNS1_9__extrema9arg_min_fIdlNS9_4lessIdEEEEEEJSC_SC_iSH_EEEvDpT0_:
.text._ZN6thrust24THRUST_300001_SM_1000_NS8cuda_cub4core6detail13_kernel_agentINS1_8__reduce11ReduceAgentIPN4cuda3std3__45tupleIJdlEEESC_SB_lNS1_9__extrema9arg_min_fIdlNS9_4lessIdEEEEEEJSC_SC_iSH_EEEvDpT0_:
[----:B------:R-:W-:Y:S01]  /*0000*/  LDC R1, c[0x0][0x37c] ;  /* 0x0000df00ff017b82 */ /* 0x000fe20000000800 */
[----:B------:R-:W0:Y:S02]  /*0010*/  LDCU UR8, c[0x0][0x390] ;  /* 0x00007200ff0877ac */ /* 0x000e240008000800 */
[----:B0-----:R-:W-:-:S13]  /*0020*/  ISETP.NE.AND P0, PT, RZ, UR8, PT ;  /* 0x00000008ff007c0c */ /* 0x001fda000bf05270 */
[----:B------:R-:W-:Y:S05]  /*0030*/  @!P0 EXIT ;  /* 0x000000000000894d */ /* 0x000fea0003800000 */
[----:B------:R-:W-:Y:S01]  /*0040*/  UISETP.GT.AND UP0, UPT, UR8, 0x4ff, UPT ;  /* 0x000004ff0800788c */ /* 0x000fe2000bf04270 */
[----:B------:R-:W-:Y:S01]  /*0050*/  BSSY.RECONVERGENT B0, `(.L_x_1) ;  /* 0x0000741000007945 */ /* 0x000fe20003800200 */
[----:B------:R-:W0:Y:S07]  /*0060*/  LDCU.64 UR10, c[0x0][0x358] ;  /* 0x00006b00ff0a77ac */ /* 0x000e2e0008000a00 */
[----:B------:R-:W-:Y:S05]  /*0070*/  BRA.U UP0, `(.L_x_2) ;  /* 0x0000003500907547 */ /* 0x000fea000b800000 */
[----:B------:R-:W1:Y:S01]  /*0080*/  S2R R0, SR_TID.X ;  /* 0x0000000000007919 */ /* 0x000e620000002100 */
[----:B------:R-:W2:Y:S01]  /*0090*/  LDCU UR4, c[0x0][0x390] ;  /* 0x00007200ff0477ac */ /* 0x000ea20008000800 */
[----:B------:R-:W-:Y:S01]  /*00a0*/  BSSY.RECONVERGENT B1, `(.L_x_3) ;  /* 0x000000b000017945 */ /* 0x000fe20003800200 */
[----:B------:R-:W-:Y:S02]  /*00b0*/  CS2R R2, SRZ ;  /* 0x0000000000027805 */ /* 0x000fe4000001ff00 */
[----:B------:R-:W-:Y:S02]  /*00c0*/  CS2R R4, SRZ ;  /* 0x0000000000047805 */ /* 0x000fe4000001ff00 */
[----:B-1----:R-:W-:Y:S01]  /*00d0*/  ISETP.GE.AND P0, PT, R0, UR8, PT ;  /* 0x0000000800007c0c */ /* 0x002fe2000bf06270 */
[----:B------:R-:W-:-:S12]  /*00e0*/  IMAD.MOV.U32 R6, RZ, RZ, R0 ;  /* 0x000000ffff067224 */ /* 0x000fd800078e0000 */
[----:B--2---:R-:W-:Y:S05]  /*00f0*/  @P0 BRA `(.L_x_4) ;  /* 0x0000000000140947 */ /* 0x004fea0003800000 */
[----:B------:R-:W1:Y:S02]  /*0100*/  LDC.64 R8, c[0x0][0x380] ;  /* 0x0000e000ff087b82 */ /* 0x000e640000000a00 */
[----:B-1----:R-:W-:-:S05]  /*0110*/  IMAD.WIDE.U32 R8, R0, 0x10, R8 ;  /* 0x0000001000087825 */ /* 0x002fca00078e0008 */
[----:B0-----:R1:W5:Y:S04]  /*0120*/  LDG.E.64.CONSTANT R2, desc[UR10][R8.64] ;  /* 0x0000000a08027981 */ /* 0x001368000c1e9b00 */
[----:B------:R1:W5:Y:S01]  /*0130*/  LDG.E.64.CONSTANT R4, desc[UR10][R8.64+0x8] ;  /* 0x0000080a08047981 */ /* 0x000362000c1e9b00 */
[----:B------:R-:W-:-:S07]  /*0140*/  VIADD R6, R0, 0x100 ;  /* 0x0000010000067836 */ /* 0x000fce0000000000 */
.L_x_4:
[----:B0-----:R-:W-:Y:S05]  /*0150*/  BSYNC.RECONVERGENT B1 ;  /* 0x0000000000017941 */ /* 0x001fea0003800200 */
.L_x_3:
[----:B------:R-:W-:Y:S01]  /*0160*/  ISETP.GE.AND P0, PT, R6, UR8, PT ;  /* 0x0000000806007c0c */ /* 0x000fe2000bf06270 */
[----:B------:R-:W-:-:S12]  /*0170*/  BSSY.RECONVERGENT B1, `(.L_x_5) ;  /* 0x0000093000017945 */ /* 0x000fd80003800200 */
[----:B------:R-:W-:Y:S05]  /*0180*/  @P0 BRA `(.L_x_6) ;  /* 0x0000000800440947 */ /* 0x000fea0003800000 */
[----:B------:R-:W-:Y:S01]  /*0190*/  LOP3.LUT R7, RZ, R6, RZ, 0x33, !PT ;  /* 0x00000006ff077212 */ /* 0x000fe200078e33ff */
[----:B------:R-:W-:Y:S04]  /*01a0*/  BSSY.RECONVERGENT B2, `(.L_x_7) ;  /* 0x000002a000027945 */ /* 0x000fe80003800200 */
[----:B------:R-:W-:-:S05]  /*01b0*/  VIADD R16, R7, UR8 ;  /* 0x0000000807107c36 */ /* 0x000fca0008000000 */
[----:B------:R-:W-:-:S04]  /*01c0*/  LOP3.LUT R7, R16, 0x300, RZ, 0xc0, !PT ;  /* 0x0000030010077812 */ /* 0x000fc800078ec0ff */
[----:B------:R-:W-:-:S13]  /*01d0*/  ISETP.NE.AND P0, PT, R7, 0x300, PT ;  /* 0x000003000700780c */ /* 0x000fda0003f05270 */
[----:B------:R-:W-:Y:S05]  /*01e0*/  @!P0 BRA `(.L_x_8) ;  /* 0x0000000000948947 */ /* 0x000fea0003800000 */
[----:B-1----:R-:W0:Y:S01]  /*01f0*/  LDC.64 R8, c[0x0][0x380] ;  /* 0x0000e000ff087b82 */ /* 0x002e220000000a00 */
[----:B------:R-:W-:-:S04]  /*0200*/  LEA.HI R7, R16, 0x1, RZ, 0x18 ;  /* 0x0000000110077811 */ /* 0x000fc800078fc0ff */
[----:B------:R-:W-:-:S05]  /*0210*/  LOP3.LUT R7, R7, 0x3, RZ, 0xc0, !PT ;  /* 0x0000000307077812 */ /* 0x000fca00078ec0ff */
[----:B------:R-:W-:Y:S02]  /*0220*/  IMAD.MOV R7, RZ, RZ, -R7 ;  /* 0x000000ffff077224 */ /* 0x000fe400078e0a07 */
[----:B0-----:R-:W-:-:S04]  /*0230*/  IMAD.WIDE.U32 R8, R6, 0x10, R8 ;  /* 0x0000001006087825 */ /* 0x001fc800078e0008 */
[----:B------:R-:W-:-:S07]  /*0240*/  IMAD.MOV.U32 R14, RZ, RZ, R8 ;  /* 0x000000ffff0e7224 */ /* 0x000fce00078e0008 */
.L_x_11:
[----:B------:R-:W-:-:S05]  /*0250*/  IMAD.MOV.U32 R8, RZ, RZ, R14 ;  /* 0x000000ffff087224 */ /* 0x000fca00078e000e */
[----:B------:R-:W2:Y:S01]  /*0260*/  LDG.E.64.CONSTANT R10, desc[UR10][R8.64] ;  /* 0x0000000a080a7981 */ /* 0x000ea2000c1e9b00 */
[----:B------:R-:W-:Y:S01]  /*0270*/  VIADD R7, R7, 0x1 ;  /* 0x0000000107077836 */ /* 0x000fe20000000000 */
[----:B------:R-:W-:Y:S01]  /*0280*/  BSSY.RECONVERGENT B3, `(.L_x_9) ;  /* 0x0000018000037945 */ /* 0x000fe20003800200 */
[----:B------:R-:W-:-:S03]  /*0290*/  IADD3 R14, P3, PT, R8, 0x1000, RZ ;  /* 0x00001000080e7810 */ /* 0x000fc60007f7e0ff */
[----:B------:R-:W-:Y:S01]  /*02a0*/  ISETP.NE.AND P2, PT, R7, RZ, PT ;  /* 0x000000ff0700720c */ /* 0x000fe20003f45270 */
[----:B--2--5:R-:W-:-:S14]  /*02b0*/  DSETP.GEU.AND P0, PT, R2, R10, PT ;  /* 0x0000000a0200722a */ /* 0x024fdc0003f0e000 */
[----:B------:R-:W-:Y:S05]  /*02c0*/  @!P0 BRA `(.L_x_10) ;  /* 0x00000000004c8947 */ /* 0x000fea0003800000 */
[----:B------:R-:W2:Y:S01]  /*02d0*/  LDG.E.64.CONSTANT R12, desc[UR10][R8.64+0x8] ;  /* 0x0000080a080c7981 */ /* 0x000ea2000c1e9b00 */
[----:B------:R-:W-:Y:S01]  /*02e0*/  DSETP.GT.AND P0, PT, R2, R10, PT ;  /* 0x0000000a0200722a */ /* 0x000fe20003f04000 */
[----:B------:R-:W-:Y:S02]  /*02f0*/  IMAD.MOV.U32 R21, RZ, RZ, R5 ;  /* 0x000000ffff157224 */ /* 0x000fe400078e0005 */
[----:B------:R-:W-:Y:S02]  /*0300*/  IMAD.MOV.U32 R19, RZ, RZ, R4 ;  /* 0x000000ffff137224 */ /* 0x000fe400078e0004 */
[----:B------:R-:W-:Y:S02]  /*0310*/  IMAD.MOV.U32 R15, RZ, RZ, R2 ;  /* 0x000000ffff0f7224 */ /* 0x000fe400078e0002 */
[----:B------:R-:W-:Y:S02]  /*0320*/  IMAD.MOV.U32 R17, RZ, RZ, R3 ;  /* 0x000000ffff117224 */ /* 0x000fe400078e0003 */
[----:B------:R-:W-:-:S02]  /*0330*/  IMAD.MOV.U32 R2, RZ, RZ, R10 ;  /* 0x000000ffff027224 */ /* 0x000fc400078e000a */
[----:B------:R-:W-:Y:S02]  /*0340*/  IMAD.MOV.U32 R3, RZ, RZ, R11 ;  /* 0x000000ffff037224 */ /* 0x000fe400078e000b */
[----:B--2---:R-:W-:Y:S02]  /*0350*/  IMAD.MOV.U32 R4, RZ, RZ, R12 ;  /* 0x000000ffff047224 */ /* 0x004fe400078e000c */
[----:B------:R-:W-:Y:S01]  /*0360*/  IMAD.MOV.U32 R5, RZ, RZ, R13 ;  /* 0x000000ffff057224 */ /* 0x000fe200078e000d */
[----:B------:R-:W-:Y:S06]  /*0370*/  @P0 BRA `(.L_x_10) ;  /* 0x0000000000200947 */ /* 0x000fec0003800000 */
[CC--:B------:R-:W-:Y:S02]  /*0380*/  ISETP.LT.U32.AND P0, PT, R19.reuse, R12.reuse, PT ;  /* 0x0000000c1300720c */ /* 0x0c0fe40003f01070 */
[-C--:B------:R-:W-:Y:S02]  /*0390*/  ISETP.GE.U32.AND P1, PT, R19, R12.reuse, PT ;  /* 0x0000000c1300720c */ /* 0x080fe40003f26070 */
[CC--:B------:R-:W-:Y:S02]  /*03a0*/  ISETP.LT.AND.EX P0, PT, R21.reuse, R13.reuse, PT, P0 ;  /* 0x0000000d1500720c */ /* 0x0c0fe40003f01300 */
[-C--:B------:R-:W-:Y:S02]  /*03b0*/  ISETP.GE.AND.EX P1, PT, R21, R13.reuse, PT, P1 ;  /* 0x0000000d1500720c */ /* 0x080fe40003f26310 */
[----:B------:R-:W-:Y:S02]  /*03c0*/  SEL R4, R19, R12, P0 ;  /* 0x0000000c13047207 */ /* 0x000fe40000000000 */
[----:B------:R-:W-:-:S02]  /*03d0*/  SEL R5, R21, R13, P0 ;  /* 0x0000000d15057207 */ /* 0x000fc40000000000 */
[----:B------:R-:W-:Y:S02]  /*03e0*/  FSEL R2, R15, R10, !P1 ;  /* 0x0000000a0f027208 */ /* 0x000fe40004800000 */
[----:B------:R-:W-:-:S07]  /*03f0*/  FSEL R3, R17, R11, !P1 ;  /* 0x0000000b11037208 */ /* 0x000fce0004800000 */
.L_x_10:
[----:B------:R-:W-:Y:S05]  /*0400*/  BSYNC.RECONVERGENT B3 ;  /* 0x0000000000037941 */ /* 0x000fea0003800200 */
.L_x_9:
[----:B------:R-:W-:Y:S02]  /*0410*/  IMAD.X R9, RZ, RZ, R9, P3 ;  /* 0x000000ffff097224 */ /* 0x000fe400018e0609 */
[----:B------:R-:W-:Y:S01]  /*0420*/  VIADD R6, R6, 0x100 ;  /* 0x0000010006067836 */ /* 0x000fe20000000000 */
[----:B------:R-:W-:Y:S06]  /*0430*/  @P2 BRA `(.L_x_11) ;  /* 0xfffffffc00842947 */ /* 0x000fec000383ffff */
.L_x_8:
[----:B------:R-:W-:Y:S05]  /*0440*/  BSYNC.RECONVERGENT B2 ;  /* 0x0000000000027941 */ /* 0x000fea0003800200 */
.L_x_7:
[----:B-1----:R-:W0:Y:S01]  /*0450*/  LDC.64 R8, c[0x0][0x380] ;  /* 0x0000e000ff087b82 */ /* 0x002e220000000a00 */
[----:B------:R-:W-:-:S13]  /*0460*/  ISETP.GE.U32.AND P0, PT, R16, 0x300, PT ;  /* 0x000003001000780c */ /* 0x000fda0003f06070 */
[----:B------:R-:W-:Y:S05]  /*0470*/  @!P0 BRA `(.L_x_6) ;  /* 0x0000000400888947 */ /* 0x000fea0003800000 */
.L_x_20:
[----:B0-----:R-:W-:-:S05]  /*0480*/  IMAD.WIDE R14, R6, 0x10, R8 ;  /* 0x00000010060e7825 */ /* 0x001fca00078e0208 */
[----:B------:R-:W2:Y:S04]  /*0490*/  LDG.E.64.CONSTANT R18, desc[UR10][R14.64] ;  /* 0x0000000a0e127981 */ /* 0x000ea8000c1e9b00 */
[----:B-----5:R0:W5:Y:S04]  /*04a0*/  LDG.E.64.CONSTANT R22, desc[UR10][R14.64+0x1000] ;  /* 0x0010000a0e167981 */ /* 0x020168000c1e9b00 */
[----:B------:R0:W5:Y:S04]  /*04b0*/  LDG.E.64.CONSTANT R12, desc[UR10][R14.64+0x2000] ;  /* 0x0020000a0e0c7981 */ /* 0x000168000c1e9b00 */
[----:B------:R0:W5:Y:S01]  /*04c0*/  LDG.E.64.CONSTANT R10, desc[UR10][R14.64+0x3000] ;  /* 0x0030000a0e0a7981 */ /* 0x000162000c1e9b00 */
[----:B------:R-:W-:Y:S01]  /*04d0*/  BSSY.RECONVERGENT B2, `(.L_x_12) ;  /* 0x0000016000027945 */ /* 0x000fe20003800200 */
[----:B------:R-:W-:-:S02]  /*04e0*/  IMAD.MOV.U32 R7, RZ, RZ, R4 ;  /* 0x000000ffff077224 */ /* 0x000fc400078e0004 */
[----:B------:R-:W-:Y:S02]  /*04f0*/  IMAD.MOV.U32 R27, RZ, RZ, R5 ;  /* 0x000000ffff1b7224 */ /* 0x000fe400078e0005 */
[----:B------:R-:W-:Y:S02]  /*0500*/  IMAD.MOV.U32 R16, RZ, RZ, R2 ;  /* 0x000000ffff107224 */ /* 0x000fe400078e0002 */
[----:B------:R-:W-:Y:S01]  /*0510*/  IMAD.MOV.U32 R17, RZ, RZ, R3 ;  /* 0x000000ffff117224 */ /* 0x000fe200078e0003 */
[----:B--2---:R-:W-:-:S14]  /*0520*/  DSETP.GEU.AND P0, PT, R2, R18, PT ;  /* 0x000000120200722a */ /* 0x004fdc0003f0e000 */
[----:B0-----:R-:W-:Y:S05]  /*0530*/  @!P0 BRA `(.L_x_13) ;  /* 0x00000000003c8947 */ /* 0x001fea0003800000 */
[----:B------:R-:W2:Y:S01]  /*0540*/  LDG.E.64.CONSTANT R20, desc[UR10][R14.64+0x8] ;  /* 0x0000080a0e147981 */ /* 0x000ea2000c1e9b00 */
[----:B------:R-:W-:Y:S01]  /*0550*/  DSETP.GT.AND P0, PT, R2, R18, PT ;  /* 0x000000120200722a */ /* 0x000fe20003f04000 */
[----:B------:R-:W-:Y:S02]  /*0560*/  IMAD.MOV.U32 R16, RZ, RZ, R18 ;  /* 0x000000ffff107224 */ /* 0x000fe400078e0012 */
[----:B------:R-:W-:Y:S02]  /*0570*/  IMAD.MOV.U32 R17, RZ, RZ, R19 ;  /* 0x000000ffff117224 */ /* 0x000fe400078e0013 */
[----:B--2---:R-:W-:Y:S02]  /*0580*/  IMAD.MOV.U32 R7, RZ, RZ, R20 ;  /* 0x000000ffff077224 */ /* 0x004fe400078e0014 */
[----:B------:R-:W-:-:S07]  /*0590*/  IMAD.MOV.U32 R27, RZ, RZ, R21 ;  /* 0x000000ffff1b7224 */ /* 0x000fce00078e0015 */
[----:B------:R-:W-:Y:S05]  /*05a0*/  @P0 BRA `(.L_x_13) ;  /* 0x0000000000200947 */ /* 0x000fea0003800000 */
[CC--:B------:R-:W-:Y:S02]  /*05b0*/  ISETP.LT.U32.AND P1, PT, R4.reuse, R20.reuse, PT ;  /* 0x000000140400720c */ /* 0x0c0fe40003f21070 */
[CC--:B------:R-:W-:Y:S02]  /*05c0*/  ISETP.GE.U32.AND P0, PT, R4.reuse, R20.reuse, PT ;  /* 0x000000140400720c */ /* 0x0c0fe40003f06070 */
[CC--:B------:R-:W-:Y:S02]  /*05d0*/  ISETP.LT.AND.EX P1, PT, R5.reuse, R21.reuse, PT, P1 ;  /* 0x000000150500720c */ /* 0x0c0fe40003f21310 */
[CC--:B------:R-:W-:Y:S02]  /*05e0*/  ISETP.GE.AND.EX P0, PT, R5.reuse, R21.reuse, PT, P0 ;  /* 0x000000150500720c */ /* 0x0c0fe40003f06300 */
[----:B------:R-:W-:Y:S02]  /*05f0*/  SEL R7, R4, R20, P1 ;  /* 0x0000001404077207 */ /* 0x000fe40000800000 */
[----:B------:R-:W-:-:S02]  /*0600*/  SEL R27, R5, R21, P1 ;  /* 0x00000015051b7207 */ /* 0x000fc40000800000 */
[----:B------:R-:W-:Y:S02]  /*0610*/  FSEL R16, R2, R18, !P0 ;  /* 0x0000001202107208 */ /* 0x000fe40004000000 */
[----:B------:R-:W-:-:S07]  /*0620*/  FSEL R17, R3, R19, !P0 ;  /* 0x0000001303117208 */ /* 0x000fce0004000000 */
.L_x_13:
[----:B------:R-:W-:Y:S05]  /*0630*/  BSYNC.RECONVERGENT B2 ;  /* 0x0000000000027941 */ /* 0x000fea0003800200 */
.L_x_12:
[----:B-----5:R-:W-:Y:S01]  /*0640*/  DSETP.GEU.AND P0, PT, R16, R22, PT ;  /* 0x000000161000722a */ /* 0x020fe20003f0e000 */
[----:B------:R-:W-:Y:S01]  /*0650*/  BSSY.RECONVERGENT B2, `(.L_x_14) ;  /* 0x0000015000027945 */ /* 0x000fe20003800200 */
[----:B------:R-:W-:Y:S02]  /*0660*/  IMAD.MOV.U32 R21, RZ, RZ, R7 ;  /* 0x000000ffff157224 */ /* 0x000fe400078e0007 */
[----:B------:R-:W-:Y:S02]  /*0670*/  IMAD.MOV.U32 R25, RZ, RZ, R27 ;  /* 0x000000ffff197224 */ /* 0x000fe400078e001b */
[----:B------:R-:W-:Y:S02]  /*0680*/  IMAD.MOV.U32 R2, RZ, RZ, R16 ;  /* 0x000000ffff027224 */ /* 0x000fe400078e0010 */
[----:B------:R-:W-:-:S06]  /*0690*/  IMAD.MOV.U32 R3, RZ, RZ, R17 ;  /* 0x000000ffff037224 */ /* 0x000fcc00078e0011 */
[----:B------:R-:W-:Y:S05]  /*06a0*/  @!P0 BRA `(.L_x_15) ;  /* 0x00000000003c8947 */ /* 0x000fea0003800000 */
[----:B------:R-:W2:Y:S01]  /*06b0*/  LDG.E.64.CONSTANT R4, desc[UR10][R14.64+0x1008] ;  /* 0x0010080a0e047981 */ /* 0x000ea2000c1e9b00 */
[----:B------:R-:W-:Y:S01]  /*06c0*/  DSETP.GT.AND P0, PT, R16, R22, PT ;  /* 0x000000161000722a */ /* 0x000fe20003f04000 */
[----:B------:R-:W-:Y:S02]  /*06d0*/  IMAD.MOV.U32 R2, RZ, RZ, R22 ;  /* 0x000000ffff027224 */ /* 0x000fe400078e0016 */
[----:B------:R-:W-:Y:S02]  /*06e0*/  IMAD.MOV.U32 R3, RZ, RZ, R23 ;  /* 0x000000ffff037224 */ /* 0x000fe400078e0017 */
[----:B--2---:R-:W-:Y:S02]  /*06f0*/  IMAD.MOV.U32 R21, RZ, RZ, R4 ;  /* 0x000000ffff157224 */ /* 0x004fe400078e0004 */
[----:B------:R-:W-:-:S07]  /*0700*/  IMAD.MOV.U32 R25, RZ, RZ, R5 ;  /* 0x000000ffff197224 */ /* 0x000fce00078e0005 */
[----:B------:R-:W-:Y:S05]  /*0710*/  @P0 BRA `(.L_x_15) ;  /* 0x0000000000200947 */ /* 0x000fea0003800000 */
[CC--:B------:R-:W-:Y:S02]  /*0720*/  ISETP.GE.U32.AND P0, PT, R7.reuse, R4.reuse, PT ;  /* 0x000000040700720c */ /* 0x0c0fe40003f06070 */
[----:B------:R-:W-:Y:S02]  /*0730*/  ISETP.LT.U32.AND P1, PT, R7, R4, PT ;  /* 0x000000040700720c */ /* 0x000fe40003f21070 */
[CC--:B------:R-:W-:Y:S02]  /*0740*/  ISETP.GE.AND.EX P0, PT, R27.reuse, R5.reuse, PT, P0 ;  /* 0x000000051b00720c */ /* 0x0c0fe40003f06300 */
[----:B------:R-:W-:Y:S02]  /*0750*/  ISETP.LT.AND.EX P1, PT, R27, R5, PT, P1 ;  /* 0x000000051b00720c */ /* 0x000fe40003f21310 */
[----:B------:R-:W-:Y:S02]  /*0760*/  FSEL R2, R16, R22, !P0 ;  /* 0x0000001610027208 */ /* 0x000fe40004000000 */
[----:B------:R-:W-:-:S02]  /*0770*/  FSEL R3, R17, R23, !P0 ;  /* 0x0000001711037208 */ /* 0x000fc40004000000 */
[----:B------:R-:W-:Y:S02]  /*0780*/  SEL R21, R7, R4, P1 ;  /* 0x0000000407157207 */ /* 0x000fe40000800000 */
[----:B------:R-:W-:-:S07]  /*0790*/  SEL R25, R27, R5, P1 ;  /* 0x000000051b197207 */ /* 0x000fce0000800000 */
.L_x_15:
[----:B------:R-:W-:Y:S05]  /*07a0*/  BSYNC.RECONVERGENT B2 ;  /* 0x0000000000027941 */ /* 0x000fea0003800200 */
.L_x_14:
[----:B------:R-:W-:Y:S01]  /*07b0*/  DSETP.GEU.AND P0, PT, R2, R12, PT ;  /* 0x0000000c0200722a */ /* 0x000fe20003f0e000 */
        /* <DEDUP_REMOVED lines=21> */
.L_x_17:
[----:B------:R-:W-:Y:S05]  /*0910*/  BSYNC.RECONVERGENT B2 ;  /* 0x0000000000027941 */ /* 0x000fea0003800200 */
.L_x_16:
[----:B------:R-:W-:Y:S01]  /*0920*/  DSETP.GEU.AND P0, PT, R16, R10, PT ;  /* 0x0000000a1000722a */ /* 0x000fe20003f0e000 */
[----:B------:R-:W-:Y:S01]  /*0930*/  BSSY.RECONVERGENT B2, `(.L_x_18) ;  /* 0x0000013000027945 */ /* 0x000fe20003800200 */
[----:B------:R-:W-:Y:S02]  /*0940*/  IMAD.MOV.U32 R2, RZ, RZ, R16 ;  /* 0x000000ffff027224 */ /* 0x000fe400078e0010 */
[----:B------:R-:W-:Y:S02]  /*0950*/  IMAD.MOV.U32 R3, RZ, RZ, R17 ;  /* 0x000000ffff037224 */ /* 0x000fe400078e0011 */
[----:B------:R-:W-:Y:S02]  /*0960*/  IMAD.MOV.U32 R4, RZ, RZ, R7 ;  /* 0x000000ffff047224 */ /* 0x000fe400078e0007 */
[----:B------:R-:W-:-:S06]  /*0970*/  IMAD.MOV.U32 R5, RZ, RZ, R19 ;  /* 0x000000ffff057224 */ /* 0x000fcc00078e0013 */
[----:B------:R-:W-:Y:S05]  /*0980*/  @!P0 BRA `(.L_x_19) ;  /* 0x0000000000348947 */ /* 0x000fea0003800000 */
[----:B------:R0:W5:Y:S01]  /*0990*/  LDG.E.64.CONSTANT R4, desc[UR10][R14.64+0x3008] ;  /* 0x0030080a0e047981 */ /* 0x000162000c1e9b00 */
[----:B------:R-:W-:Y:S01]  /*09a0*/  DSETP.GT.AND P0, PT, R16, R10, PT ;  /* 0x0000000a1000722a */ /* 0x000fe20003f04000 */
[----:B------:R-:W-:Y:S02]  /*09b0*/  IMAD.MOV.U32 R2, RZ, RZ, R10 ;  /* 0x000000ffff027224 */ /* 0x000fe400078e000a */
[----:B------:R-:W-:-:S11]  /*09c0*/  IMAD.MOV.U32 R3, RZ, RZ, R11 ;  /* 0x000000ffff037224 */ /* 0x000fd600078e000b */
[----:B0-----:R-:W-:Y:S05]  /*09d0*/  @P0 BRA `(.L_x_19) ;  /* 0x0000000000200947 */ /* 0x001fea0003800000 */
[CC--:B-----5:R-:W-:Y:S02]  /*09e0*/  ISETP.GE.U32.AND P0, PT, R7.reuse, R4.reuse, PT ;  /* 0x000000040700720c */ /* 0x0e0fe40003f06070 */
[----:B------:R-:W-:Y:S02]  /*09f0*/  ISETP.LT.U32.AND P1, PT, R7, R4, PT ;  /* 0x000000040700720c */ /* 0x000fe40003f21070 */
[CC--:B------:R-:W-:Y:S02]  /*0a00*/  ISETP.GE.AND.EX P0, PT, R19.reuse, R5.reuse, PT, P0 ;  /* 0x000000051300720c */ /* 0x0c0fe40003f06300 */
[----:B------:R-:W-:Y:S02]  /*0a10*/  ISETP.LT.AND.EX P1, PT, R19, R5, PT, P1 ;  /* 0x000000051300720c */ /* 0x000fe40003f21310 */
[----:B------:R-:W-:Y:S02]  /*0a20*/  FSEL R2, R16, R10, !P0 ;  /* 0x0000000a10027208 */ /* 0x000fe40004000000 */
[----:B------:R-:W-:-:S02]  /*0a30*/  FSEL R3, R17, R11, !P0 ;  /* 0x0000000b11037208 */ /* 0x000fc40004000000 */
[----:B------:R-:W-:Y:S02]  /*0a40*/  SEL R4, R7, R4, P1 ;  /* 0x0000000407047207 */ /* 0x000fe40000800000 */
[----:B------:R-:W-:-:S07]  /*0a50*/  SEL R5, R19, R5, P1 ;  /* 0x0000000513057207 */ /* 0x000fce0000800000 */
.L_x_19:
[----:B------:R-:W-:Y:S05]  /*0a60*/  BSYNC.RECONVERGENT B2 ;  /* 0x0000000000027941 */ /* 0x000fea0003800200 */
.L_x_18:
[----:B------:R-:W-:-:S05]  /*0a70*/  VIADD R6, R6, 0x400 ;  /* 0x0000040006067836 */ /* 0x000fca0000000000 */
[----:B------:R-:W-:-:S13]  /*0a80*/  ISETP.GE.AND P0, PT, R6, UR4, PT ;  /* 0x0000000406007c0c */ /* 0x000fda000bf06270 */
[----:B------:R-:W-:Y:S05]  /*0a90*/  @!P0 BRA `(.L_x_20) ;  /* 0xfffffff800788947 */ /* 0x000fea000383ffff */
.L_x_6:
[----:B------:R-:W-:Y:S05]  /*0aa0*/  BSYNC.RECONVERGENT B1 ;  /* 0x0000000000017941 */ /* 0x000fea0003800200 */
.L_x_5:
[----:B------:R-:W2:Y:S02]  /*0ab0*/  LDCU UR4, c[0x0][0x390] ;  /* 0x00007200ff0477ac */ /* 0x000ea40008000800 */
[----:B--2---:R-:W-:-:S09]  /*0ac0*/  UISETP.GE.AND UP0, UPT, UR4, 0x100, UPT ;  /* 0x000001000400788c */ /* 0x004fd2000bf06270 */
[----:B------:R-:W-:Y:S05]  /*0ad0*/  BRA.U !UP0, `(.L_x_21) ;  /* 0x0000001108e47547 */ /* 0x000fea000b800000 */
[----:B------:R-:W2:Y:S01]  /*0ae0*/  S2R R6, SR_LANEID ;  /* 0x0000000000067919 */ /* 0x000ea20000000000 */
[----:B------:R-:W-:Y:S01]  /*0af0*/  BSSY.RECONVERGENT B1, `(.L_x_22) ;  /* 0x000001a000017945 */ /* 0x000fe20003800200 */
[----:B-----5:R-:W-:Y:S01]  /*0b00*/  IMAD.MOV.U32 R12, RZ, RZ, R4 ;  /* 0x000000ffff0c7224 */ /* 0x020fe200078e0004 */
[----:B------:R-:W-:Y:S01]  /*0b10*/  SHFL.DOWN PT, R10, R2, 0x1, 0x1f ;  /* 0x08201f00020a7f89 */ /* 0x000fe200000e0000 */
[----:B------:R-:W-:Y:S02]  /*0b20*/  IMAD.MOV.U32 R13, RZ, RZ, R5 ;  /* 0x000000ffff0d7224 */ /* 0x000fe400078e0005 */
[----:B01----:R-:W-:Y:S01]  /*0b30*/  IMAD.MOV.U32 R8, RZ, RZ, R2 ;  /* 0x000000ffff087224 */ /* 0x003fe200078e0002 */
[----:B------:R-:W0:Y:S01]  /*0b40*/  SHFL.DOWN PT, R11, R3, 0x1, 0x1f ;  /* 0x08201f00030b7f89 */ /* 0x000e2200000e0000 */
[----:B------:R-:W-:-:S03]  /*0b50*/  IMAD.MOV.U32 R9, RZ, RZ, R3 ;  /* 0x000000ffff097224 */ /* 0x000fc600078e0003 */
[----:B------:R1:W3:Y:S04]  /*0b60*/  SHFL.DOWN PT, R7, R4, 0x1, 0x1f ;  /* 0x08201f0004077f89 */ /* 0x0002e800000e0000 */
[----:B------:R1:W4:Y:S01]  /*0b70*/  SHFL.DOWN PT, R15, R5, 0x1, 0x1f ;  /* 0x08201f00050f7f89 */ /* 0x00032200000e0000 */
[----:B0-----:R-:W-:-:S06]  /*0b80*/  DSETP.GEU.AND P0, PT, R2, R10, PT ;  /* 0x0000000a0200722a */ /* 0x001fcc0003f0e000 */
[----:B--2---:R-:W-:-:S13]  /*0b90*/  ISETP.GT.OR P0, PT, R6, 0x1e, !P0 ;  /* 0x0000001e0600780c */ /* 0x004fda0004704670 */
[----:B-1-34-:R-:W-:Y:S05]  /*0ba0*/  @P0 BRA `(.L_x_23) ;  /* 0x0000000000380947 */ /* 0x01afea0003800000 */
[----:B------:R-:W-:Y:S01]  /*0bb0*/  DSETP.GT.AND P0, PT, R2, R10, PT ;  /* 0x0000000a0200722a */ /* 0x000fe20003f04000 */
[----:B------:R-:W-:Y:S02]  /*0bc0*/  IMAD.MOV.U32 R8, RZ, RZ, R10 ;  /* 0x000000ffff087224 */ /* 0x000fe400078e000a */
[----:B------:R-:W-:Y:S02]  /*0bd0*/  IMAD.MOV.U32 R9, RZ, RZ, R11 ;  /* 0x000000ffff097224 */ /* 0x000fe400078e000b */
[----:B------:R-:W-:Y:S02]  /*0be0*/  IMAD.MOV.U32 R12, RZ, RZ, R7 ;  /* 0x000000ffff0c7224 */ /* 0x000fe400078e0007 */
[----:B------:R-:W-:-:S07]  /*0bf0*/  IMAD.MOV.U32 R13, RZ, RZ, R15 ;  /* 0x000000ffff0d7224 */ /* 0x000fce00078e000f */
[----:B------:R-:W-:Y:S05]  /*0c00*/  @P0 BRA `(.L_x_23) ;  /* 0x0000000000200947 */ /* 0x000fea0003800000 */
[CC--:B------:R-:W-:Y:S02]  /*0c10*/  ISETP.LT.U32.AND P1, PT, R4.reuse, R7.reuse, PT ;  /* 0x000000070400720c */ /* 0x0c0fe40003f21070 */
[C---:B------:R-:W-:Y:S02]  /*0c20*/  ISETP.GE.U32.AND P0, PT, R4.reuse, R7, PT ;  /* 0x000000070400720c */ /* 0x040fe40003f06070 */
[CC--:B------:R-:W-:Y:S02]  /*0c30*/  ISETP.LT.AND.EX P1, PT, R5.reuse, R15.reuse, PT, P1 ;  /* 0x0000000f0500720c */ /* 0x0c0fe40003f21310 */
[C---:B------:R-:W-:Y:S02]  /*0c40*/  ISETP.GE.AND.EX P0, PT, R5.reuse, R15, PT, P0 ;  /* 0x0000000f0500720c */ /* 0x040fe40003f06300 */
[----:B------:R-:W-:Y:S02]  /*0c50*/  SEL R12, R4, R7, P1 ;  /* 0x00000007040c7207 */ /* 0x000fe40000800000 */
[----:B------:R-:W-:-:S02]  /*0c60*/  SEL R13, R5, R15, P1 ;  /* 0x0000000f050d7207 */ /* 0x000fc40000800000 */
[----:B------:R-:W-:Y:S02]  /*0c70*/  FSEL R8, R2, R10, !P0 ;  /* 0x0000000a02087208 */ /* 0x000fe40004000000 */
[----:B------:R-:W-:-:S07]  /*0c80*/  FSEL R9, R3, R11, !P0 ;  /* 0x0000000b03097208 */ /* 0x000fce0004000000 */
.L_x_23:
[----:B------:R-:W-:Y:S05]  /*0c90*/  BSYNC.RECONVERGENT B1 ;  /* 0x0000000000017941 */ /* 0x000fea0003800200 */
.L_x_22:
[----:B------:R-:W-:Y:S01]  /*0ca0*/  SHFL.DOWN PT, R4, R8, 0x2, 0x1f ;  /* 0x08401f0008047f89 */ /* 0x000fe200000e0000 */
[----:B------:R-:W-:Y:S01]  /*0cb0*/  BSSY.RECONVERGENT B1, `(.L_x_24) ;  /* 0x0000019000017945 */ /* 0x000fe20003800200 */
[----:B------:R-:W-:Y:S02]  /*0cc0*/  IMAD.MOV.U32 R7, RZ, RZ, R12 ;  /* 0x000000ffff077224 */ /* 0x000fe400078e000c */
[----:B------:R-:W0:Y:S01]  /*0cd0*/  SHFL.DOWN PT, R5, R9, 0x2, 0x1f ;  /* 0x08401f0009057f89 */ /* 0x000e2200000e0000 */
[----:B------:R-:W-:Y:S02]  /*0ce0*/  IMAD.MOV.U32 R10, RZ, RZ, R13 ;  /* 0x000000ffff0a7224 */ /* 0x000fe400078e000d */
[----:B------:R-:W-:Y:S01]  /*0cf0*/  IMAD.MOV.U32 R2, RZ, RZ, R8 ;  /* 0x000000ffff027224 */ /* 0x000fe200078e0008 */
[----:B------:R1:W2:Y:S01]  /*0d00*/  SHFL.DOWN PT, R11, R12, 0x2, 0x1f ;  /* 0x08401f000c0b7f89 */ /* 0x0002a200000e0000 */
[----:B------:R-:W-:-:S03]  /*0d10*/  IMAD.MOV.U32 R3, RZ, RZ, R9 ;  /* 0x000000ffff037224 */ /* 0x000fc600078e0009 */
[----:B------:R1:W3:Y:S01]  /*0d20*/  SHFL.DOWN PT, R14, R13, 0x2, 0x1f ;  /* 0x08401f000d0e7f89 */ /* 0x0002e200000e0000 */
[----:B0-----:R-:W-:-:S06]  /*0d30*/  DSETP.GEU.AND P0, PT, R8, R4, PT ;  /* 0x000000040800722a */ /* 0x001fcc0003f0e000 */
[----:B------:R-:W-:-:S13]  /*0d40*/  ISETP.GT.OR P0, PT, R6, 0x1d, !P0 ;  /* 0x0000001d0600780c */ /* 0x000fda0004704670 */
[----:B-123--:R-:W-:Y:S05]  /*0d50*/  @P0 BRA `(.L_x_25) ;  /* 0x0000000000380947 */ /* 0x00efea0003800000 */
[----:B------:R-:W-:Y:S01]  /*0d60*/  DSETP.GT.AND P0, PT, R8, R4, PT ;  /* 0x000000040800722a */ /* 0x000fe20003f04000 */
[----:B------:R-:W-:Y:S02]  /*0d70*/  IMAD.MOV.U32 R2, RZ, RZ, R4 ;  /* 0x000000ffff027224 */ /* 0x000fe400078e0004 */
[----:B------:R-:W-:Y:S02]  /*0d80*/  IMAD.MOV.U32 R3, RZ, RZ, R5 ;  /* 0x000000ffff037224 */ /* 0x000fe400078e0005 */
[----:B------:R-:W-:Y:S02]  /*0d90*/  IMAD.MOV.U32 R7, RZ, RZ, R11 ;  /* 0x000000ffff077224 */ /* 0x000fe400078e000b */
        /* <DEDUP_REMOVED lines=10> */
.L_x_25:
[----:B------:R-:W-:Y:S05]  /*0e40*/  BSYNC.RECONVERGENT B1 ;  /* 0x0000000000017941 */ /* 0x000fea0003800200 */
.L_x_24:
        /* <DEDUP_REMOVED lines=26> */
.L_x_27:
[----:B------:R-:W-:Y:S05]  /*0ff0*/  BSYNC.RECONVERGENT B1 ;  /* 0x0000000000017941 */ /* 0x000fea0003800200 */
.L_x_26:
        /* <DEDUP_REMOVED lines=26> */
.L_x_29:
[----:B------:R-:W-:Y:S05]  /*11a0*/  BSYNC.RECONVERGENT B1 ;  /* 0x0000000000017941 */ /* 0x000fea0003800200 */
.L_x_28:
[----:B------:R-:W-:Y:S01]  /*11b0*/  SHFL.DOWN PT, R4, R8, 0x10, 0x1f ;  /* 0x0a001f0008047f89 */ /* 0x000fe200000e0000 */
[----:B------:R-:W-:Y:S01]  /*11c0*/  ISETP.NE.AND P1, PT, R6, RZ, PT ;  /* 0x000000ff0600720c */ /* 0x000fe20003f25270 */
[----:B------:R-:W-:Y:S01]  /*11d0*/  BSSY.RECONVERGENT B1, `(.L_x_30) ;  /* 0x0000019000017945 */ /* 0x000fe20003800200 */
[----:B------:R-:W-:Y:S01]  /*11e0*/  IMAD.MOV.U32 R20, RZ, RZ, R7 ;  /* 0x000000ffff147224 */ /* 0x000fe200078e0007 */
[----:B------:R-:W0:Y:S01]  /*11f0*/  SHFL.DOWN PT, R5, R9, 0x10, 0x1f ;  /* 0x0a001f0009057f89 */ /* 0x000e2200000e0000 */
[----:B------:R-:W-:Y:S02]  /*1200*/  IMAD.MOV.U32 R21, RZ, RZ, R10 ;  /* 0x000000ffff157224 */ /* 0x000fe400078e000a */
[----:B------:R-:W-:Y:S01]  /*1210*/  IMAD.MOV.U32 R2, RZ, RZ, R8 ;  /* 0x000000ffff027224 */ /* 0x000fe200078e0008 */
[----:B------:R1:W2:Y:S01]  /*1220*/  SHFL.DOWN PT, R11, R10, 0x10, 0x1f ;  /* 0x0a001f000a0b7f89 */ /* 0x0002a200000e0000 */
[----:B------:R-:W-:Y:S01]  /*1230*/  IMAD.MOV.U32 R3, RZ, RZ, R9 ;  /* 0x000000ffff037224 */ /* 0x000fe200078e0009 */
[----:B0-----:R-:W-:-:S06]  /*1240*/  DSETP.GEU.AND P0, PT, R8, R4, PT ;  /* 0x000000040800722a */ /* 0x001fcc0003f0e000 */
[----:B------:R-:W-:Y:S02]  /*1250*/  ISETP.GT.OR P0, PT, R6, 0xf, !P0 ;  /* 0x0000000f0600780c */ /* 0x000fe40004704670 */
[----:B------:R1:W0:Y:S11]  /*1260*/  SHFL.DOWN PT, R6, R7, 0x10, 0x1f ;  /* 0x0a001f0007067f89 */ /* 0x00023600000e0000 */
[----:B-12---:R-:W-:Y:S05]  /*1270*/  @P0 BRA `(.L_x_31) ;  /* 0x0000000000380947 */ /* 0x006fea0003800000 */
[----:B------:R-:W-:Y:S01]  /*1280*/  DSETP.GT.AND P0, PT, R8, R4, PT ;  /* 0x000000040800722a */ /* 0x000fe20003f04000 */
[----:B------:R-:W-:Y:S02]  /*1290*/  IMAD.MOV.U32 R2, RZ, RZ, R4 ;  /* 0x000000ffff027224 */ /* 0x000fe400078e0004 */
[----:B------:R-:W-:Y:S02]  /*12a0*/  IMAD.MOV.U32 R3, RZ, RZ, R5 ;  /* 0x000000ffff037224 */ /* 0x000fe400078e0005 */
[----:B0-----:R-:W-:Y:S02]  /*12b0*/  IMAD.MOV.U32 R20, RZ, RZ, R6 ;  /* 0x000000ffff147224 */ /* 0x001fe400078e0006 */
        /* <DEDUP_REMOVED lines=10> */
.L_x_31:
[----:B------:R-:W-:Y:S05]  /*1360*/  BSYNC.RECONVERGENT B1 ;  /* 0x0000000000017941 */ /* 0x000fea0003800200 */
.L_x_30:
[----:B------:R-:W-:Y:S04]  /*1370*/  BSSY.RECONVERGENT B1, `(.L_x_32) ;  /* 0x000000a000017945 */ /* 0x000fe80003800200 */
[----:B------:R-:W-:Y:S05]  /*1380*/  @P1 BRA `(.L_x_33) ;  /* 0x0000000000201947 */ /* 0x000fea0003800000 */
[----:B0-----:R-:W0:Y:S01]  /*1390*/  S2R R6, SR_CgaCtaId ;  /* 0x0000000000067919 */ /* 0x001e220000008800 */
[----:B------:R-:W-:Y:S02]  /*13a0*/  MOV R5, 0x400 ;  /* 0x0000040000057802 */ /* 0x000fe40000000f00 */
[----:B------:R-:W-:-:S04]  /*13b0*/  SHF.R.U32.HI R4, RZ, 0x1, R0 ;  /* 0x00000001ff047819 */ /* 0x000fc80000011600 */
[----:B------:R-:W-:Y:S02]  /*13c0*/  LOP3.LUT R4, R4, 0x1f0, RZ, 0xc0, !PT ;  /* 0x000001f004047812 */ /* 0x000fe400078ec0ff */
[----:B0-----:R-:W-:-:S05]  /*13d0*/  LEA R5, R6, R5, 0x18 ;  /* 0x0000000506057211 */ /* 0x001fca00078ec0ff */
[----:B------:R-:W-:-:S05]  /*13e0*/  IMAD.IADD R5, R4, 0x1, R5 ;  /* 0x0000000104057824 */ /* 0x000fca00078e0205 */
[----:B------:R1:W-:Y:S04]  /*13f0*/  STS.64 [R5+0x10], R20 ;  /* 0x0000101405007388 */ /* 0x0003e80000000a00 */
[----:B------:R1:W-:Y:S02]  /*1400*/  STS.64 [R5+0x8], R2 ;  /* 0x0000080205007388 */ /* 0x0003e40000000a00 */
.L_x_33:
[----:B------:R-:W-:Y:S05]  /*1410*/  BSYNC.RECONVERGENT B1 ;  /* 0x0000000000017941 */ /* 0x000fea0003800200 */
.L_x_32:
[----:B------:R-:W-:Y:S01]  /*1420*/  BAR.SYNC.DEFER_BLOCKING 0x0 ;  /* 0x0000000000007b1d */ /* 0x000fe20000010000 */
[----:B------:R-:W-:-:S13]  /*1430*/  ISETP.NE.AND P1, PT, R0, RZ, PT ;  /* 0x000000ff0000720c */ /* 0x000fda0003f25270 */
[----:B------:R-:W-:Y:S05]  /*1440*/  @P1 BRA `(.L_x_34) ;  /* 0x0000006000041947 */ /* 0x000fea0003800000 */
[----:B-1----:R-:W1:Y:S01]  /*1450*/  S2R R5, SR_CgaCtaId ;  /* 0x0000000000057919 */ /* 0x002e620000008800 */
[----:B------:R-:W-:Y:S01]  /*1460*/  MOV R0, 0x400 ;  /* 0x0000040000007802 */ /* 0x000fe20000000f00 */
[----:B------:R-:W-:Y:S01]  /*1470*/  BSSY.RECONVERGENT B1, `(.L_x_35) ;  /* 0x000001a000017945 */ /* 0x000fe20003800200 */
[----:B------:R-:W-:Y:S02]  /*1480*/  IMAD.MOV.U32 R30, RZ, RZ, R20 ;  /* 0x000000ffff1e7224 */ /* 0x000fe400078e0014 */
[----:B------:R-:W-:Y:S02]  /*1490*/  IMAD.MOV.U32 R31, RZ, RZ, R21 ;  /* 0x000000ffff1f7224 */ /* 0x000fe400078e0015 */
[----:B------:R-:W-:Y:S02]  /*14a0*/  IMAD.MOV.U32 R28, RZ, RZ, R2 ;  /* 0x000000ffff1c7224 */ /* 0x000fe400078e0002 */
[----:B------:R-:W-:Y:S01]  /*14b0*/  IMAD.MOV.U32 R29, RZ, RZ, R3 ;  /* 0x000000ffff1d7224 */ /* 0x000fe200078e0003 */
[----:B-1----:R-:W-:-:S05]  /*14c0*/  LEA R0, R5, R0, 0x18 ;  /* 0x0000000005007211 */ /* 0x002fca00078ec0ff */
[----:B------:R-:W1:Y:S04]  /*14d0*/  LDS.64 R8, [R0+0x18] ;  /* 0x0000180000087984 */ /* 0x000e680000000a00 */
[----:B------:R2:W3:Y:S04]  /*14e0*/  LDS.128 R16, [R0+0x40] ;  /* 0x0000400000107984 */ /* 0x0004e80000000c00 */
[----:B------:R2:W4:Y:S04]  /*14f0*/  LDS.128 R12, [R0+0x50] ;  /* 0x00005000000c7984 */ /* 0x0005280000000c00 */
[----:B0-----:R2:W0:Y:S01]  /*1500*/  LDS.128 R4, [R0+0x20] ;  /* 0x0000200000047984 */ /* 0x0014220000000c00 */
[----:B-1----:R-:W-:-:S14]  /*1510*/  DSETP.GEU.AND P0, PT, R2, R8, PT ;  /* 0x000000080200722a */ /* 0x002fdc0003f0e000 */
[----:B0-234-:R-:W-:Y:S05]  /*1520*/  @!P0 BRA `(.L_x_36) ;  /* 0x0000000000388947 */ /* 0x01dfea0003800000 */
[----:B------:R-:W-:Y:S01]  /*1530*/  DSETP.GEU.AND P0, PT, R8, R2, PT ;  /* 0x000000020800722a */ /* 0x000fe20003f0e000 */
[----:B------:R-:W-:Y:S02]  /*1540*/  IMAD.MOV.U32 R30, RZ, RZ, R4 ;  /* 0x000000ffff1e7224 */ /* 0x000fe400078e0004 */
[----:B------:R-:W-:Y:S02]  /*1550*/  IMAD.MOV.U32 R31, RZ, RZ, R5 ;  /* 0x000000ffff1f7224 */ /* 0x000fe400078e0005 */
[----:B------:R-:W-:Y:S02]  /*1560*/  IMAD.MOV.U32 R28, RZ, RZ, R8 ;  /* 0x000000ffff1c7224 */ /* 0x000fe400078e0008 */
[----:B------:R-:W-:-:S07]  /*1570*/  IMAD.MOV.U32 R29, RZ, RZ, R9 ;  /* 0x000000ffff1d7224 */ /* 0x000fce00078e0009 */
[----:B------:R-:W-:Y:S05]  /*1580*/  @!P0 BRA `(.L_x_36) ;  /* 0x0000000000208947 */ /* 0x000fea0003800000 */
        /* <DEDUP_REMOVED lines=8> */
.L_x_36:
[----:B------:R-:W-:Y:S05]  /*1610*/  BSYNC.RECONVERGENT B1 ;  /* 0x0000000000017941 */ /* 0x000fea0003800200 */
.L_x_35:
[----:B------:R0:W1:Y:S01]  /*1620*/  LDS.128 R20, [R0+0x60] ;  /* 0x0000600000147984 */ /* 0x0000620000000c00 */
[----:B------:R-:W-:Y:S01]  /*1630*/  DSETP.GEU.AND P0, PT, R28, R6, PT ;  /* 0x000000061c00722a */ /* 0x000fe20003f0e000 */
[----:B------:R-:W-:Y:S01]  /*1640*/  BSSY.RECONVERGENT B1, `(.L_x_37) ;  /* 0x0000016000017945 */ /* 0x000fe20003800200 */
[----:B------:R-:W-:Y:S01]  /*1650*/  IMAD.MOV.U32 R33, RZ, RZ, R30 ;  /* 0x000000ffff217224 */ /* 0x000fe200078e001e */
[----:B------:R0:W2:Y:S01]  /*1660*/  LDS.128 R8, [R0+0x70] ;  /* 0x0000700000087984 */ /* 0x0000a20000000c00 */
[----:B------:R-:W-:Y:S02]  /*1670*/  IMAD.MOV.U32 R35, RZ, RZ, R31 ;  /* 0x000000ffff237224 */ /* 0x000fe400078e001f */
[----:B------:R-:W-:Y:S01]  /*1680*/  IMAD.MOV.U32 R2, RZ, RZ, R28 ;  /* 0x000000ffff027224 */ /* 0x000fe200078e001c */
[----:B------:R0:W3:Y:S01]  /*1690*/  LDS.128 R24, [R0+0x30] ;  /* 0x0000300000187984 */ /* 0x0000e20000000c00 */
[----:B------:R-:W-:-:S06]  /*16a0*/  IMAD.MOV.U32 R3, RZ, RZ, R29 ;  /* 0x000000ffff037224 */ /* 0x000fcc00078e001d */
[----:B------:R-:W-:Y:S05]  /*16b0*/  @!P0 BRA `(.L_x_38) ;  /* 0x0000000000388947 */ /* 0x000fea0003800000 */
[----:B------:R-:W-:Y:S01]  /*16c0*/  DSETP.GEU.AND P0, PT, R6, R28, PT ;  /* 0x0000001c0600722a */ /* 0x000fe20003f0e000 */
[----:B---3--:R-:W-:Y:S02]  /*16d0*/  IMAD.MOV.U32 R33, RZ, RZ, R24 ;  /* 0x000000ffff217224 */ /* 0x008fe400078e0018 */
[----:B------:R-:W-:Y:S02]  /*16e0*/  IMAD.MOV.U32 R35, RZ, RZ, R25 ;  /* 0x000000ffff237224 */ /* 0x000fe400078e0019 */
[----:B------:R-:W-:Y:S02]  /*16f0*/  IMAD.MOV.U32 R2, RZ, RZ, R6 ;  /* 0x000000ffff027224 */ /* 0x000fe400078e0006 */
[----:B------:R-:W-:-:S07]  /*1700*/  IMAD.MOV.U32 R3, RZ, RZ, R7 ;  /* 0x000000ffff037224 */ /* 0x000fce00078e0007 */
[----:B------:R-:W-:Y:S05]  /*1710*/  @!P0 BRA `(.L_x_38) ;  /* 0x0000000000208947 */ /* 0x000fea0003800000 */
        /* <DEDUP_REMOVED lines=8> */
.L_x_38:
[----:B------:R-:W-:Y:S05]  /*17a0*/  BSYNC.RECONVERGENT B1 ;  /* 0x0000000000017941 */ /* 0x000fea0003800200 */
.L_x_37:
[----:B---3--:R-:W-:Y:S01]  /*17b0*/  DSETP.GEU.AND P0, PT, R2, R26, PT ;  /* 0x0000001a0200722a */ /* 0x008fe20003f0e000 */
[----:B------:R-:W-:Y:S01]  /*17c0*/  BSSY.RECONVERGENT B1, `(.L_x_39) ;  /* 0x0000014000017945 */ /* 0x000fe20003800200 */
[----:B------:R-:W-:Y:S02]  /*17d0*/  IMAD.MOV.U32 R29, RZ, RZ, R33 ;  /* 0x000000ffff1d7224 */ /* 0x000fe400078e0021 */
[----:B------:R-:W-:Y:S02]  /*17e0*/  IMAD.MOV.U32 R31, RZ, RZ, R35 ;  /* 0x000000ffff1f7224 */ /* 0x000fe400078e0023 */
[----:B------:R-:W-:Y:S02]  /*17f0*/  IMAD.MOV.U32 R4, RZ, RZ, R2 ;  /* 0x000000ffff047224 */ /* 0x000fe400078e0002 */
[----:B------:R-:W-:-:S06]  /*1800*/  IMAD.MOV.U32 R5, RZ, RZ, R3 ;  /* 0x000000ffff057224 */ /* 0x000fcc00078e0003 */
[----:B------:R-:W-:Y:S05]  /*1810*/  @!P0 BRA `(.L_x_40) ;  /* 0x0000000000388947 */ /* 0x000fea0003800000 */
        /* <DEDUP_REMOVED lines=14> */
.L_x_40:
[----:B------:R-:W-:Y:S05]  /*1900*/  BSYNC.RECONVERGENT B1 ;  /* 0x0000000000017941 */ /* 0x000fea0003800200 */
.L_x_39:
[----:B------:R-:W-:Y:S01]  /*1910*/  DSETP.GEU.AND P0, PT, R4, R18, PT ;  /* 0x000000120400722a */ /* 0x000fe20003f0e000 */
        /* <DEDUP_REMOVED lines=20> */
.L_x_42:
[----:B------:R-:W-:Y:S05]  /*1a60*/  BSYNC.RECONVERGENT B1 ;  /* 0x0000000000017941 */ /* 0x000fea0003800200 */
.L_x_41:
        /* <DEDUP_REMOVED lines=8> */
[----:B-1----:R-:W-:Y:S02]  /*1af0*/  IMAD.MOV.U32 R17, RZ, RZ, R20 ;  /* 0x000000ffff117224 */ /* 0x002fe400078e0014 */
        /* <DEDUP_REMOVED lines=12> */
.L_x_44:
[----:B------:R-:W-:Y:S05]  /*1bc0*/  BSYNC.RECONVERGENT B1 ;  /* 0x0000000000017941 */ /* 0x000fea0003800200 */
.L_x_43:
[----:B-1----:R-:W-:Y:S01]  /*1bd0*/  DSETP.GEU.AND P0, PT, R4, R22, PT ;  /* 0x000000160400722a */ /* 0x002fe20003f0e000 */
[----:B------:R-:W-:Y:S01]  /*1be0*/  BSSY.RECONVERGENT B1, `(.L_x_45) ;  /* 0x0000014000017945 */ /* 0x000fe20003800200 */
[----:B------:R-:W-:Y:S02]  /*1bf0*/  IMAD.MOV.U32 R13, RZ, RZ, R17 ;  /* 0x000000ffff0d7224 */ /* 0x000fe400078e0011 */
[----:B------:R-:W-:Y:S02]  /*1c00*/  IMAD.MOV.U32 R12, RZ, RZ, R19 ;  /* 0x000000ffff0c7224 */ /* 0x000fe400078e0013 */
[----:B------:R-:W-:Y:S02]  /*1c10*/  IMAD.MOV.U32 R6, RZ, RZ, R4 ;  /* 0x000000ffff067224 */ /* 0x000fe400078e0004 */
[----:B------:R-:W-:-:S06]  /*1c20*/  IMAD.MOV.U32 R7, RZ, RZ, R5 ;  /* 0x000000ffff077224 */ /* 0x000fcc00078e0005 */
[----:B------:R-:W-:Y:S05]  /*1c30*/  @!P0 BRA `(.L_x_46) ;  /* 0x0000000000388947 */ /* 0x000fea0003800000 */
[----:B------:R-:W-:Y:S01]  /*1c40*/  DSETP.GEU.AND P0, PT, R22, R4, PT ;  /* 0x000000041600722a */ /* 0x000fe20003f0e000 */
[----:B--2---:R-:W-:Y:S02]  /*1c50*/  IMAD.MOV.U32 R13, RZ, RZ, R8 ;  /* 0x000000ffff0d7224 */ /* 0x004fe400078e0008 */
        /* <DEDUP_REMOVED lines=12> */
.L_x_46:
[----:B------:R-:W-:Y:S05]  /*1d20*/  BSYNC.RECONVERGENT B1 ;  /* 0x0000000000017941 */ /* 0x000fea0003800200 */
.L_x_45:
[----:B--2---:R-:W-:Y:S01]  /*1d30*/  DSETP.GEU.AND P0, PT, R6, R10, PT ;  /* 0x0000000a0600722a */ /* 0x004fe20003f0e000 */
[----:B------:R-:W-:Y:S02]  /*1d40*/  IMAD.MOV.U32 R20, RZ, RZ, R13 ;  /* 0x000000ffff147224 */ /* 0x000fe400078e000d */
[----:B------:R-:W-:Y:S02]  /*1d50*/  IMAD.MOV.U32 R21, RZ, RZ, R12 ;  /* 0x000000ffff157224 */ /* 0x000fe400078e000c */
[----:B------:R-:W-:Y:S02]  /*1d60*/  IMAD.MOV.U32 R2, RZ, RZ, R6 ;  /* 0x000000ffff027224 */ /* 0x000fe400078e0006 */
[----:B------:R-:W-:-:S07]  /*1d70*/  IMAD.MOV.U32 R3, RZ, RZ, R7 ;  /* 0x000000ffff037224 */ /* 0x000fce00078e0007 */
[----:B------:R-:W-:Y:S05]  /*1d80*/  @!P0 BRA `(.L_x_34) ;  /* 0x0000005400b48947 */ /* 0x000fea0003800000 */
[----:B------:R2:W3:Y:S01]  /*1d90*/  LDS.64 R20, [R0+0x80] ;  /* 0x0000800000147984 */ /* 0x0004e20000000a00 */
[----:B------:R-:W-:Y:S01]  /*1da0*/  DSETP.GEU.AND P0, PT, R10, R6, PT ;  /* 0x000000060a00722a */ /* 0x000fe20003f0e000 */
[----:B------:R-:W-:Y:S02]  /*1db0*/  IMAD.MOV.U32 R2, RZ, RZ, R10 ;  /* 0x000000ffff027224 */ /* 0x000fe400078e000a */
[----:B------:R-:W-:-:S11]  /*1dc0*/  IMAD.MOV.U32 R3, RZ, RZ, R11 ;  /* 0x000000ffff037224 */ /* 0x000fd600078e000b */
[----:B--2---:R-:W-:Y:S05]  /*1dd0*/  @!P0 BRA `(.L_x_34) ;  /* 0x0000005400a08947 */ /* 0x004fea0003800000 */
[CC--:B---3--:R-:W-:Y:S02]  /*1de0*/  ISETP.GE.U32.AND P0, PT, R13.reuse, R20.reuse, PT ;  /* 0x000000140d00720c */ /* 0x0c8fe40003f06070 */
[----:B------:R-:W-:Y:S02]  /*1df0*/  ISETP.LT.U32.AND P2, PT, R13, R20, PT ;  /* 0x000000140d00720c */ /* 0x000fe40003f41070 */
[CC--:B------:R-:W-:Y:S02]  /*1e00*/  ISETP.GE.AND.EX P0, PT, R12.reuse, R21.reuse, PT, P0 ;  /* 0x000000150c00720c */ /* 0x0c0fe40003f06300 */
[----:B------:R-:W-:Y:S02]  /*1e10*/  ISETP.LT.AND.EX P2, PT, R12, R21, PT, P2 ;  /* 0x000000150c00720c */ /* 0x000fe40003f41320 */
[----:B------:R-:W-:Y:S02]  /*1e20*/  FSEL R2, R6, R10, !P0 ;  /* 0x0000000a06027208 */ /* 0x000fe40004000000 */
[----:B------:R-:W-:-:S02]  /*1e30*/  FSEL R3, R7, R11, !P0 ;  /* 0x0000000b07037208 */ /* 0x000fc40004000000 */
[----:B------:R-:W-:Y:S02]  /*1e40*/  SEL R20, R13, R20, P2 ;  /* 0x000000140d147207 */ /* 0x000fe40001000000 */
[----:B------:R-:W-:Y:S01]  /*1e50*/  SEL R21, R12, R21, P2 ;  /* 0x000000150c157207 */ /* 0x000fe20001000000 */
[----:B------:R-:W-:Y:S06]  /*1e60*/  BRA `(.L_x_34) ;  /* 0x00000054007c7947 */ /* 0x000fec0003800000 */
.L_x_21:
[----:B------:R-:W-:Y:S01]  /*1e70*/  LOP3.LUT R6, R0, 0x3e0, RZ, 0xc0, !PT ;  /* 0x000003e000067812 */ /* 0x000fe200078ec0ff */
[----:B------:R-:W-:Y:S01]  /*1e80*/  BSSY.RECONVERGENT B1, `(.L_x_47) ;  /* 0x0000020000017945 */ /* 0x000fe20003800200 */
[----:B-----5:R-:W-:Y:S02]  /*1e90*/  IMAD.MOV.U32 R14, RZ, RZ, R4 ;  /* 0x000000ffff0e7224 */ /* 0x020fe400078e0004 */
[----:B------:R-:W-:Y:S02]  /*1ea0*/  IMAD.MOV.U32 R16, RZ, RZ, R5 ;  /* 0x000000ffff107224 */ /* 0x000fe400078e0005 */
[----:B------:R-:W-:Y:S01]  /*1eb0*/  VIADD R7, R6, 0x20 ;  /* 0x0000002006077836 */ /* 0x000fe20000000000 */
[----:B------:R-:W-:Y:S01]  /*1ec0*/  LOP3.LUT R6, RZ, R6, RZ, 0x33, !PT ;  /* 0x00000006ff067212 */ /* 0x000fe200078e33ff */
[----:B01----:R-:W-:Y:S02]  /*1ed0*/  IMAD.MOV.U32 R8, RZ, RZ, R2 ;  /* 0x000000ffff087224 */ /* 0x003fe400078e0002 */
[----:B------:R-:W-:Y:S01]  /*1ee0*/  IMAD.MOV.U32 R9, RZ, RZ, R3 ;  /* 0x000000ffff097224 */ /* 0x000fe200078e0003 */
[----:B------:R-:W-:Y:S01]  /*1ef0*/  ISETP.GT.AND P0, PT, R7, UR4, PT ;  /* 0x0000000407007c0c */ /* 0x000fe2000bf04270 */
[----:B------:R-:W-:-:S05]  /*1f00*/  VIADD R6, R6, UR4 ;  /* 0x0000000406067c36 */ /* 0x000fca0008000000 */
[----:B------:R-:W-:Y:S02]  /*1f10*/  SEL R7, R6, 0x1f, P0 ;  /* 0x0000001f06077807 */ /* 0x000fe40000000000 */
[----:B------:R-:W0:Y:S03]  /*1f20*/  S2R R6, SR_LANEID ;  /* 0x0000000000067919 */ /* 0x000e260000000000 */
[----:B------:R-:W-:Y:S04]  /*1f30*/  SHFL.DOWN PT, R10, R2, 0x1, R7 ;  /* 0x08200000020a7989 */ /* 0x000fe800000e0007 */
[----:B------:R-:W1:Y:S04]  /*1f40*/  SHFL.DOWN PT, R11, R3, 0x1, R7 ;  /* 0x08200000030b7989 */ /* 0x000e6800000e0007 */
[----:B------:R2:W3:Y:S04]  /*1f50*/  SHFL.DOWN PT, R13, R4, 0x1, R7 ;  /* 0x08200000040d7989 */ /* 0x0004e800000e0007 */
[----:B------:R2:W4:Y:S01]  /*1f60*/  SHFL.DOWN PT, R15, R5, 0x1, R7 ;  /* 0x08200000050f7989 */ /* 0x00052200000e0007 */
[----:B-1----:R-:W-:-:S06]  /*1f70*/  DSETP.GEU.AND P0, PT, R2, R10, PT ;  /* 0x0000000a0200722a */ /* 0x002fcc0003f0e000 */
[----:B0-----:R-:W-:-:S13]  /*1f80*/  ISETP.GE.OR P0, PT, R6, R7, !P0 ;  /* 0x000000070600720c */ /* 0x001fda0004706670 */
[----:B--234-:R-:W-:Y:S05]  /*1f90*/  @P0 BRA `(.L_x_48) ;  /* 0x0000000000380947 */ /* 0x01cfea0003800000 */
        /* <DEDUP_REMOVED lines=14> */
.L_x_48:
[----:B------:R-:W-:Y:S05]  /*2080*/  BSYNC.RECONVERGENT B1 ;  /* 0x0000000000017941 */ /* 0x000fea0003800200 */
.L_x_47:
[----:B------:R-:W-:Y:S01]  /*2090*/  SHFL.DOWN PT, R4, R8, 0x2, R7 ;  /* 0x0840000008047989 */ /* 0x000fe200000e0007 */
[----:B------:R-:W-:Y:S01]  /*20a0*/  VIADD R2, R6, 0x2 ;  /* 0x0000000206027836 */ /* 0x000fe20000000000 */
[----:B------:R-:W-:Y:S01]  /*20b0*/  BSSY.RECONVERGENT B1, `(.L_x_49) ;  /* 0x0000019000017945 */ /* 0x000fe20003800200 */
[----:B------:R-:W-:Y:S01]  /*20c0*/  IMAD.MOV.U32 R10, RZ, RZ, R14 ;  /* 0x000000ffff0a7224 */ /* 0x000fe200078e000e */
[----:B------:R-:W0:Y:S01]  /*20d0*/  SHFL.DOWN PT, R5, R9, 0x2, R7 ;  /* 0x0840000009057989 */ /* 0x000e2200000e0007 */
[----:B------:R-:W-:Y:S02]  /*20e0*/  IMAD.MOV.U32 R12, RZ, RZ, R16 ;  /* 0x000000ffff0c7224 */ /* 0x000fe400078e0010 */
[----:B------:R-:W-:Y:S01]  /*20f0*/  IMAD.MOV.U32 R3, RZ, RZ, R9 ;  /* 0x000000ffff037224 */ /* 0x000fe200078e0009 */
[----:B------:R1:W2:Y:S04]  /*2100*/  SHFL.DOWN PT, R11, R14, 0x2, R7 ;  /* 0x084000000e0b7989 */ /* 0x0002a800000e0007 */
[----:B------:R1:W3:Y:S01]  /*2110*/  SHFL.DOWN PT, R13, R16, 0x2, R7 ;  /* 0x08400000100d7989 */ /* 0x0002e200000e0007 */
[----:B0-----:R-:W-:-:S06]  /*2120*/  DSETP.GEU.AND P0, PT, R8, R4, PT ;  /* 0x000000040800722a */ /* 0x001fcc0003f0e000 */
[----:B------:R-:W-:Y:S01]  /*2130*/  ISETP.GT.OR P0, PT, R2, R7, !P0 ;  /* 0x000000070200720c */ /* 0x000fe20004704670 */
[----:B------:R-:W-:-:S12]  /*2140*/  IMAD.MOV.U32 R2, RZ, RZ, R8 ;  /* 0x000000ffff027224 */ /* 0x000fd800078e0008 */
        /* <DEDUP_REMOVED lines=15> */
.L_x_50:
[----:B------:R-:W-:Y:S05]  /*2240*/  BSYNC.RECONVERGENT B1 ;  /* 0x0000000000017941 */ /* 0x000fea0003800200 */
.L_x_49:
        /* <DEDUP_REMOVED lines=27> */
.L_x_52:
[----:B------:R-:W-:Y:S05]  /*2400*/  BSYNC.RECONVERGENT B1 ;  /* 0x0000000000017941 */ /* 0x000fea0003800200 */
.L_x_51:
        /* <DEDUP_REMOVED lines=27> */
.L_x_54:
[----:B------:R-:W-:Y:S05]  /*25c0*/  BSYNC.RECONVERGENT B1 ;  /* 0x0000000000017941 */ /* 0x000fea0003800200 */
.L_x_53:
[----:B------:R-:W-:Y:S01]  /*25d0*/  SHFL.DOWN PT, R4, R8, 0x10, R7 ;  /* 0x0a00000008047989 */ /* 0x000fe200000e0007 */
[C---:B------:R-:W-:Y:S01]  /*25e0*/  VIADD R2, R6.reuse, 0x10 ;  /* 0x0000001006027836 */ /* 0x040fe20000000000 */
[----:B------:R-:W-:Y:S01]  /*25f0*/  BSSY.RECONVERGENT B1, `(.L_x_55) ;  /* 0x000001a000017945 */ /* 0x000fe20003800200 */
[----:B------:R-:W-:Y:S01]  /*2600*/  ISETP.NE.AND P1, PT, R6, RZ, PT ;  /* 0x000000ff0600720c */ /* 0x000fe20003f25270 */
[----:B------:R-:W0:Y:S01]  /*2610*/  SHFL.DOWN PT, R5, R9, 0x10, R7 ;  /* 0x0a00000009057989 */ /* 0x000e2200000e0007 */
[----:B------:R-:W-:Y:S02]  /*2620*/  IMAD.MOV.U32 R20, RZ, RZ, R10 ;  /* 0x000000ffff147224 */ /* 0x000fe400078e000a */
[----:B------:R-:W-:Y:S01]  /*2630*/  IMAD.MOV.U32 R21, RZ, RZ, R12 ;  /* 0x000000ffff157224 */ /* 0x000fe200078e000c */
[----:B------:R1:W2:Y:S01]  /*2640*/  SHFL.DOWN PT, R11, R10, 0x10, R7 ;  /* 0x0a0000000a0b7989 */ /* 0x0002a200000e0007 */
[----:B------:R-:W-:-:S03]  /*2650*/  IMAD.MOV.U32 R3, RZ, RZ, R9 ;  /* 0x000000ffff037224 */ /* 0x000fc600078e0009 */
        /* <DEDUP_REMOVED lines=19> */
.L_x_56:
[----:B------:R-:W-:Y:S05]  /*2790*/  BSYNC.RECONVERGENT B1 ;  /* 0x0000000000017941 */ /* 0x000fea0003800200 */
.L_x_55:
[----:B------:R-:W-:Y:S04]  /*27a0*/  BSSY.RECONVERGENT B1, `(.L_x_57) ;  /* 0x000000a000017945 */ /* 0x000fe80003800200 */
[----:B------:R-:W-:Y:S05]  /*27b0*/  @P1 BRA `(.L_x_58) ;  /* 0x0000000000201947 */ /* 0x000fea0003800000 */
[----:B------:R-:W0:Y:S01]  /*27c0*/  S2R R6, SR_CgaCtaId ;  /* 0x0000000000067919 */ /* 0x000e220000008800 */
[----:B------:R-:W-:Y:S02]  /*27d0*/  MOV R5, 0x400 ;  /* 0x0000040000057802 */ /* 0x000fe40000000f00 */
[----:B------:R-:W-:-:S04]  /*27e0*/  SHF.R.U32.HI R4, RZ, 0x1, R0 ;  /* 0x00000001ff047819 */ /* 0x000fc80000011600 */
[----:B------:R-:W-:Y:S02]  /*27f0*/  LOP3.LUT R4, R4, 0x1f0, RZ, 0xc0, !PT ;  /* 0x000001f004047812 */ /* 0x000fe400078ec0ff */
[----:B0-----:R-:W-:-:S05]  /*2800*/  LEA R5, R6, R5, 0x18 ;  /* 0x0000000506057211 */ /* 0x001fca00078ec0ff */
[----:B------:R-:W-:-:S05]  /*2810*/  IMAD.IADD R5, R4, 0x1, R5 ;  /* 0x0000000104057824 */ /* 0x000fca00078e0205 */
[----:B------:R0:W-:Y:S04]  /*2820*/  STS.64 [R5+0x10], R20 ;  /* 0x0000101405007388 */ /* 0x0001e80000000a00 */
[----:B------:R0:W-:Y:S02]  /*2830*/  STS.64 [R5+0x8], R2 ;  /* 0x0000080205007388 */ /* 0x0001e40000000a00 */
.L_x_58:
[----:B------:R-:W-:Y:S05]  /*2840*/  BSYNC.RECONVERGENT B1 ;  /* 0x0000000000017941 */ /* 0x000fea0003800200 */
.L_x_57:
[----:B------:R-:W-:Y:S01]  /*2850*/  BAR.SYNC.DEFER_BLOCKING 0x0 ;  /* 0x0000000000007b1d */ /* 0x000fe20000010000 */
[----:B------:R-:W-:-:S13]  /*2860*/  ISETP.NE.AND P1, PT, R0, RZ, PT ;  /* 0x000000ff0000720c */ /* 0x000fda0003f25270 */
[----:B------:R-:W-:Y:S05]  /*2870*/  @P1 BRA `(.L_x_34) ;  /* 0x0000004800f81947 */ /* 0x000fea0003800000 */
[----:B------:R-:W-:Y:S01]  /*2880*/  UISETP.GE.AND UP0, UPT, UR4, 0x21, UPT ;  /* 0x000000210400788c */ /* 0x000fe2000bf06270 */
[----:B------:R-:W-:Y:S02]  /*2890*/  IMAD.MOV.U32 R11, RZ, RZ, R20 ;  /* 0x000000ffff0b7224 */ /* 0x000fe400078e0014 */
[----:B------:R-:W-:Y:S02]  /*28a0*/  IMAD.MOV.U32 R8, RZ, RZ, R21 ;  /* 0x000000ffff087224 */ /* 0x000fe400078e0015 */
[----:B------:R-:W-:Y:S02]  /*28b0*/  IMAD.MOV.U32 R4, RZ, RZ, R2 ;  /* 0x000000ffff047224 */ /* 0x000fe400078e0002 */
[----:B0-----:R-:W-:Y:S02]  /*28c0*/  IMAD.MOV.U32 R5, RZ, RZ, R3 ;  /* 0x000000ffff057224 */ /* 0x001fe400078e0003 */
[----:B------:R-:W-:Y:S05]  /*28d0*/  BRA.U !UP0, `(.L_x_59) ;  /* 0x00000001086c7547 */ /* 0x000fea000b800000 */
[----:B------:R-:W0:Y:S01]  /*28e0*/  S2R R5, SR_CgaCtaId ;  /* 0x0000000000057919 */ /* 0x000e220000008800 */
[----:B------:R-:W-:Y:S01]  /*28f0*/  MOV R0, 0x400 ;  /* 0x0000040000007802 */ /* 0x000fe20000000f00 */
[----:B------:R-:W-:Y:S01]  /*2900*/  BSSY.RECONVERGENT B1, `(.L_x_59) ;  /* 0x0000018000017945 */ /* 0x000fe20003800200 */
[----:B------:R-:W-:Y:S02]  /*2910*/  IMAD.MOV.U32 R11, RZ, RZ, R20 ;  /* 0x000000ffff0b7224 */ /* 0x000fe400078e0014 */
[----:B------:R-:W-:Y:S02]  /*2920*/  IMAD.MOV.U32 R8, RZ, RZ, R21 ;  /* 0x000000ffff087224 */ /* 0x000fe400078e0015 */
[----:B------:R-:W-:Y:S01]  /*2930*/  IMAD.MOV.U32 R4, RZ, RZ, R2 ;  /* 0x000000ffff047224 */ /* 0x000fe200078e0002 */
[----:B0-----:R-:W-:Y:S01]  /*2940*/  LEA R0, R5, R0, 0x18 ;  /* 0x0000000005007211 */ /* 0x001fe200078ec0ff */
[----:B------:R-:W-:-:S04]  /*2950*/  IMAD.MOV.U32 R5, RZ, RZ, R3 ;  /* 0x000000ffff057224 */ /* 0x000fc800078e0003 */
[----:B------:R-:W0:Y:S02]  /*2960*/  LDS.64 R6, [R0+0x18] ;  /* 0x0000180000067984 */ /* 0x000e240000000a00 */
[----:B0-----:R-:W-:-:S14]  /*2970*/  DSETP.GEU.AND P0, PT, R2, R6, PT ;  /* 0x000000060200722a */ /* 0x001fdc0003f0e000 */
[----:B------:R-:W-:Y:S05]  /*2980*/  @!P0 BRA `(.L_x_60) ;  /* 0x00000000003c8947 */ /* 0x000fea0003800000 */
[----:B------:R-:W0:Y:S01]  /*2990*/  LDS.64 R12, [R0+0x20] ;  /* 0x00002000000c7984 */ /* 0x000e220000000a00 */
[----:B------:R-:W-:Y:S01]  /*29a0*/  DSETP.GEU.AND P0, PT, R6, R2, PT ;  /* 0x000000020600722a */ /* 0x000fe20003f0e000 */
[----:B------:R-:W-:Y:S02]  /*29b0*/  IMAD.MOV.U32 R4, RZ, RZ, R6 ;  /* 0x000000ffff047224 */ /* 0x000fe400078e0006 */
[----:B------:R-:W-:Y:S02]  /*29c0*/  IMAD.MOV.U32 R5, RZ, RZ, R7 ;  /* 0x000000ffff057224 */ /* 0x000fe400078e0007 */
[----:B0-----:R-:W-:Y:S02]  /*29d0*/  IMAD.MOV.U32 R11, RZ, RZ, R12 ;  /* 0x000000ffff0b7224 */ /* 0x001fe400078e000c */
        /* <DEDUP_REMOVED lines=10> */
.L_x_60:
[----:B------:R-:W-:Y:S05]  /*2a80*/  BSYNC.RECONVERGENT B1 ;  /* 0x0000000000017941 */ /* 0x000fea0003800200 */
.L_x_59:
[----:B------:R-:W-:Y:S01]  /*2a90*/  UISETP.GE.AND UP0, UPT, UR4, 0x41, UPT ;  /* 0x000000410400788c */ /* 0x000fe2000bf06270 */
[----:B------:R-:W-:Y:S02]  /*2aa0*/  IMAD.MOV.U32 R9, RZ, RZ, R11 ;  /* 0x000000ffff097224 */ /* 0x000fe400078e000b */
[----:B------:R-:W-:Y:S02]  /*2ab0*/  IMAD.MOV.U32 R0, RZ, RZ, R8 ;  /* 0x000000ffff007224 */ /* 0x000fe400078e0008 */
[----:B------:R-:W-:Y:S02]  /*2ac0*/  IMAD.MOV.U32 R2, RZ, RZ, R4 ;  /* 0x000000ffff027224 */ /* 0x000fe400078e0004 */
[----:B------:R-:W-:Y:S02]  /*2ad0*/  IMAD.MOV.U32 R3, RZ, RZ, R5 ;  /* 0x000000ffff037224 */ /* 0x000fe400078e0005 */
[----:B------:R-:W-:Y:S05]  /*2ae0*/  BRA.U !UP0, `(.L_x_61) ;  /* 0x00000001086c7547 */ /* 0x000fea000b800000 */
[----:B------:R-:W0:Y:S01]  /*2af0*/  S2R R3, SR_CgaCtaId ;  /* 0x0000000000037919 */ /* 0x000e220000008800 */
[----:B------:R-:W-:Y:S01]  /*2b00*/  MOV R0, 0x400 ;  /* 0x0000040000007802 */ /* 0x000fe20000000f00 */
[----:B------:R-:W-:Y:S01]  /*2b10*/  BSSY.RECONVERGENT B1, `(.L_x_61) ;  /* 0x0000018000017945 */ /* 0x000fe20003800200 */
[----:B------:R-:W-:Y:S02]  /*2b20*/  IMAD.MOV.U32 R9, RZ, RZ, R11 ;  /* 0x000000ffff097224 */ /* 0x000fe400078e000b */
[----:B------:R-:W-:Y:S01]  /*2b30*/  IMAD.MOV.U32 R2, RZ, RZ, R4 ;  /* 0x000000ffff027224 */ /* 0x000fe200078e0004 */
[----:B0-----:R-:W-:Y:S01]  /*2b40*/  LEA R10, R3, R0, 0x18 ;  /* 0x00000000030a7211 */ /* 0x001fe200078ec0ff */
[----:B------:R-:W-:Y:S02]  /*2b50*/  IMAD.MOV.U32 R0, RZ, RZ, R8 ;  /* 0x000000ffff007224 */ /* 0x000fe400078e0008 */
[----:B------:R-:W-:Y:S02]  /*2b60*/  IMAD.MOV.U32 R3, RZ, RZ, R5 ;  /* 0x000000ffff037224 */ /* 0x000fe400078e0005 */
        /* <DEDUP_REMOVED lines=18> */
.L_x_62:
[----:B------:R-:W-:Y:S05]  /*2c90*/  BSYNC.RECONVERGENT B1 ;  /* 0x0000000000017941 */ /* 0x000fea0003800200 */
.L_x_61:
        /* <DEDUP_REMOVED lines=32> */
.L_x_64:
[----:B------:R-:W-:Y:S05]  /*2ea0*/  BSYNC.RECONVERGENT B1 ;  /* 0x0000000000017941 */ /* 0x000fea0003800200 */
.L_x_63:
        /* <DEDUP_REMOVED lines=32> */
.L_x_66:
[----:B------:R-:W-:Y:S05]  /*30b0*/  BSYNC.RECONVERGENT B1 ;  /* 0x0000000000017941 */ /* 0x000fea0003800200 */
.L_x_65:
        /* <DEDUP_REMOVED lines=32> */
.L_x_68:
[----:B------:R-:W-:Y:S05]  /*32c0*/  BSYNC.RECONVERGENT B1 ;  /* 0x0000000000017941 */ /* 0x000fea0003800200 */
.L_x_67:
        /* <DEDUP_REMOVED lines=32> */
.L_x_70:
[----:B------:R-:W-:Y:S05]  /*34d0*/  BSYNC.RECONVERGENT B1 ;  /* 0x0000000000017941 */ /* 0x000fea0003800200 */
.L_x_69:
        /* <DEDUP_REMOVED lines=16> */
[----:B------:R2:W4:Y:S01]  /*35e0*/  LDS.64 R20, [R8+0x80] ;  /* 0x0000800008147984 */ /* 0x0005220000000a00 */
[----:B------:R-:W-:Y:S01]  /*35f0*/  DSETP.GEU.AND P0, PT, R4, R6, PT ;  /* 0x000000060400722a */ /* 0x000fe20003f0e000 */
[----:B------:R-:W-:Y:S02]  /*3600*/  IMAD.MOV.U32 R2, RZ, RZ, R4 ;  /* 0x000000ffff027224 */ /* 0x000fe400078e0004 */
[----:B------:R-:W-:-:S11]  /*3610*/  IMAD.MOV.U32 R3, RZ, RZ, R5 ;  /* 0x000000ffff037224 */ /* 0x000fd600078e0005 */
[----:B--2---:R-:W-:Y:S05]  /*3620*/  @!P0 BRA `(.L_x_34) ;  /* 0x0000003c008c8947 */ /* 0x004fea0003800000 */
[CC--:B----4-:R-:W-:Y:S02]  /*3630*/  ISETP.GE.U32.AND P0, PT, R9.reuse, R20.reuse, PT ;  /* 0x000000140900720c */ /* 0x0d0fe40003f06070 */
        /* <DEDUP_REMOVED lines=8> */
.L_x_2:
[----:B------:R-:W1:Y:S01]  /*36c0*/  S2R R0, SR_TID.X ;  /* 0x0000000000007919 */ /* 0x000e620000002100 */
[----:B------:R-:W1:Y:S02]  /*36d0*/  LDC.64 R12, c[0x0][0x380] ;  /* 0x0000e000ff0c7b82 */ /* 0x000e640000000a00 */
[----:B-1----:R-:W-:-:S05]  /*36e0*/  IMAD.WIDE.U32 R12, R0, 0x10, R12 ;  /* 0x00000010000c7825 */ /* 0x002fca00078e000c */
[----:B0-----:R-:W2:Y:S04]  /*36f0*/  LDG.E.64.CONSTANT R20, desc[UR10][R12.64] ;  /* 0x0000000a0c147981 */ /* 0x001ea8000c1e9b00 */
[----:B------:R-:W3:Y:S04]  /*3700*/  LDG.E.64.CONSTANT R10, desc[UR10][R12.64+0x1000] ;  /* 0x0010000a0c0a7981 */ /* 0x000ee8000c1e9b00 */
[----:B------:R-:W4:Y:S04]  /*3710*/  LDG.E.64.CONSTANT R22, desc[UR10][R12.64+0x8] ;  /* 0x0000080a0c167981 */ /* 0x000f28000c1e9b00 */
[----:B------:R0:W5:Y:S04]  /*3720*/  LDG.E.64.CONSTANT R16, desc[UR10][R12.64+0x2000] ;  /* 0x0020000a0c107981 */ /* 0x000168000c1e9b00 */
[----:B------:R0:W5:Y:S04]  /*3730*/  LDG.E.64.CONSTANT R8, desc[UR10][R12.64+0x3000] ;  /* 0x0030000a0c087981 */ /* 0x000168000c1e9b00 */
[----:B------:R0:W5:Y:S04]  /*3740*/  LDG.E.64.CONSTANT R4, desc[UR10][R12.64+0x4000] ;  /* 0x0040000a0c047981 */ /* 0x000168000c1e9b00 */
[----:B------:R0:W5:Y:S04]  /*3750*/  LDG.E.64.CONSTANT R24, desc[UR10][R12.64+0x2008] ;  /* 0x0020080a0c187981 */ /* 0x000168000c1e9b00 */
[----:B------:R0:W5:Y:S04]  /*3760*/  LDG.E.64.CONSTANT R6, desc[UR10][R12.64+0x3008] ;  /* 0x0030080a0c067981 */ /* 0x000168000c1e9b00 */
[----:B------:R0:W5:Y:S01]  /*3770*/  LDG.E.64.CONSTANT R2, desc[UR10][R12.64+0x4008] ;  /* 0x0040080a0c027981 */ /* 0x000162000c1e9b00 */
[----:B------:R-:W-:Y:S01]  /*3780*/  BSSY.RECONVERGENT B1, `(.L_x_71) ;  /* 0x0000014000017945 */ /* 0x000fe20003800200 */
[----:B--2---:R-:W-:-:S02]  /*3790*/  IMAD.MOV.U32 R18, RZ, RZ, R20 ;  /* 0x000000ffff127224 */ /* 0x004fc400078e0014 */
[----:B------:R-:W-:Y:S01]  /*37a0*/  IMAD.MOV.U32 R19, RZ, RZ, R21 ;  /* 0x000000ffff137224 */ /* 0x000fe200078e0015 */
[----:B---3--:R-:W-:Y:S01]  /*37b0*/  DSETP.GEU.AND P0, PT, R20, R10, PT ;  /* 0x0000000a1400722a */ /* 0x008fe20003f0e000 */
[----:B----4-:R-:W-:Y:S02]  /*37c0*/  IMAD.MOV.U32 R14, RZ, RZ, R22 ;  /* 0x000000ffff0e7224 */ /* 0x010fe400078e0016 */
[----:B------:R-:W-:-:S11]  /*37d0*/  IMAD.MOV.U32 R15, RZ, RZ, R23 ;  /* 0x000000ffff0f7224 */ /* 0x000fd600078e0017 */
[----:B0-----:R-:W-:Y:S05]  /*37e0*/  @!P0 BRA `(.L_x_72) ;  /* 0x0000000000348947 */ /* 0x001fea0003800000 */
[----:B------:R0:W5:Y:S01]  /*37f0*/  LDG.E.64.CONSTANT R14, desc[UR10][R12.64+0x1008] ;  /* 0x0010080a0c0e7981 */ /* 0x000162000c1e9b00 */
[----:B------:R-:W-:Y:S01]  /*3800*/  DSETP.GEU.AND P0, PT, R10, R20, PT ;  /* 0x000000140a00722a */ /* 0x000fe20003f0e000 */
[----:B------:R-:W-:Y:S02]  /*3810*/  IMAD.MOV.U32 R18, RZ, RZ, R10 ;  /* 0x000000ffff127224 */ /* 0x000fe400078e000a */
[----:B------:R-:W-:-:S11]  /*3820*/  IMAD.MOV.U32 R19, RZ, RZ, R11 ;  /* 0x000000ffff137224 */ /* 0x000fd600078e000b */
[----:B0-----:R-:W-:Y:S05]  /*3830*/  @!P0 BRA `(.L_x_72) ;  /* 0x0000000000208947 */ /* 0x001fea0003800000 */
        /* <DEDUP_REMOVED lines=8> */
.L_x_72:
[----:B------:R-:W-:Y:S05]  /*38c0*/  BSYNC.RECONVERGENT B1 ;  /* 0x0000000000017941 */ /* 0x000fea0003800200 */
.L_x_71:
[----:B-----5:R-:W-:Y:S01]  /*38d0*/  DSETP.GEU.AND P0, PT, R18, R16, PT ;  /* 0x000000101200722a */ /* 0x020fe20003f0e000 */
[----:B------:R-:W-:Y:S01]  /*38e0*/  BSSY.RECONVERGENT B1, `(.L_x_73) ;  /* 0x0000014000017945 */ /* 0x000fe20003800200 */
[----:B------:R-:W-:Y:S02]  /*38f0*/  IMAD.MOV.U32 R21, RZ, RZ, R14 ;  /* 0x000000ffff157224 */ /* 0x000fe400078e000e */
[----:B------:R-:W-:Y:S02]  /*3900*/  IMAD.MOV.U32 R22, RZ, RZ, R15 ;  /* 0x000000ffff167224 */ /* 0x000fe400078e000f */
[----:B------:R-:W-:Y:S02]  /*3910*/  IMAD.MOV.U32 R10, RZ, RZ, R18 ;  /* 0x000000ffff0a7224 */ /* 0x000fe400078e0012 */
[----:B------:R-:W-:-:S06]  /*3920*/  IMAD.MOV.U32 R11, RZ, RZ, R19 ;  /* 0x000000ffff0b7224 */ /* 0x000fcc00078e0013 */
[----:B------:R-:W-:Y:S05]  /*3930*/  @!P0 BRA `(.L_x_74) ;  /* 0x0000000000388947 */ /* 0x000fea0003800000 */
        /* <DEDUP_REMOVED lines=14> */
.L_x_74:
[----:B------:R-:W-:Y:S05]  /*3a20*/  BSYNC.RECONVERGENT B1 ;  /* 0x0000000000017941 */ /* 0x000fea0003800200 */
.L_x_73:
[----:B------:R-:W-:Y:S01]  /*3a30*/  DSETP.GEU.AND P0, PT, R10, R8, PT ;  /* 0x000000080a00722a */ /* 0x000fe20003f0e000 */
        /* <DEDUP_REMOVED lines=20> */
.L_x_76:
[----:B------:R-:W-:Y:S05]  /*3b80*/  BSYNC.RECONVERGENT B1 ;  /* 0x0000000000017941 */ /* 0x000fea0003800200 */
.L_x_75:
        /* <DEDUP_REMOVED lines=21> */
.L_x_78:
[----:B------:R-:W-:Y:S05]  /*3ce0*/  BSYNC.RECONVERGENT B1 ;  /* 0x0000000000017941 */ /* 0x000fea0003800200 */
.L_x_77:
[----:B------:R-:W-:Y:S01]  /*3cf0*/  UISETP.GE.U32.AND UP0, UPT, UR8, 0xa00, UPT ;  /* 0x00000a000800788c */ /* 0x000fe2000bf06070 */
[----:B------:R-:W-:Y:S02]  /*3d00*/  IMAD.MOV.U32 R17, RZ, RZ, 0x500 ;  /* 0x00000500ff117424 */ /* 0x000fe400078e00ff */
[----:B------:R-:W-:-:S06]  /*3d10*/  IMAD.MOV.U32 R15, RZ, RZ, RZ ;  /* 0x000000ffff0f7224 */ /* 0x000fcc00078e00ff */
[----:B------:R-:W-:Y:S05]  /*3d20*/  BRA.U !UP0, `(.L_x_79) ;  /* 0x00000019084c7547 */ /* 0x000fea000b800000 */
[----:B------:R-:W-:Y:S01]  /*3d30*/  UIADD3 UR9, UP0, UPT, UR8, -0xa00, URZ ;  /* 0xfffff60008097890 */ /* 0x000fe2000ff1e0ff */
[----:B------:R-:W-:Y:S02]  /*3d40*/  IMAD.MOV.U32 R17, RZ, RZ, 0x500 ;  /* 0x00000500ff117424 */ /* 0x000fe400078e00ff */
[----:B------:R-:W-:Y:S01]  /*3d50*/  IMAD.MOV.U32 R15, RZ, RZ, RZ ;  /* 0x000000ffff0f7224 */ /* 0x000fe200078e00ff */
[----:B------:R-:W-:Y:S02]  /*3d60*/  ULEA.HI.X.SX32 UR8, UR8, 0xffffffff, 0x1, UP0 ;  /* 0xffffffff08087891 */ /* 0x000fe400080f0eff */
[----:B------:R-:W-:Y:S02]  /*3d70*/  UIMAD.WIDE.U32 UR12, UR9, -0x33333333, URZ ;  /* 0xcccccccd090c78a5 */ /* 0x000fe4000f8e00ff */
[----:B------:R-:W-:-:S04]  /*3d80*/  UIMAD.WIDE.U32 UR4, UR8, -0x33333333, URZ ;  /* 0xcccccccd080478a5 */ /* 0x000fc8000f8e00ff */
[----:B------:R-:W-:-:S04]  /*3d90*/  UIMAD.WIDE.U32 UR4, UP0, UR9, -0x33333334, UR4 ;  /* 0xcccccccc090478a5 */ /* 0x000fc8000f800004 */
[----:B------:R-:W-:Y:S02]  /*3da0*/  UIADD3.X UR7, UPT, UPT, URZ, URZ, URZ, UP0, !UPT ;  /* 0x000000ffff077290 */ /* 0x000fe400087fe4ff */
[----:B------:R-:W-:Y:S01]  /*3db0*/  UIADD3 URZ, UP0, UPT, UR13, UR4, URZ ;  /* 0x000000040dff7290 */ /* 0x000fe2000ff1e0ff */
[----:B------:R-:W-:-:S03]  /*3dc0*/  UMOV UR6, UR5 ;  /* 0x0000000500067c82 */ /* 0x000fc60008000000 */
[----:B------:R-:W-:Y:S02]  /*3dd0*/  UIMAD.WIDE.U32.X UR4, UR8, -0x33333334, UR6, UP0 ;  /* 0xcccccccc080478a5 */ /* 0x000fe400080e0406 */
[----:B------:R-:W-:Y:S02]  /*3de0*/  UISETP.GE.U32.AND UP0, UPT, UR9, 0x500, UPT ;  /* 0x000005000900788c */ /* 0x000fe4000bf06070 */
[----:B------:R-:W-:Y:S02]  /*3df0*/  USHF.R.U64 UR6, UR4, 0xa, UR5 ;  /* 0x0000000a04067899 */ /* 0x000fe40008001205 */
[----:B------:R-:W-:-:S09]  /*3e00*/  UISETP.GE.U32.AND.EX UP0, UPT, UR8, URZ, UPT, UP0 ;  /* 0x000000ff0800728c */ /* 0x000fd2000bf06100 */
[----:B------:R-:W-:Y:S05]  /*3e10*/  BRA.U !UP0, `(.L_x_80) ;  /* 0x0000001108107547 */ /* 0x000fea000b800000 */
[----:B------:R-:W0:Y:S01]  /*3e20*/  LDCU.64 UR8, c[0x0][0x380] ;  /* 0x00007000ff0877ac */ /* 0x000e220008000a00 */
[----:B------:R-:W-:Y:S02]  /*3e30*/  IMAD.MOV.U32 R17, RZ, RZ, 0x500 ;  /* 0x00000500ff117424 */ /* 0x000fe400078e00ff */
[----:B------:R-:W-:Y:S01]  /*3e40*/  IMAD.MOV.U32 R15, RZ, RZ, RZ ;  /* 0x000000ffff0f7224 */ /* 0x000fe200078e00ff */
[----:B------:R-:W-:-:S04]  /*3e50*/  UIADD3 UR4, UP0, UPT, UR6, 0x1, URZ ;  /* 0x0000000106047890 */ /* 0x000fc8000ff1e0ff */
[----:B------:R-:W-:Y:S02]  /*3e60*/  ULEA.HI.X UR5, UR5, URZ, URZ, 0x16, UP0 ;  /* 0x000000ff05057291 */ /* 0x000fe400080fb4ff */
[----:B------:R-:W-:Y:S02]  /*3e70*/  ULOP3.LUT UR4, UR4, 0xfffffffe, URZ, 0xc0, !UPT ;  /* 0xfffffffe04047892 */ /* 0x000fe4000f8ec0ff */
[----:B------:R-:W-:Y:S01]  /*3e80*/  ULOP3.LUT UR5, UR5, 0x7fffff, URZ, 0xc0, !UPT ;  /* 0x007fffff05057892 */ /* 0x000fe2000f8ec0ff */
[----:B0-----:R-:W-:-:S04]  /*3e90*/  LEA R10, P0, R0, UR8, 0x4 ;  /* 0x00000008000a7c11 */ /* 0x001fc8000f8020ff */
[----:B------:R-:W-:Y:S02]  /*3ea0*/  IADD3 R10, P1, PT, R10, 0xe008, RZ ;  /* 0x0000e0080a0a7810 */ /* 0x000fe40007f3e0ff */
[----:B------:R-:W-:-:S05]  /*3eb0*/  LEA.HI.X R11, R0, UR9, RZ, 0x4, P0 ;  /* 0x00000009000b7c11 */ /* 0x000fca00080f24ff */
[----:B------:R-:W-:-:S07]  /*3ec0*/  IMAD.X R11, RZ, RZ, R11, P1 ;  /* 0x000000ffff0b7224 */ /* 0x000fce00008e060b */
.L_x_101:
[----:B------:R-:W2:Y:S04]  /*3ed0*/  LDG.E.64.CONSTANT R28, desc[UR10][R10.64+-0x9008] ;  /* 0xff6ff80a0a1c7981 */ /* 0x000ea8000c1e9b00 */
[----:B------:R0:W5:Y:S04]  /*3ee0*/  LDG.E.64.CONSTANT R26, desc[UR10][R10.64+-0x8008] ;  /* 0xff7ff80a0a1a7981 */ /* 0x000168000c1e9b00 */
[----:B------:R0:W5:Y:S04]  /*3ef0*/  LDG.E.64.CONSTANT R22, desc[UR10][R10.64+-0x7008] ;  /* 0xff8ff80a0a167981 */ /* 0x000168000c1e9b00 */
[----:B------:R0:W5:Y:S04]  /*3f00*/  LDG.E.64.CONSTANT R4, desc[UR10][R10.64+-0x6008] ;  /* 0xff9ff80a0a047981 */ /* 0x000168000c1e9b00 */
[----:B------:R0:W5:Y:S04]  /*3f10*/  LDG.E.64.CONSTANT R2, desc[UR10][R10.64+-0x5008] ;  /* 0xffaff80a0a027981 */ /* 0x000168000c1e9b00 */
[----:B------:R0:W5:Y:S04]  /*3f20*/  LDG.E.64.CONSTANT R8, desc[UR10][R10.64+-0x4008] ;  /* 0xffbff80a0a087981 */ /* 0x000168000c1e9b00 */
[----:B------:R0:W5:Y:S01]  /*3f30*/  LDG.E.64.CONSTANT R6, desc[UR10][R10.64+-0x3008] ;  /* 0xffcff80a0a067981 */ /* 0x000162000c1e9b00 */
[----:B------:R-:W-:Y:S01]  /*3f40*/  UIADD3 UR4, UP0, UPT, UR4, -0x2, URZ ;  /* 0xfffffffe04047890 */ /* 0x000fe2000ff1e0ff */
[----:B------:R-:W-:Y:S01]  /*3f50*/  BSSY.RECONVERGENT B1, `(.L_x_81) ;  /* 0x0000019000017945 */ /* 0x000fe20003800200 */
[----:B------:R-:W-:-:S02]  /*3f60*/  IMAD.MOV.U32 R37, RZ, RZ, R14 ;  /* 0x000000ffff257224 */ /* 0x000fc400078e000e */
[----:B------:R-:W-:Y:S01]  /*3f70*/  UIADD3.X UR5, UPT, UPT, UR5, -0x1, URZ, UP0, !UPT ;  /* 0xffffffff05057890 */ /* 0x000fe200087fe4ff */
[----:B------:R-:W-:Y:S01]  /*3f80*/  IMAD.MOV.U32 R16, RZ, RZ, R21 ;  /* 0x000000ffff107224 */ /* 0x000fe200078e0015 */
[----:B------:R-:W-:Y:S01]  /*3f90*/  UISETP.NE.U32.AND UP0, UPT, UR4, URZ, UPT ;  /* 0x000000ff0400728c */ /* 0x000fe2000bf05070 */
[----:B------:R-:W-:Y:S02]  /*3fa0*/  IMAD.MOV.U32 R24, RZ, RZ, R18 ;  /* 0x000000ffff187224 */ /* 0x000fe400078e0012 */
[----:B------:R-:W-:Y:S01]  /*3fb0*/  IMAD.MOV.U32 R25, RZ, RZ, R19 ;  /* 0x000000ffff197224 */ /* 0x000fe200078e0013 */
[----:B------:R-:W-:Y:S01]  /*3fc0*/  UISETP.NE.AND.EX UP0, UPT, UR5, URZ, UPT, UP0 ;  /* 0x000000ff0500728c */ /* 0x000fe2000bf05300 */
        /* <DEDUP_REMOVED lines=17> */
.L_x_82:
[----:B------:R-:W-:Y:S05]  /*40e0*/  BSYNC.RECONVERGENT B1 ;  /* 0x0000000000017941 */ /* 0x000fea0003800200 */
.L_x_81:
[----:B------:R0:W5:Y:S02]  /*40f0*/  LDG.E.64.CONSTANT R18, desc[UR10][R10.64+-0x8000] ;  /* 0xff80000a0a127981 */ /* 0x000164000c1e9b00 */
[----:B-----5:R-:W-:Y:S01]  /*4100*/  DSETP.GEU.AND P0, PT, R24, R26, PT ;  /* 0x0000001a1800722a */ /* 0x020fe20003f0e000 */
[----:B------:R-:W-:Y:S01]  /*4110*/  BSSY.RECONVERGENT B1, `(.L_x_83) ;  /* 0x0000014000017945 */ /* 0x000fe20003800200 */
[----:B------:R-:W-:Y:S02]  /*4120*/  IMAD.MOV.U32 R33, RZ, RZ, R37 ;  /* 0x000000ffff217224 */ /* 0x000fe400078e0025 */
[----:B------:R-:W-:Y:S02]  /*4130*/  IMAD.MOV.U32 R35, RZ, RZ, R16 ;  /* 0x000000ffff237224 */ /* 0x000fe400078e0010 */
[----:B------:R-:W-:Y:S02]  /*4140*/  IMAD.MOV.U32 R20, RZ, RZ, R24 ;  /* 0x000000ffff147224 */ /* 0x000fe400078e0018 */
[----:B------:R-:W-:-:S06]  /*4150*/  IMAD.MOV.U32 R21, RZ, RZ, R25 ;  /* 0x000000ffff157224 */ /* 0x000fcc00078e0019 */
[----:B0-----:R-:W-:Y:S05]  /*4160*/  @!P0 BRA `(.L_x_84) ;  /* 0x0000000000388947 */ /* 0x001fea0003800000 */
        /* <DEDUP_REMOVED lines=14> */
.L_x_84:
[----:B------:R-:W-:Y:S05]  /*4250*/  BSYNC.RECONVERGENT B1 ;  /* 0x0000000000017941 */ /* 0x000fea0003800200 */
.L_x_83:
[----:B------:R0:W5:Y:S01]  /*4260*/  LDG.E.64.CONSTANT R24, desc[UR10][R10.64+-0x7000] ;  /* 0xff90000a0a187981 */ /* 0x000162000c1e9b00 */
[----:B------:R-:W-:Y:S01]  /*4270*/  DSETP.GEU.AND P0, PT, R20, R22, PT ;  /* 0x000000161400722a */ /* 0x000fe20003f0e000 */
[----:B------:R-:W-:Y:S01]  /*4280*/  BSSY.RECONVERGENT B1, `(.L_x_85) ;  /* 0x0000014000017945 */ /* 0x000fe20003800200 */
[----:B------:R-:W-:Y:S02]  /*4290*/  IMAD.MOV.U32 R29, RZ, RZ, R33 ;  /* 0x000000ffff1d7224 */ /* 0x000fe400078e0021 */
[----:B------:R-:W-:Y:S02]  /*42a0*/  IMAD.MOV.U32 R31, RZ, RZ, R35 ;  /* 0x000000ffff1f7224 */ /* 0x000fe400078e0023 */
[----:B------:R-:W-:Y:S02]  /*42b0*/  IMAD.MOV.U32 R18, RZ, RZ, R20 ;  /* 0x000000ffff127224 */ /* 0x000fe400078e0014 */
[----:B------:R-:W-:-:S06]  /*42c0*/  IMAD.MOV.U32 R19, RZ, RZ, R21 ;  /* 0x000000ffff137224 */ /* 0x000fcc00078e0015 */
[----:B0-----:R-:W-:Y:S05]  /*42d0*/  @!P0 BRA `(.L_x_86) ;  /* 0x0000000000388947 */ /* 0x001fea0003800000 */
[----:B------:R-:W-:Y:S01]  /*42e0*/  DSETP.GT.AND P0, PT, R20, R22, PT ;  /* 0x000000161400722a */ /* 0x000fe20003f04000 */
[----:B-----5:R-:W-:Y:S02]  /*42f0*/  IMAD.MOV.U32 R29, RZ, RZ, R24 ;  /* 0x000000ffff1d7224 */ /* 0x020fe400078e0018 */
        /* <DEDUP_REMOVED lines=12> */
.L_x_86:
[----:B------:R-:W-:Y:S05]  /*43c0*/  BSYNC.RECONVERGENT B1 ;  /* 0x0000000000017941 */ /* 0x000fea0003800200 */
.L_x_85:
[----:B------:R0:W5:Y:S01]  /*43d0*/  LDG.E.64.CONSTANT R22, desc[UR10][R10.64+-0x6000] ;  /* 0xffa0000a0a167981 */ /* 0x000162000c1e9b00 */
[----:B------:R-:W-:Y:S01]  /*43e0*/  DSETP.GEU.AND P0, PT, R18, R4, PT ;  /* 0x000000041200722a */ /* 0x000fe20003f0e000 */
[----:B------:R-:W-:Y:S01]  /*43f0*/  BSSY.RECONVERGENT B1, `(.L_x_87) ;  /* 0x0000014000017945 */ /* 0x000fe20003800200 */
[----:B-----5:R-:W-:Y:S02]  /*4400*/  IMAD.MOV.U32 R25, RZ, RZ, R29 ;  /* 0x000000ffff197224 */ /* 0x020fe400078e001d */
        /* <DEDUP_REMOVED lines=18> */
.L_x_88:
[----:B------:R-:W-:Y:S05]  /*4530*/  BSYNC.RECONVERGENT B1 ;  /* 0x0000000000017941 */ /* 0x000fea0003800200 */
.L_x_87:
        /* <DEDUP_REMOVED lines=22> */
.L_x_90:
[----:B------:R-:W-:Y:S05]  /*46a0*/  BSYNC.RECONVERGENT B1 ;  /* 0x0000000000017941 */ /* 0x000fea0003800200 */
.L_x_89:
[----:B------:R0:W5:Y:S04]  /*46b0*/  LDG.E.64.CONSTANT R20, desc[UR10][R10.64+-0x3000] ;  /* 0xffd0000a0a147981 */ /* 0x000168000c1e9b00 */
[----:B------:R0:W5:Y:S04]  /*46c0*/  LDG.E.64.CONSTANT R22, desc[UR10][R10.64+-0x2008] ;  /* 0xffdff80a0a167981 */ /* 0x000168000c1e9b00 */
[----:B------:R0:W5:Y:S04]  /*46d0*/  LDG.E.64.CONSTANT R24, desc[UR10][R10.64+-0x2000] ;  /* 0xffe0000a0a187981 */ /* 0x000168000c1e9b00 */
[----:B------:R0:W5:Y:S04]  /*46e0*/  LDG.E.64.CONSTANT R26, desc[UR10][R10.64+-0x1008] ;  /* 0xffeff80a0a1a7981 */ /* 0x000168000c1e9b00 */
[----:B------:R0:W5:Y:S04]  /*46f0*/  LDG.E.64.CONSTANT R28, desc[UR10][R10.64+-0x1000] ;  /* 0xfff0000a0a1c7981 */ /* 0x000168000c1e9b00 */
[----:B-----5:R0:W5:Y:S04]  /*4700*/  LDG.E.64.CONSTANT R4, desc[UR10][R10.64+-0x8] ;  /* 0xfffff80a0a047981 */ /* 0x020168000c1e9b00 */
[----:B------:R0:W5:Y:S01]  /*4710*/  LDG.E.64.CONSTANT R2, desc[UR10][R10.64] ;  /* 0x0000000a0a027981 */ /* 0x000162000c1e9b00 */
[----:B------:R-:W-:Y:S01]  /*4720*/  DSETP.GEU.AND P0, PT, R18, R8, PT ;  /* 0x000000081200722a */ /* 0x000fe20003f0e000 */
[----:B------:R-:W-:Y:S01]  /*4730*/  BSSY.RECONVERGENT B1, `(.L_x_91) ;  /* 0x0000015000017945 */ /* 0x000fe20003800200 */
[----:B------:R-:W-:-:S02]  /*4740*/  IMAD.MOV.U32 R16, RZ, RZ, R35 ;  /* 0x000000ffff107224 */ /* 0x000fc400078e0023 */
[----:B------:R-:W-:Y:S02]  /*4750*/  IMAD.MOV.U32 R14, RZ, RZ, R37 ;  /* 0x000000ffff0e7224 */ /* 0x000fe400078e0025 */
[----:B------:R-:W-:Y:S02]  /*4760*/  IMAD.MOV.U32 R30, RZ, RZ, R18 ;  /* 0x000000ffff1e7224 */ /* 0x000fe400078e0012 */
[----:B------:R-:W-:-:S06]  /*4770*/  IMAD.MOV.U32 R31, RZ, RZ, R19 ;  /* 0x000000ffff1f7224 */ /* 0x000fcc00078e0013 */
        /* <DEDUP_REMOVED lines=16> */
.L_x_92:
[----:B------:R-:W-:Y:S05]  /*4880*/  BSYNC.RECONVERGENT B1 ;  /* 0x0000000000017941 */ /* 0x000fea0003800200 */
.L_x_91:
        /* <DEDUP_REMOVED lines=21> */
.L_x_94:
[----:B------:R-:W-:Y:S05]  /*49e0*/  BSYNC.RECONVERGENT B1 ;  /* 0x0000000000017941 */ /* 0x000fea0003800200 */
.L_x_93:
        /* <DEDUP_REMOVED lines=21> */
.L_x_96:
[----:B------:R-:W-:Y:S05]  /*4b40*/  BSYNC.RECONVERGENT B1 ;  /* 0x0000000000017941 */ /* 0x000fea0003800200 */
.L_x_95:
        /* <DEDUP_REMOVED lines=21> */
.L_x_98:
[----:B------:R-:W-:Y:S05]  /*4ca0*/  BSYNC.RECONVERGENT B1 ;  /* 0x0000000000017941 */ /* 0x000fea0003800200 */
.L_x_97:
        /* <DEDUP_REMOVED lines=21> */
.L_x_100:
[----:B------:R-:W-:Y:S05]  /*4e00*/  BSYNC.RECONVERGENT B1 ;  /* 0x0000000000017941 */ /* 0x000fea0003800200 */
.L_x_99:
[----:B------:R-:W-:Y:S02]  /*4e10*/  IADD3 R17, P0, PT, R17, 0xa00, RZ ;  /* 0x00000a0011117810 */ /* 0x000fe40007f1e0ff */
[----:B------:R-:W-:-:S03]  /*4e20*/  IADD3 R10, P1, PT, R10, 0xa000, RZ ;  /* 0x0000a0000a0a7810 */ /* 0x000fc60007f3e0ff */
[----:B------:R-:W-:Y:S02]  /*4e30*/  IMAD.X R15, RZ, RZ, R15, P0 ;  /* 0x000000ffff0f7224 */ /* 0x000fe400000e060f */
[----:B------:R-:W-:Y:S01]  /*4e40*/  IMAD.X R11, RZ, RZ, R11, P1 ;  /* 0x000000ffff0b7224 */ /* 0x000fe200008e060b */
[----:B------:R-:W-:Y:S07]  /*4e50*/  BRA.U UP0, `(.L_x_101) ;  /* 0xfffffff1001c7547 */ /* 0x000fee000b83ffff */
.L_x_80:
[----:B------:R-:W-:-:S04]  /*4e60*/  ULOP3.LUT UR4, UR6, 0x1, URZ, 0xc0, !UPT ;  /* 0x0000000106047892 */ /* 0x000fc8000f8ec0ff */
[----:B------:R-:W-:-:S04]  /*4e70*/  UISETP.NE.U32.AND UP0, UPT, UR4, 0x1, UPT ;  /* 0x000000010400788c */ /* 0x000fc8000bf05070 */
[----:B------:R-:W-:-:S09]  /*4e80*/  UISETP.NE.U32.AND.EX UP0, UPT, URZ, URZ, UPT, UP0 ;  /* 0x000000ffff00728c */ /* 0x000fd2000bf05100 */
[----:B------:R-:W-:Y:S05]  /*4e90*/  BRA.U !UP0, `(.L_x_79) ;  /* 0x0000000508f07547 */ /* 0x000fea000b800000 */
[----:B------:R-:W-:-:S04]  /*4ea0*/  LEA R30, P0, R17, R12, 0x4 ;  /* 0x0000000c111e7211 */ /* 0x000fc800078020ff */
[----:B------:R-:W-:-:S05]  /*4eb0*/  LEA.HI.X R31, R17, R13, R15, 0x4, P0 ;  /* 0x0000000d111f7211 */ /* 0x000fca00000f240f */
[----:B------:R-:W2:Y:S04]  /*4ec0*/  LDG.E.64.CONSTANT R28, desc[UR10][R30.64] ;  /* 0x0000000a1e1c7981 */ /* 0x000ea8000c1e9b00 */
[----:B------:R0:W5:Y:S04]  /*4ed0*/  LDG.E.64.CONSTANT R26, desc[UR10][R30.64+0x1000] ;  /* 0x0010000a1e1a7981 */ /* 0x000168000c1e9b00 */
[----:B------:R0:W5:Y:S04]  /*4ee0*/  LDG.E.64.CONSTANT R24, desc[UR10][R30.64+0x1008] ;  /* 0x0010080a1e187981 */ /* 0x000168000c1e9b00 */
[----:B------:R0:W5:Y:S04]  /*4ef0*/  LDG.E.64.CONSTANT R22, desc[UR10][R30.64+0x2000] ;  /* 0x0020000a1e167981 */ /* 0x000168000c1e9b00 */
[----:B------:R0:W5:Y:S04]  /*4f00*/  LDG.E.64.CONSTANT R12, desc[UR10][R30.64+0x2008] ;  /* 0x0020080a1e0c7981 */ /* 0x000168000c1e9b00 */
[----:B------:R0:W5:Y:S04]  /*4f10*/  LDG.E.64.CONSTANT R10, desc[UR10][R30.64+0x3000] ;  /* 0x0030000a1e0a7981 */ /* 0x000168000c1e9b00 */
[----:B------:R0:W5:Y:S04]  /*4f20*/  LDG.E.64.CONSTANT R8, desc[UR10][R30.64+0x3008] ;  /* 0x0030080a1e087981 */ /* 0x000168000c1e9b00 */
        /* <DEDUP_REMOVED lines=24> */
.L_x_103:
[----:B------:R-:W-:Y:S05]  /*50b0*/  BSYNC.RECONVERGENT B1 ;  /* 0x0000000000017941 */ /* 0x000fea0003800200 */
.L_x_102:
        /* <DEDUP_REMOVED lines=21> */
.L_x_105:
[----:B------:R-:W-:Y:S05]  /*5210*/  BSYNC.RECONVERGENT B1 ;  /* 0x0000000000017941 */ /* 0x000fea0003800200 */
.L_x_104:
        /* <DEDUP_REMOVED lines=21> */
.L_x_107:
[----:B------:R-:W-:Y:S05]  /*5370*/  BSYNC.RECONVERGENT B1 ;  /* 0x0000000000017941 */ /* 0x000fea0003800200 */
.L_x_106:
        /* <DEDUP_REMOVED lines=21> */
.L_x_109:
[----:B------:R-:W-:Y:S05]  /*54d0*/  BSYNC.RECONVERGENT B1 ;  /* 0x0000000000017941 */ /* 0x000fea0003800200 */
.L_x_108:
[----:B------:R-:W-:Y:S01]  /*54e0*/  DSETP.GEU.AND P0, PT, R12, R6, PT ;  /* 0x000000060c00722a */ /* 0x000fe20003f0e000 */
[----:B------:R-:W-:Y:S01]  /*54f0*/  BSSY.RECONVERGENT B1, `(.L_x_110) ;  /* 0x0000015000017945 */ /* 0x000fe20003800200 */
[----:B------:R-:W-:Y:S01]  /*5500*/  IADD3 R17, P2, PT, R17, 0x500, RZ ;  /* 0x0000050011117810 */ /* 0x000fe20007f5e0ff */
[----:B------:R-:W-:Y:S02]  /*5510*/  IMAD.MOV.U32 R14, RZ, RZ, R23 ;  /* 0x000000ffff0e7224 */ /* 0x000fe400078e0017 */
[----:B------:R-:W-:Y:S02]  /*5520*/  IMAD.MOV.U32 R21, RZ, RZ, R25 ;  /* 0x000000ffff157224 */ /* 0x000fe400078e0019 */
[----:B------:R-:W-:Y:S02]  /*5530*/  IMAD.MOV.U32 R18, RZ, RZ, R12 ;  /* 0x000000ffff127224 */ /* 0x000fe400078e000c */
[----:B------:R-:W-:-:S05]  /*5540*/  IMAD.MOV.U32 R19, RZ, RZ, R13 ;  /* 0x000000ffff137224 */ /* 0x000fca00078e000d */
        /* <DEDUP_REMOVED lines=15> */
.L_x_111:
[----:B------:R-:W-:Y:S05]  /*5640*/  BSYNC.RECONVERGENT B1 ;  /* 0x0000000000017941 */ /* 0x000fea0003800200 */
.L_x_110:
[----:B------:R-:W-:-:S07]  /*5650*/  IMAD.X R15, RZ, RZ, R15, P2 ;  /* 0x000000ffff0f7224 */ /* 0x000fce00010e060f */
.L_x_79:
[----:B------:R-:W0:Y:S02]  /*5660*/  LDCU UR4, c[0x0][0x390] ;  /* 0x00007200ff0477ac */ /* 0x000e240008000800 */
[----:B0-----:R-:W-:Y:S02]  /*5670*/  USHF.R.S32.HI UR5, URZ, 0x1f, UR4 ;  /* 0x0000001fff057899 */ /* 0x001fe40008011404 */
[----:B------:R-:W-:-:S04]  /*5680*/  ISETP.GE.U32.AND P0, PT, R17, UR4, PT ;  /* 0x0000000411007c0c */ /* 0x000fc8000bf06070 */
[----:B------:R-:W-:-:S13]  /*5690*/  ISETP.GE.AND.EX P0, PT, R15, UR5, PT, P0 ;  /* 0x000000050f007c0c */ /* 0x000fda000bf06300 */
[----:B------:R-:W-:Y:S05]  /*56a0*/  @P0 BRA `(.L_x_112) ;  /* 0x00000008008c0947 */ /* 0x000fea0003800000 */
[----:B------:R-:W-:Y:S01]  /*56b0*/  IADD3 R3, PT, PT, -R17, UR4, RZ ;  /* 0x0000000411037c10 */ /* 0x000fe2000fffe1ff */
[----:B------:R-:W-:Y:S03]  /*56c0*/  BSSY.RECONVERGENT B1, `(.L_x_112) ;  /* 0x00000a1000017945 */ /* 0x000fe60003800200 */
[----:B------:R-:W-:-:S13]  /*56d0*/  ISETP.GE.AND P0, PT, R0, R3, PT ;  /* 0x000000030000720c */ /* 0x000fda0003f06270 */
[----:B------:R-:W-:Y:S05]  /*56e0*/  @P0 BRA `(.L_x_113) ;  /* 0x0000000800780947 */ /* 0x000fea0003800000 */
[----:B------:R-:W-:Y:S01]  /*56f0*/  LOP3.LUT R2, RZ, R0, RZ, 0x33, !PT ;  /* 0x00000000ff027212 */ /* 0x000fe200078e33ff */
[----:B------:R-:W-:Y:S03]  /*5700*/  BSSY.RECONVERGENT B2, `(.L_x_114) ;  /* 0x000002e000027945 */ /* 0x000fe60003800200 */
[----:B------:R-:W-:-:S04]  /*5710*/  IADD3 R16, PT, PT, -R17, UR4, R2 ;  /* 0x0000000411107c10 */ /* 0x000fc8000fffe102 */
[----:B------:R-:W-:-:S04]  /*5720*/  LOP3.LUT R2, R16, 0x300, RZ, 0xc0, !PT ;  /* 0x0000030010027812 */ /* 0x000fc800078ec0ff */
[----:B------:R-:W-:Y:S01]  /*5730*/  ISETP.NE.AND P0, PT, R2, 0x300, PT ;  /* 0x000003000200780c */ /* 0x000fe20003f05270 */
[----:B------:R-:W-:-:S12]  /*5740*/  IMAD.MOV.U32 R2, RZ, RZ, R0 ;  /* 0x000000ffff027224 */ /* 0x000fd800078e0000 */
[----:B------:R-:W-:Y:S05]  /*5750*/  @!P0 BRA `(.L_x_115) ;  /* 0x0000000000a08947 */ /* 0x000fea0003800000 */
[----:B------:R-:W0:Y:S01]  /*5760*/  LDCU.64 UR6, c[0x0][0x380] ;  /* 0x00007000ff0677ac */ /* 0x000e220008000a00 */
[----:B------:R-:W-:Y:S02]  /*5770*/  IADD3 R5, P0, PT, R0, R17, RZ ;  /* 0x0000001100057210 */ /* 0x000fe40007f1e0ff */
[----:B------:R-:W-:-:S03]  /*5780*/  LEA.HI R2, R16, 0x1, RZ, 0x18 ;  /* 0x0000000110027811 */ /* 0x000fc600078fc0ff */
[----:B------:R-:W-:Y:S01]  /*5790*/  IMAD.X R6, RZ, RZ, R15, P0 ;  /* 0x000000ffff067224 */ /* 0x000fe200000e060f */
[----:B------:R-:W-:Y:S01]  /*57a0*/  LOP3.LUT R4, R2, 0x3, RZ, 0xc0, !PT ;  /* 0x0000000302047812 */ /* 0x000fe200078ec0ff */
[----:B------:R-:W-:-:S04]  /*57b0*/  IMAD.MOV.U32 R2, RZ, RZ, R0 ;  /* 0x000000ffff027224 */ /* 0x000fc800078e0000 */
[----:B------:R-:W-:Y:S01]  /*57c0*/  IMAD.MOV R10, RZ, RZ, -R4 ;  /* 0x000000ffff0a7224 */ /* 0x000fe200078e0a04 */
[----:B0-----:R-:W-:-:S04]  /*57d0*/  LEA R12, P1, R5, UR6, 0x4 ;  /* 0x00000006050c7c11 */ /* 0x001fc8000f8220ff */
[----:B------:R-:W-:-:S09]  /*57e0*/  LEA.HI.X R5, R5, UR7, R6, 0x4, P1 ;  /* 0x0000000705057c11 */ /* 0x000fd200088f2406 */
.L_x_118:
[----:B------:R-:W-:-:S05]  /*57f0*/  IMAD.MOV.U32 R4, RZ, RZ, R12 ;  /* 0x000000ffff047224 */ /* 0x000fca00078e000c */
[----:B------:R-:W2:Y:S01]  /*5800*/  LDG.E.64.CONSTANT R8, desc[UR10][R4.64] ;  /* 0x0000000a04087981 */ /* 0x000ea2000c1e9b00 */
[----:B------:R-:W-:Y:S01]  /*5810*/  VIADD R10, R10, 0x1 ;  /* 0x000000010a0a7836 */ /* 0x000fe20000000000 */
[----:B------:R-:W-:Y:S01]  /*5820*/  BSSY.RECONVERGENT B3, `(.L_x_116) ;  /* 0x0000018000037945 */ /* 0x000fe20003800200 */
[----:B------:R-:W-:-:S03]  /*5830*/  IADD3 R12, P3, PT, R4, 0x1000, RZ ;  /* 0x00001000040c7810 */ /* 0x000fc60007f7e0ff */
[----:B------:R-:W-:Y:S01]  /*5840*/  ISETP.NE.AND P2, PT, R10, RZ, PT ;  /* 0x000000ff0a00720c */ /* 0x000fe20003f45270 */
[----:B--2---:R-:W-:-:S14]  /*5850*/  DSETP.GEU.AND P0, PT, R18, R8, PT ;  /* 0x000000081200722a */ /* 0x004fdc0003f0e000 */
        /* <DEDUP_REMOVED lines=20> */
.L_x_117:
[----:B------:R-:W-:Y:S05]  /*59a0*/  BSYNC.RECONVERGENT B3 ;  /* 0x0000000000037941 */ /* 0x000fea0003800200 */
.L_x_116:
[----:B------:R-:W-:Y:S02]  /*59b0*/  IMAD.X R5, RZ, RZ, R5, P3 ;  /* 0x000000ffff057224 */ /* 0x000fe400018e0605 */
[----:B------:R-:W-:Y:S01]  /*59c0*/  VIADD R2, R2, 0x100 ;  /* 0x0000010002027836 */ /* 0x000fe20000000000 */
[----:B------:R-:W-:Y:S06]  /*59d0*/  @P2 BRA `(.L_x_118) ;  /* 0xfffffffc00842947 */ /* 0x000fec000383ffff */
.L_x_115:
[----:B------:R-:W-:Y:S05]  /*59e0*/  BSYNC.RECONVERGENT B2 ;  /* 0x0000000000027941 */ /* 0x000fea0003800200 */
.L_x_114:
[----:B------:R-:W-:-:S13]  /*59f0*/  ISETP.GE.U32.AND P0, PT, R16, 0x300, PT ;  /* 0x000003001000780c */ /* 0x000fda0003f06070 */
[----:B------:R-:W-:Y:S05]  /*5a00*/  @!P0 BRA `(.L_x_113) ;  /* 0x0000000400b08947 */ /* 0x000fea0003800000 */
[----:B------:R-:W0:Y:S01]  /*5a10*/  LDCU.64 UR6, c[0x0][0x380] ;  /* 0x00007000ff0677ac */ /* 0x000e220008000a00 */
[----:B------:R-:W-:-:S05]  /*5a20*/  IADD3 R5, P0, PT, R2, R17, RZ ;  /* 0x0000001102057210 */ /* 0x000fca0007f1e0ff */
[----:B------:R-:W-:Y:S01]  /*5a30*/  IMAD.X R6, RZ, RZ, R15, P0 ;  /* 0x000000ffff067224 */ /* 0x000fe200000e060f */
[----:B0-----:R-:W-:-:S04]  /*5a40*/  LEA R4, P1, R5, UR6, 0x4 ;  /* 0x0000000605047c11 */ /* 0x001fc8000f8220ff */
[----:B------:R-:W-:Y:S02]  /*5a50*/  IADD3 R4, P0, PT, R4, 0x3008, RZ ;  /* 0x0000300804047810 */ /* 0x000fe40007f1e0ff */
[----:B------:R-:W-:-:S05]  /*5a60*/  LEA.HI.X R5, R5, UR7, R6, 0x4, P1 ;  /* 0x0000000705057c11 */ /* 0x000fca00088f2406 */
[----:B------:R-:W-:-:S07]  /*5a70*/  IMAD.X R5, RZ, RZ, R5, P0 ;  /* 0x000000ffff057224 */ /* 0x000fce00000e0605 */
.L_x_127:
[----:B------:R-:W2:Y:S04]  /*5a80*/  LDG.E.64.CONSTANT R16, desc[UR10][R4.64+-0x3008] ;  /* 0xffcff80a04107981 */ /* 0x000ea8000c1e9b00 */
        /* <DEDUP_REMOVED lines=25> */
.L_x_120:
[----:B------:R-:W-:Y:S05]  /*5c20*/  BSYNC.RECONVERGENT B2 ;  /* 0x0000000000027941 */ /* 0x000fea0003800200 */
.L_x_119:
        /* <DEDUP_REMOVED lines=22> */
.L_x_122:
[----:B------:R-:W-:Y:S05]  /*5d90*/  BSYNC.RECONVERGENT B2 ;  /* 0x0000000000027941 */ /* 0x000fea0003800200 */
.L_x_121:
        /* <DEDUP_REMOVED lines=22> */
.L_x_124:
[----:B------:R-:W-:Y:S05]  /*5f00*/  BSYNC.RECONVERGENT B2 ;  /* 0x0000000000027941 */ /* 0x000fea0003800200 */
.L_x_123:
        /* <DEDUP_REMOVED lines=22> */
.L_x_126:
[----:B------:R-:W-:Y:S05]  /*6070*/  BSYNC.RECONVERGENT B2 ;  /* 0x0000000000027941 */ /* 0x000fea0003800200 */
.L_x_125:
[----:B------:R-:W-:Y:S01]  /*6080*/  VIADD R2, R2, 0x400 ;  /* 0x0000040002027836 */ /* 0x000fe20000000000 */
[----:B------:R-:W-:-:S04]  /*6090*/  IADD3 R4, P1, PT, R4, 0x4000, RZ ;  /* 0x0000400004047810 */ /* 0x000fc80007f3e0ff */
[----:B------:R-:W-:Y:S01]  /*60a0*/  ISETP.GE.AND P0, PT, R2, R3, PT ;  /* 0x000000030200720c */ /* 0x000fe20003f06270 */
[----:B------:R-:W-:-:S12]  /*60b0*/  IMAD.X R5, RZ, RZ, R5, P1 ;  /* 0x000000ffff057224 */ /* 0x000fd800008e0605 */
[----:B------:R-:W-:Y:S05]  /*60c0*/  @!P0 BRA `(.L_x_127) ;  /* 0xfffffff8006c8947 */ /* 0x000fea000383ffff */
.L_x_113:
[----:B------:R-:W-:Y:S05]  /*60d0*/  BSYNC.RECONVERGENT B1 ;  /* 0x0000000000017941 */ /* 0x000fea0003800200 */
.L_x_112:
[----:B------:R-:W0:Y:S01]  /*60e0*/  S2R R2, SR_LANEID ;  /* 0x0000000000027919 */ /* 0x000e220000000000 */
[----:B------:R-:W-:Y:S01]  /*60f0*/  BSSY.RECONVERGENT B1, `(.L_x_128) ;  /* 0x000001a000017945 */ /* 0x000fe20003800200 */
[----:B------:R-:W-:Y:S01]  /*6100*/  IMAD.MOV.U32 R3, RZ, RZ, R14 ;  /* 0x000000ffff037224 */ /* 0x000fe200078e000e */
[----:B------:R-:W-:Y:S01]  /*6110*/  SHFL.DOWN PT, R6, R18, 0x1, 0x1f ;  /* 0x08201f0012067f89 */ /* 0x000fe200000e0000 */
[----:B------:R-:W-:Y:S02]  /*6120*/  IMAD.MOV.U32 R12, RZ, RZ, R21 ;  /* 0x000000ffff0c7224 */ /* 0x000fe400078e0015 */
[----:B------:R-:W-:Y:S01]  /*6130*/  IMAD.MOV.U32 R4, RZ, RZ, R18 ;  /* 0x000000ffff047224 */ /* 0x000fe200078e0012 */
[----:B------:R-:W1:Y:S01]  /*6140*/  SHFL.DOWN PT, R7, R19, 0x1, 0x1f ;  /* 0x08201f0013077f89 */ /* 0x000e6200000e0000 */
[----:B------:R-:W-:-:S03]  /*6150*/  IMAD.MOV.U32 R5, RZ, RZ, R19 ;  /* 0x000000ffff057224 */ /* 0x000fc600078e0013 */
[----:B------:R2:W3:Y:S04]  /*6160*/  SHFL.DOWN PT, R9, R14, 0x1, 0x1f ;  /* 0x08201f000e097f89 */ /* 0x0004e800000e0000 */
[----:B------:R2:W4:Y:S01]  /*6170*/  SHFL.DOWN PT, R8, R21, 0x1, 0x1f ;  /* 0x08201f0015087f89 */ /* 0x00052200000e0000 */
[----:B-1----:R-:W-:-:S06]  /*6180*/  DSETP.GEU.AND P0, PT, R18, R6, PT ;  /* 0x000000061200722a */ /* 0x002fcc0003f0e000 */
[----:B0-----:R-:W-:-:S13]  /*6190*/  ISETP.GT.OR P0, PT, R2, 0x1e, !P0 ;  /* 0x0000001e0200780c */ /* 0x001fda0004704670 */
[----:B--234-:R-:W-:Y:S05]  /*61a0*/  @P0 BRA `(.L_x_129) ;  /* 0x0000000000380947 */ /* 0x01cfea0003800000 */
        /* <DEDUP_REMOVED lines=14> */
.L_x_129:
[----:B------:R-:W-:Y:S05]  /*6290*/  BSYNC.RECONVERGENT B1 ;  /* 0x0000000000017941 */ /* 0x000fea0003800200 */
.L_x_128:
        /* <DEDUP_REMOVED lines=26> */
.L_x_131:
[----:B------:R-:W-:Y:S05]  /*6440*/  BSYNC.RECONVERGENT B1 ;  /* 0x0000000000017941 */ /* 0x000fea0003800200 */
.L_x_130:
        /* <DEDUP_REMOVED lines=26> */
.L_x_133:
[----:B------:R-:W-:Y:S05]  /*65f0*/  BSYNC.RECONVERGENT B1 ;  /* 0x0000000000017941 */ /* 0x000fea0003800200 */
.L_x_132:
        /* <DEDUP_REMOVED lines=26> */
.L_x_135:
[----:B------:R-:W-:Y:S05]  /*67a0*/  BSYNC.RECONVERGENT B1 ;  /* 0x0000000000017941 */ /* 0x000fea0003800200 */
.L_x_134:
[----:B------:R-:W-:Y:S01]  /*67b0*/  SHFL.DOWN PT, R4, R6, 0x10, 0x1f ;  /* 0x0a001f0006047f89 */ /* 0x000fe200000e0000 */
[----:B------:R-:W-:Y:S01]  /*67c0*/  BSSY.RECONVERGENT B1, `(.L_x_136) ;  /* 0x000001a000017945 */ /* 0x000fe20003800200 */
[----:B------:R-:W-:Y:S01]  /*67d0*/  ISETP.NE.AND P1, PT, R2, RZ, PT ;  /* 0x000000ff0200720c */ /* 0x000fe20003f25270 */
[----:B------:R-:W-:Y:S01]  /*67e0*/  IMAD.MOV.U32 R20, RZ, RZ, R10 ;  /* 0x000000ffff147224 */ /* 0x000fe200078e000a */
[----:B------:R-:W0:Y:S01]  /*67f0*/  SHFL.DOWN PT, R5, R7, 0x10, 0x1f ;  /* 0x0a001f0007057f89 */ /* 0x000e2200000e0000 */
[----:B------:R-:W-:Y:S02]  /*6800*/  IMAD.MOV.U32 R21, RZ, RZ, R11 ;  /* 0x000000ffff157224 */ /* 0x000fe400078e000b */
[----:B------:R-:W-:Y:S01]  /*6810*/  IMAD.MOV.U32 R3, RZ, RZ, R7 ;  /* 0x000000ffff037224 */ /* 0x000fe200078e0007 */
[----:B------:R1:W2:Y:S04]  /*6820*/  SHFL.DOWN PT, R9, R10, 0x10, 0x1f ;  /* 0x0a001f000a097f89 */ /* 0x0002a800000e0000 */
[----:B------:R1:W3:Y:S01]  /*6830*/  SHFL.DOWN PT, R8, R11, 0x10, 0x1f ;  /* 0x0a001f000b087f89 */ /* 0x0002e200000e0000 */
[----:B0-----:R-:W-:-:S06]  /*6840*/  DSETP.GEU.AND P0, PT, R6, R4, PT ;  /* 0x000000040600722a */ /* 0x001fcc0003f0e000 */
[----:B------:R-:W-:Y:S01]  /*6850*/  ISETP.GT.OR P0, PT, R2, 0xf, !P0 ;  /* 0x0000000f0200780c */ /* 0x000fe20004704670 */
        /* <DEDUP_REMOVED lines=16> */
.L_x_137:
[----:B------:R-:W-:Y:S05]  /*6960*/  BSYNC.RECONVERGENT B1 ;  /* 0x0000000000017941 */ /* 0x000fea0003800200 */
.L_x_136:
        /* <DEDUP_REMOVED lines=10> */
.L_x_139:
[----:B------:R-:W-:Y:S05]  /*6a10*/  BSYNC.RECONVERGENT B1 ;  /* 0x0000000000017941 */ /* 0x000fea0003800200 */
.L_x_138:
[----:B------:R-:W-:Y:S01]  /*6a20*/  BAR.SYNC.DEFER_BLOCKING 0x0 ;  /* 0x0000000000007b1d */ /* 0x000fe20000010000 */
[----:B------:R-:W-:-:S13]  /*6a30*/  ISETP.NE.AND P1, PT, R0, RZ, PT ;  /* 0x000000ff0000720c */ /* 0x000fda0003f25270 */
[----:B------:R-:W-:Y:S05]  /*6a40*/  @P1 BRA `(.L_x_34) ;  /* 0x0000000800841947 */ /* 0x000fea0003800000 */
[----:B0-----:R-:W0:Y:S01]  /*6a50*/  S2R R5, SR_CgaCtaId ;  /* 0x0000000000057919 */ /* 0x001e220000008800 */
[----:B------:R-:W-:Y:S01]  /*6a60*/  MOV R0, 0x400 ;  /* 0x0000040000007802 */ /* 0x000fe20000000f00 */
[----:B------:R-:W-:Y:S01]  /*6a70*/  BSSY.RECONVERGENT B1, `(.L_x_140) ;  /* 0x000001a000017945 */ /* 0x000fe20003800200 */
[----:B------:R-:W-:Y:S02]  /*6a80*/  IMAD.MOV.U32 R33, RZ, RZ, R20 ;  /* 0x000000ffff217224 */ /* 0x000fe400078e0014 */
[----:B------:R-:W-:Y:S02]  /*6a90*/  IMAD.MOV.U32 R31, RZ, RZ, R21 ;  /* 0x000000ffff1f7224 */ /* 0x000fe400078e0015 */
[----:B------:R-:W-:Y:S02]  /*6aa0*/  IMAD.MOV.U32 R28, RZ, RZ, R2 ;  /* 0x000000ffff1c7224 */ /* 0x000fe400078e0002 */
[----:B------:R-:W-:Y:S01]  /*6ab0*/  IMAD.MOV.U32 R29, RZ, RZ, R3 ;  /* 0x000000ffff1d7224 */ /* 0x000fe200078e0003 */
[----:B0-----:R-:W-:-:S05]  /*6ac0*/  LEA R0, R5, R0, 0x18 ;  /* 0x0000000005007211 */ /* 0x001fca00078ec0ff */
[----:B------:R-:W0:Y:S04]  /*6ad0*/  LDS.64 R16, [R0+0x18] ;  /* 0x0000180000107984 */ /* 0x000e280000000a00 */
[----:B------:R1:W2:Y:S04]  /*6ae0*/  LDS.128 R12, [R0+0x40] ;  /* 0x00004000000c7984 */ /* 0x0002a80000000c00 */
[----:B------:R1:W3:Y:S04]  /*6af0*/  LDS.128 R8, [R0+0x50] ;  /* 0x0000500000087984 */ /* 0x0002e80000000c00 */
[----:B------:R1:W4:Y:S01]  /*6b00*/  LDS.128 R4, [R0+0x20] ;  /* 0x0000200000047984 */ /* 0x0003220000000c00 */
[----:B0-----:R-:W-:-:S14]  /*6b10*/  DSETP.GEU.AND P0, PT, R2, R16, PT ;  /* 0x000000100200722a */ /* 0x001fdc0003f0e000 */
[----:B-1234-:R-:W-:Y:S05]  /*6b20*/  @!P0 BRA `(.L_x_141) ;  /* 0x0000000000388947 */ /* 0x01efea0003800000 */
        /* <DEDUP_REMOVED lines=14> */
.L_x_141:
[----:B------:R-:W-:Y:S05]  /*6c10*/  BSYNC.RECONVERGENT B1 ;  /* 0x0000000000017941 */ /* 0x000fea0003800200 */
.L_x_140:
        /* <DEDUP_REMOVED lines=24> */
.L_x_143:
[----:B------:R-:W-:Y:S05]  /*6da0*/  BSYNC.RECONVERGENT B1 ;  /* 0x0000000000017941 */ /* 0x000fea0003800200 */
.L_x_142:
        /* <DEDUP_REMOVED lines=21> */
.L_x_145:
[----:B------:R-:W-:Y:S05]  /*6f00*/  BSYNC.RECONVERGENT B1 ;  /* 0x0000000000017941 */ /* 0x000fea0003800200 */
.L_x_144:
        /* <DEDUP_REMOVED lines=21> */
.L_x_147:
[----:B------:R-:W-:Y:S05]  /*7060*/  BSYNC.RECONVERGENT B1 ;  /* 0x0000000000017941 */ /* 0x000fea0003800200 */
.L_x_146:
        /* <DEDUP_REMOVED lines=21> */
.L_x_149:
[----:B------:R-:W-:Y:S05]  /*71c0*/  BSYNC.RECONVERGENT B1 ;  /* 0x0000000000017941 */ /* 0x000fea0003800200 */
.L_x_148:
        /* <DEDUP_REMOVED lines=21> */
.L_x_151:
[----:B------:R-:W-:Y:S05]  /*7320*/  BSYNC.RECONVERGENT B1 ;  /* 0x0000000000017941 */ /* 0x000fea0003800200 */
.L_x_150:
[----:B--2---:R-:W-:Y:S01]  /*7330*/  DSETP.GEU.AND P0, PT, R6, R18, PT ;  /* 0x000000120600722a */ /* 0x004fe20003f0e000 */
[----:B------:R-:W-:Y:S02]  /*7340*/  IMAD.MOV.U32 R20, RZ, RZ, R9 ;  /* 0x000000ffff147224 */ /* 0x000fe400078e0009 */
[----:B------:R-:W-:Y:S02]  /*7350*/  IMAD.MOV.U32 R21, RZ, RZ, R8 ;  /* 0x000000ffff157224 */ /* 0x000fe400078e0008 */
[----:B------:R-:W-:Y:S02]  /*7360*/  IMAD.MOV.U32 R2, RZ, RZ, R6 ;  /* 0x000000ffff027224 */ /* 0x000fe400078e0006 */
[----:B------:R-:W-:-:S07]  /*7370*/  IMAD.MOV.U32 R3, RZ, RZ, R7 ;  /* 0x000000ffff037224 */ /* 0x000fce00078e0007 */
[----:B------:R-:W-:Y:S05]  /*7380*/  @!P0 BRA `(.L_x_34) ;  /* 0x0000000000348947 */ /* 0x000fea0003800000 */
[----:B------:R2:W1:Y:S01]  /*7390*/  LDS.64 R20, [R0+0x80] ;  /* 0x0000800000147984 */ /* 0x0004620000000a00 */
[----:B------:R-:W-:Y:S01]  /*73a0*/  DSETP.GEU.AND P0, PT, R18, R6, PT ;  /* 0x000000061200722a */ /* 0x000fe20003f0e000 */
[----:B------:R-:W-:Y:S02]  /*73b0*/  IMAD.MOV.U32 R2, RZ, RZ, R18 ;  /* 0x000000ffff027224 */ /* 0x000fe400078e0012 */
[----:B------:R-:W-:-:S11]  /*73c0*/  IMAD.MOV.U32 R3, RZ, RZ, R19 ;  /* 0x000000ffff037224 */ /* 0x000fd600078e0013 */
[----:B--2---:R-:W-:Y:S05]  /*73d0*/  @!P0 BRA `(.L_x_34) ;  /* 0x0000000000208947 */ /* 0x004fea0003800000 */
[CC--:B-1----:R-:W-:Y:S02]  /*73e0*/  ISETP.GE.U32.AND P0, PT, R9.reuse, R20.reuse, PT ;  /* 0x000000140900720c */ /* 0x0c2fe40003f06070 */
[----:B------:R-:W-:Y:S02]  /*73f0*/  ISETP.LT.U32.AND P2, PT, R9, R20, PT ;  /* 0x000000140900720c */ /* 0x000fe40003f41070 */
[CC--:B------:R-:W-:Y:S02]  /*7400*/  ISETP.GE.AND.EX P0, PT, R8.reuse, R21.reuse, PT, P0 ;  /* 0x000000150800720c */ /* 0x0c0fe40003f06300 */
[----:B------:R-:W-:Y:S02]  /*7410*/  ISETP.LT.AND.EX P2, PT, R8, R21, PT, P2 ;  /* 0x000000150800720c */ /* 0x000fe40003f41320 */
[----:B------:R-:W-:Y:S02]  /*7420*/  FSEL R2, R6, R18, !P0 ;  /* 0x0000001206027208 */ /* 0x000fe40004000000 */
[----:B------:R-:W-:-:S02]  /*7430*/  FSEL R3, R7, R19, !P0 ;  /* 0x0000001307037208 */ /* 0x000fc40004000000 */
[----:B------:R-:W-:Y:S02]  /*7440*/  SEL R20, R9, R20, P2 ;  /* 0x0000001409147207 */ /* 0x000fe40001000000 */
[----:B------:R-:W-:-:S07]  /*7450*/  SEL R21, R8, R21, P2 ;  /* 0x0000001508157207 */ /* 0x000fce0001000000 */
.L_x_34:
[----:B------:R-:W-:Y:S05]  /*7460*/  BSYNC.RECONVERGENT B0 ;  /* 0x0000000000007941 */ /* 0x000fea0003800200 */
.L_x_1:
[----:B------:R-:W-:Y:S05]  /*7470*/  @P1 EXIT ;  /* 0x000000000000194d */ /* 0x000fea0003800000 */
[----:B01----:R-:W0:Y:S02]  /*7480*/  LDC.64 R4, c[0x0][0x388] ;  /* 0x0000e200ff047b82 */ /* 0x003e240000000a00 */
[----:B0-----:R-:W-:Y:S04]  /*7490*/  STG.E.64 desc[UR10][R4.64], R2 ;  /* 0x0000000204007986 */ /* 0x001fe8000c101b0a */
[----:B---34-:R-:W-:Y:S01]  /*74a0*/  STG.E.64 desc[UR10][R4.64+0x8], R20 ;  /* 0x0000081404007986 */ /* 0x018fe2000c101b0a */
[----:B------:R-:W-:Y:S05]  /*74b0*/  EXIT ;  /* 0x000000000000794d */ /* 0x000fea0003800000 */
.L_x_152:
        /* <DEDUP_REMOVED lines=12> */
.L_x_813:


//--------------------- .text._ZN6thrust24THRUST_300001_SM_1000_NS8cuda_cub4core6detail13_kernel_agentINS1_8__reduce10DrainAgentIlEEJN3cub18CUB_300001_SM_10009GridQueueIyEElEEEvDpT0_ --------------------------
	.section	.text._ZN6thrust24THRUST_300001_SM_1000_NS8cuda_cub4core6detail13_kernel_agentINS1_8__reduce10DrainAgentIlEEJN3cub18CUB_300001_SM_10009GridQueueIyEElEEEvDpT0_,"ax",@progbits
	.align	128
        .global         _ZN6thrust24THRUST_300001_SM_1000_NS8cuda_cub4core6detail13_kernel_agentINS1_8__reduce10DrainAgentIlEEJN3cub18CUB_300001_SM_10009GridQueueIyEElEEEvDpT0_
        .type           _ZN6thrust24THRUST_300001_SM_1000_NS8cuda_cub4core6detail13_kernel_agentINS1_8__reduce10DrainAgentIlEEJN3cub18CUB_300001_SM_10009GridQueueIyEElEEEvDpT0_,@function
        .size           _ZN6thrust24THRUST_300001_SM_1000_NS8cuda_cub4core6detail13_kernel_agentINS1_8__reduce10DrainAgentIlEEJN3cub18CUB_300001_SM_10009GridQueueIyEElEEEvDpT0_,(.L_x_814 - _ZN6thrust24THRUST_300001_SM_1000_NS8cuda_cub4core6detail13_kernel_agentINS1_8__reduce10DrainAgentIlEEJN3cub18CUB_300001_SM_10009GridQueueIyEElEEEvDpT0_)
        .other          _ZN6thrust24THRUST_300001_SM_1000_NS8cuda_cub4core6detail13_kernel_agentINS1_8__reduce10DrainAgentIlEEJN3cub18CUB_300001_SM_10009GridQueueIyEElEEEvDpT0_,@"STO_CUDA_ENTRY STV_DEFAULT"
_ZN6thrust24THRUST_300001_SM_1000_NS8cuda_cub4core6detail13_kernel_agentINS1_8__reduce10DrainAgentIlEEJN3cub18CUB_300001_SM_10009GridQueueIyEElEEEvDpT0_:
.text._ZN6thrust24THRUST_300001_SM_1000_NS8cuda_cub4core6detail13_kernel_agentINS1_8__reduce10DrainAgentIlEEJN3cub18CUB_300001_SM_10009GridQueueIyEElEEEvDpT0_:
[----:B------:R-:W-:Y:S08]  /*0000*/  LDC R1, c[0x0][0x37c] ;  /* 0x0000df00ff017b82 */ /* 0x000ff00000000800 */
[----:B------:R-:W0:Y:S01]  /*0010*/  LDC.64 R2, c[0x0][0x380] ;  /* 0x0000e000ff027b82 */ /* 0x000e220000000a00 */
[----:B------:R-:W0:Y:S07]  /*0020*/  LDCU.64 UR4, c[0x0][0x358] ;  /* 0x00006b00ff0477ac */ /* 0x000e2e0008000a00 */
[----:B------:R-:W1:Y:S01]  /*0030*/  LDC.64 R4, c[0x0][0x388] ;  /* 0x0000e200ff047b82 */ /* 0x000e620000000a00 */
[----:B0-----:R-:W-:Y:S04]  /*0040*/  STG.E.64 desc[UR4][R2.64+0x8], RZ ;  /* 0x000008ff02007986 */ /* 0x001fe8000c101b04 */
[----:B-1----:R-:W-:Y:S01]  /*0050*/  STG.E.64 desc[UR4][R2.64], R4 ;  /* 0x0000000402007986 */ /* 0x002fe2000c101b04 */
[----:B------:R-:W-:Y:S05]  /*0060*/  EXIT ;  /* 0x000000000000794d */ /* 0x000fea0003800000 */
.L_x_153:
        /* <DEDUP_REMOVED lines=9> */
.L_x_814:


//--------------------- .text._ZN6thrust24THRUST_300001_SM_1000_NS8cuda_cub4core6detail13_kernel_agentINS1_8__reduce11ReduceAgentINS0_12zip_iteratorIN4cuda3std3__45tupleIJNS0_6detail15normal_iteratorINS0_10device_ptrIdEEEENS0_17counting_iteratorIlNS0_11use_defaultESI_SI_EEEEEEEPNSB_IJdlEEESM_lNS1_9__extrema9arg_min_fIdlNSA_4lessIdEEEEEEJSL_SN_lN3cub18CUB_300001_SM_100013GridEvenShareIlEENSV_9GridQueueIyEESS_EEEvDpT0_ --------------------------
	.section	.text._ZN6thrust24THRUST_300001_SM_1000_NS8cuda_cub4core6detail13_kernel_agentINS1_8__reduce11ReduceAgentINS0_12zip_iteratorIN4cuda3std3__45tupleIJNS0_6detail15normal_iteratorINS0_10device_ptrIdEEEENS0_17counting_iteratorIlNS0_11use_defaultESI_SI_EEEEEEEPNSB_IJdlEEESM_lNS1_9__extrema9arg_min_fIdlNSA_4lessIdEEEEEEJSL_SN_lN3cub18CUB_300001_SM_100013GridEvenShareIlEENSV_9GridQueueIyEESS_EEEvDpT0_,"ax",@progbits
	.align	128
        .global         _ZN6thrust24THRUST_300001_SM_1000_NS8cuda_cub4core6detail13_kernel_agentINS1_8__reduce11ReduceAgentINS0_12zip_iteratorIN4cuda3std3__45tupleIJNS0_6detail15normal_iteratorINS0_10device_ptrIdEEEENS0_17counting_iteratorIlNS0_11use_defaultESI_SI_EEEEEEEPNSB_IJdlEEESM_lNS1_9__extrema9arg_min_fIdlNSA_4lessIdEEEEEEJSL_SN_lN3cub18CUB_300001_SM_100013GridEvenShareIlEENSV_9GridQueueIyEESS_EEEvDpT0_
        .type           _ZN6thrust24THRUST_300001_SM_1000_NS8cuda_cub4core6detail13_kernel_agentINS1_8__reduce11ReduceAgentINS0_12zip_iteratorIN4cuda3std3__45tupleIJNS0_6detail15normal_iteratorINS0_10device_ptrIdEEEENS0_17counting_iteratorIlNS0_11use_defaultESI_SI_EEEEEEEPNSB_IJdlEEESM_lNS1_9__extrema9arg_min_fIdlNSA_4lessIdEEEEEEJSL_SN_lN3cub18CUB_300001_SM_100013GridEvenShareIlEENSV_9GridQueueIyEESS_EEEvDpT0_,@function
        .size           _ZN6thrust24THRUST_300001_SM_1000_NS8cuda_cub4core6detail13_kernel_agentINS1_8__reduce11ReduceAgentINS0_12zip_iteratorIN4cuda3std3__45tupleIJNS0_6detail15normal_iteratorINS0_10device_ptrIdEEEENS0_17counting_iteratorIlNS0_11use_defaultESI_SI_EEEEEEEPNSB_IJdlEEESM_lNS1_9__extrema9arg_min_fIdlNSA_4lessIdEEEEEEJSL_SN_lN3cub18CUB_300001_SM_100013GridEvenShareIlEENSV_9GridQueueIyEESS_EEEvDpT0_,(.L_x_815 - _ZN6thrust24THRUST_300001_SM_1000_NS8cuda_cub4core6detail13_kernel_agentINS1_8__reduce11ReduceAgentINS0_12zip_iteratorIN4cuda3std3__45tupleIJNS0_6detail15normal_iteratorINS0_10device_ptrIdEEEENS0_17counting_iteratorIlNS0_11use_defaultESI_SI_EEEEEEEPNSB_IJdlEEESM_lNS1_9__extrema9arg_min_fIdlNSA_4lessIdEEEEEEJSL_SN_lN3cub18CUB_300001_SM_100013GridEvenShareIlEENSV_9GridQueueIyEESS_EEEvDpT0_)
        .other          _ZN6thrust24THRUST_300001_SM_1000_NS8cuda_cub4core6detail13_kernel_agentINS1_8__reduce11ReduceAgentINS0_12zip_iteratorIN4cuda3std3__45tupleIJNS0_6detail15normal_iteratorINS0_10device_ptrIdEEEENS0_17counting_iteratorIlNS0_11use_defaultESI_SI_EEEEEEEPNSB_IJdlEEESM_lNS1_9__extrema9arg_min_fIdlNSA_4lessIdEEEEEEJSL_SN_lN3cub18CUB_300001_SM_100013GridEvenShareIlEENSV_9GridQueueIyEESS_EEEvDpT0_,@"STO_CUDA_ENTRY STV_DEFAULT"
_ZN6thrust24THRUST_300001_SM_1000_NS8cuda_cub4core6detail13_kernel_agentINS1_8__reduce11ReduceAgentINS0_12zip_iteratorIN4cuda3std3__45tupleIJNS0_6detail15normal_iteratorINS0_10device_ptrIdEEEENS0_17counting_iteratorIlNS0_11use_defaultESI_SI_EEEEEEEPNSB_IJdlEEESM_lNS1_9__extrema9arg_min_fIdlNSA_4lessIdEEEEEEJSL_SN_lN3cub18CUB_300001_SM_100013GridEvenShareIlEENSV_9GridQueueIyEESS_EEEvDpT0_:
.text._ZN6thrust24THRUST_300001_SM_1000_NS8cuda_cub4core6detail13_kernel_agentINS1_8__reduce11ReduceAgentINS0_12zip_iteratorIN4cuda3std3__45tupleIJNS0_6detail15normal_iteratorINS0_10device_ptrIdEEEENS0_17counting_iteratorIlNS0_11use_defaultESI_SI_EEEEEEEPNSB_IJdlEEESM_lNS1_9__extrema9arg_min_fIdlNSA_4lessIdEEEEEEJSL_SN_lN3cub18CUB_300001_SM_100013GridEvenShareIlEENSV_9GridQueueIyEESS_EEEvDpT0_:
[----:B------:R-:W-:Y:S01]  /*0000*/  LDC R1, c[0x0][0x37c] ;  /* 0x0000df00ff017b82 */ /* 0x000fe20000000800 */
[----:B------:R-:W0:Y:S01]  /*0010*/  S2R R0, SR_CTAID.X ;  /* 0x0000000000007919 */ /* 0x000e220000002500 */
[----:B------:R-:W1:Y:S01]  /*0020*/  LDCU.64 UR4, c[0x0][0x398] ;  /* 0x00007300ff0477ac */ /* 0x000e620008000a00 */
[----:B------:R-:W-:Y:S01]  /*0030*/  BSSY.RECONVERGENT B0, `(.L_x_154) ;  /* 0x000067b000007945 */ /* 0x000fe20003800200 */
[----:B------:R-:W2:Y:S01]  /*0040*/  LDCU UR6, c[0x0][0x370] ;  /* 0x00006e00ff0677ac */ /* 0x000ea20008000800 */
[----:B------:R-:W3:Y:S01]  /*0050*/  LDCU.64 UR10, c[0x0][0x358] ;  /* 0x00006b00ff0a77ac */ /* 0x000ee20008000a00 */
[----:B-1----:R-:W-:Y:S02]  /*0060*/  IMAD.U32 R13, RZ, RZ, UR4 ;  /* 0x00000004ff0d7e24 */ /* 0x002fe4000f8e00ff */
[----:B------:R-:W-:Y:S01]  /*0070*/  IMAD.U32 R12, RZ, RZ, UR5 ;  /* 0x00000005ff0c7e24 */ /* 0x000fe2000f8e00ff */
[----:B--2---:R-:W-:Y:S01]  /*0080*/  UIMAD UR6, UR6, 0x500, URZ ;  /* 0x00000500060678a4 */ /* 0x004fe2000f8e02ff */
[----:B0-----:R-:W-:-:S05]  /*0090*/  IMAD R5, R0, 0x500, RZ ;  /* 0x0000050000057824 */ /* 0x001fca00078e02ff */
[----:B------:R-:W-:-:S04]  /*00a0*/  IADD3 R2, P1, PT, R5, 0x500, RZ ;  /* 0x0000050005027810 */ /* 0x000fc80007f3e0ff */
[----:B------:R-:W-:Y:S01]  /*00b0*/  ISETP.GT.U32.AND P0, PT, R2, R13, PT ;  /* 0x0000000d0200720c */ /* 0x000fe20003f04070 */
[----:B------:R-:W-:-:S05]  /*00c0*/  IMAD.X R3, RZ, RZ, RZ, P1 ;  /* 0x000000ffff037224 */ /* 0x000fca00008e06ff */
[----:B------:R-:W-:-:S13]  /*00d0*/  ISETP.GT.AND.EX P0, PT, R3, R12, PT, P0 ;  /* 0x0000000c0300720c */ /* 0x000fda0003f04300 */
[----:B---3--:R-:W-:Y:S05]  /*00e0*/  @!P0 BRA `(.L_x_155) ;  /* 0x0000003800008947 */ /* 0x008fea0003800000 */
[----:B------:R-:W0:Y:S01]  /*00f0*/  S2R R6, SR_TID.X ;  /* 0x0000000000067919 */ /* 0x000e220000002100 */
[----:B------:R-:W-:Y:S01]  /*0100*/  IMAD.IADD R4, R13, 0x1, -R5 ;  /* 0x000000010d047824 */ /* 0x000fe200078e0a05 */
[----:B------:R-:W-:Y:S01]  /*0110*/  BSSY.RECONVERGENT B1, `(.L_x_156) ;  /* 0x0000010000017945 */ /* 0x000fe20003800200 */
[----:B------:R-:W-:Y:S01]  /*0120*/  IMAD.MOV.U32 R7, RZ, RZ, RZ ;  /* 0x000000ffff077224 */ /* 0x000fe200078e00ff */
[----:B------:R-:W-:Y:S01]  /*0130*/  CS2R R2, SRZ ;  /* 0x0000000000027805 */ /* 0x000fe2000001ff00 */
[----:B------:R-:W-:Y:S01]  /*0140*/  IMAD.MOV.U32 R8, RZ, RZ, RZ ;  /* 0x000000ffff087224 */ /* 0x000fe200078e00ff */
[----:B0-----:R-:W-:Y:S01]  /*0150*/  ISETP.GE.AND P0, PT, R6, R4, PT ;  /* 0x000000040600720c */ /* 0x001fe20003f06270 */
[----:B------:R-:W-:-:S12]  /*0160*/  IMAD.MOV.U32 R9, RZ, RZ, R6 ;  /* 0x000000ffff097224 */ /* 0x000fd800078e0006 */
[----:B------:R-:W-:Y:S05]  /*0170*/  @P0 BRA `(.L_x_157) ;  /* 0x0000000000240947 */ /* 0x000fea0003800000 */
[----:B------:R-:W0:Y:S01]  /*0180*/  LDCU.128 UR4, c[0x0][0x380] ;  /* 0x00007000ff0477ac */ /* 0x000e220008000c00 */
[----:B------:R-:W-:-:S05]  /*0190*/  IADD3 R7, P0, PT, R5, R6, RZ ;  /* 0x0000000605077210 */ /* 0x000fca0007f1e0ff */
[----:B------:R-:W-:Y:S01]  /*01a0*/  IMAD.X R8, RZ, RZ, RZ, P0 ;  /* 0x000000ffff087224 */ /* 0x000fe200000e06ff */
[----:B0-----:R-:W-:-:S04]  /*01b0*/  LEA R2, P1, R7, UR4, 0x3 ;  /* 0x0000000407027c11 */ /* 0x001fc8000f8218ff */
[----:B------:R-:W-:-:S06]  /*01c0*/  LEA.HI.X R3, R7, UR5, R8, 0x3, P1 ;  /* 0x0000000507037c11 */ /* 0x000fcc00088f1c08 */
[----:B------:R-:W5:Y:S01]  /*01d0*/  LDG.E.64 R2, desc[UR10][R2.64] ;  /* 0x0000000a02027981 */ /* 0x000f62000c1e1b00 */
[----:B------:R-:W-:Y:S01]  /*01e0*/  IADD3 R7, P0, PT, R7, UR6, RZ ;  /* 0x0000000607077c10 */ /* 0x000fe2000ff1e0ff */
[----:B------:R-:W-:-:S03]  /*01f0*/  VIADD R9, R6, 0x100 ;  /* 0x0000010006097836 */ /* 0x000fc60000000000 */
[----:B------:R-:W-:-:S09]  /*0200*/  IADD3.X R8, PT, PT, R8, UR7, RZ, P0, !PT ;  /* 0x0000000708087c10 */ /* 0x000fd200087fe4ff */
.L_x_157:
[----:B------:R-:W-:Y:S05]  /*0210*/  BSYNC.RECONVERGENT B1 ;  /* 0x0000000000017941 */ /* 0x000fea0003800200 */
.L_x_156:
[----:B------:R-:W-:Y:S01]  /*0220*/  ISETP.GE.AND P0, PT, R9, R4, PT ;  /* 0x000000040900720c */ /* 0x000fe20003f06270 */
[----:B------:R-:W-:-:S12]  /*0230*/  BSSY.RECONVERGENT B1, `(.L_x_158) ;  /* 0x00000ab000017945 */ /* 0x000fd80003800200 */
[----:B------:R-:W-:Y:S05]  /*0240*/  @P0 BRA `(.L_x_159) ;  /* 0x0000000800a40947 */ /* 0x000fea0003800000 */
[----:B------:R-:W-:Y:S01]  /*0250*/  LOP3.LUT R10, RZ, R9, RZ, 0x33, !PT ;  /* 0x00000009ff0a7212 */ /* 0x000fe200078e33ff */
[----:B------:R-:W-:Y:S03]  /*0260*/  BSSY.RECONVERGENT B2, `(.L_x_160) ;  /* 0x0000030000027945 */ /* 0x000fe60003800200 */
[----:B------:R-:W-:-:S04]  /*0270*/  IADD3 R20, PT, PT, -R5, R13, R10 ;  /* 0x0000000d05147210 */ /* 0x000fc80007ffe10a */
[----:B------:R-:W-:-:S04]  /*0280*/  LOP3.LUT R10, R20, 0x300, RZ, 0xc0, !PT ;  /* 0x00000300140a7812 */ /* 0x000fc800078ec0ff */
[----:B------:R-:W-:-:S13]  /*0290*/  ISETP.NE.AND P0, PT, R10, 0x300, PT ;  /* 0x000003000a00780c */ /* 0x000fda0003f05270 */
[----:B------:R-:W-:Y:S05]  /*02a0*/  @!P0 BRA `(.L_x_161) ;  /* 0x0000000000ac8947 */ /* 0x000fea0003800000 */
[----:B------:R-:W0:Y:S01]  /*02b0*/  LDCU.128 UR4, c[0x0][0x380] ;  /* 0x00007000ff0477ac */ /* 0x000e220008000c00 */
[----:B------:R-:W-:Y:S02]  /*02c0*/  IADD3 R18, P0, PT, R5, R9, RZ ;  /* 0x0000000905127210 */ /* 0x000fe40007f1e0ff */
[----:B------:R-:W-:-:S03]  /*02d0*/  LEA.HI R10, R20, 0x1, RZ, 0x18 ;  /* 0x00000001140a7811 */ /* 0x000fc600078fc0ff */
[----:B------:R-:W-:Y:S01]  /*02e0*/  IMAD.X R21, RZ, RZ, RZ, P0 ;  /* 0x000000ffff157224 */ /* 0x000fe200000e06ff */
[----:B------:R-:W-:-:S05]  /*02f0*/  LOP3.LUT R10, R10, 0x3, RZ, 0xc0, !PT ;  /* 0x000000030a0a7812 */ /* 0x000fca00078ec0ff */
[----:B------:R-:W-:Y:S01]  /*0300*/  IMAD.MOV R12, RZ, RZ, -R10 ;  /* 0x000000ffff0c7224 */ /* 0x000fe200078e0a0a */
[C---:B0-----:R-:W-:Y:S02]  /*0310*/  LEA R17, P2, R18.reuse, UR4, 0x3 ;  /* 0x0000000412117c11 */ /* 0x041fe4000f8418ff */
[C---:B------:R-:W-:Y:S02]  /*0320*/  IADD3 R19, P1, PT, R18.reuse, UR6, RZ ;  /* 0x0000000612137c10 */ /* 0x040fe4000ff3e0ff */
[----:B------:R-:W-:Y:S02]  /*0330*/  LEA.HI.X R18, R18, UR5, R21, 0x3, P2 ;  /* 0x0000000512127c11 */ /* 0x000fe400090f1c15 */
[----:B------:R-:W-:-:S09]  /*0340*/  IADD3.X R21, PT, PT, R21, UR7, RZ, P1, !PT ;  /* 0x0000000715157c10 */ /* 0x000fd20008ffe4ff */
.L_x_164:
[----:B------:R-:W-:Y:S02]  /*0350*/  IMAD.MOV.U32 R10, RZ, RZ, R17 ;  /* 0x000000ffff0a7224 */ /* 0x000fe400078e0011 */
[----:B------:R-:W-:-:S06]  /*0360*/  IMAD.MOV.U32 R11, RZ, RZ, R18 ;  /* 0x000000ffff0b7224 */ /* 0x000fcc00078e0012 */
[----:B------:R-:W2:Y:S01]  /*0370*/  LDG.E.64 R10, desc[UR10][R10.64] ;  /* 0x0000000a0a0a7981 */ /* 0x000ea2000c1e1b00 */
[----:B------:R-:W-:Y:S01]  /*0380*/  VIADD R12, R12, 0x1 ;  /* 0x000000010c0c7836 */ /* 0x000fe20000000000 */
[----:B------:R-:W-:Y:S01]  /*0390*/  BSSY.RECONVERGENT B3, `(.L_x_162) ;  /* 0x0000017000037945 */ /* 0x000fe20003800200 */
[----:B------:R-:W-:-:S03]  /*03a0*/  IADD3 R17, P3, PT, R17, 0x800, RZ ;  /* 0x0000080011117810 */ /* 0x000fc60007f7e0ff */
[----:B------:R-:W-:Y:S01]  /*03b0*/  ISETP.NE.AND P2, PT, R12, RZ, PT ;  /* 0x000000ff0c00720c */ /* 0x000fe20003f45270 */
[----:B--2--5:R-:W-:-:S14]  /*03c0*/  DSETP.GEU.AND P0, PT, R2, R10, PT ;  /* 0x0000000a0200722a */ /* 0x024fdc0003f0e000 */
[----:B------:R-:W-:Y:S05]  /*03d0*/  @!P0 BRA `(.L_x_163) ;  /* 0x0000000000488947 */ /* 0x000fea0003800000 */
[----:B------:R-:W-:Y:S01]  /*03e0*/  DSETP.GEU.AND P0, PT, R10, R2, PT ;  /* 0x000000020a00722a */ /* 0x000fe20003f0e000 */
[----:B------:R-:W-:Y:S02]  /*03f0*/  IMAD.MOV.U32 R13, RZ, RZ, R2 ;  /* 0x000000ffff0d7224 */ /* 0x000fe400078e0002 */
[----:B------:R-:W-:Y:S02]  /*0400*/  IMAD.MOV.U32 R15, RZ, RZ, R3 ;  /* 0x000000ffff0f7224 */ /* 0x000fe400078e0003 */
[----:B------:R-:W-:Y:S02]  /*0410*/  IMAD.MOV.U32 R14, RZ, RZ, R7 ;  /* 0x000000ffff0e7224 */ /* 0x000fe400078e0007 */
[----:B------:R-:W-:Y:S02]  /*0420*/  IMAD.MOV.U32 R16, RZ, RZ, R8 ;  /* 0x000000ffff107224 */ /* 0x000fe400078e0008 */
[----:B------:R-:W-:Y:S02]  /*0430*/  IMAD.MOV.U32 R7, RZ, RZ, R19 ;  /* 0x000000ffff077224 */ /* 0x000fe400078e0013 */
[----:B------:R-:W-:-:S02]  /*0440*/  IMAD.MOV.U32 R8, RZ, RZ, R21 ;  /* 0x000000ffff087224 */ /* 0x000fc400078e0015 */
[----:B------:R-:W-:Y:S02]  /*0450*/  IMAD.MOV.U32 R2, RZ, RZ, R10 ;  /* 0x000000ffff027224 */ /* 0x000fe400078e000a */
[----:B------:R-:W-:Y:S01]  /*0460*/  IMAD.MOV.U32 R3, RZ, RZ, R11 ;  /* 0x000000ffff037224 */ /* 0x000fe200078e000b */
[----:B------:R-:W-:Y:S06]  /*0470*/  @!P0 BRA `(.L_x_163) ;  /* 0x0000000000208947 */ /* 0x000fec0003800000 */
        /* <DEDUP_REMOVED lines=8> */
.L_x_163:
[----:B------:R-:W-:Y:S05]  /*0500*/  BSYNC.RECONVERGENT B3 ;  /* 0x0000000000037941 */ /* 0x000fea0003800200 */
.L_x_162:
[----:B------:R-:W-:Y:S01]  /*0510*/  IADD3 R19, P0, PT, R19, 0x100, RZ ;  /* 0x0000010013137810 */ /* 0x000fe20007f1e0ff */
[----:B------:R-:W-:Y:S02]  /*0520*/  VIADD R9, R9, 0x100 ;  /* 0x0000010009097836 */ /* 0x000fe40000000000 */
[----:B------:R-:W-:Y:S02]  /*0530*/  IMAD.X R18, RZ, RZ, R18, P3 ;  /* 0x000000ffff127224 */ /* 0x000fe400018e0612 */
[----:B------:R-:W-:Y:S01]  /*0540*/  IMAD.X R21, RZ, RZ, R21, P0 ;  /* 0x000000ffff157224 */ /* 0x000fe200000e0615 */
[----:B------:R-:W-:Y:S07]  /*0550*/  @P2 BRA `(.L_x_164) ;  /* 0xfffffffc007c2947 */ /* 0x000fee000383ffff */
.L_x_161:
[----:B------:R-:W-:Y:S05]  /*0560*/  BSYNC.RECONVERGENT B2 ;  /* 0x0000000000027941 */ /* 0x000fea0003800200 */
.L_x_160:
[----:B------:R-:W-:-:S13]  /*0570*/  ISETP.GE.U32.AND P0, PT, R20, 0x300, PT ;  /* 0x000003001400780c */ /* 0x000fda0003f06070 */
[----:B------:R-:W-:Y:S05]  /*0580*/  @!P0 BRA `(.L_x_159) ;  /* 0x0000000400d48947 */ /* 0x000fea0003800000 */
[----:B------:R-:W0:Y:S01]  /*0590*/  LDC.64 R10, c[0x0][0x380] ;  /* 0x0000e000ff0a7b82 */ /* 0x000e220000000a00 */
[----:B------:R-:W-:-:S07]  /*05a0*/  VIADD R9, R9, 0x200 ;  /* 0x0000020009097836 */ /* 0x000fce0000000000 */
[----:B------:R-:W1:Y:S02]  /*05b0*/  LDC.64 R12, c[0x0][0x388] ;  /* 0x0000e200ff0c7b82 */ /* 0x000e640000000a00 */
.L_x_173:
[----:B------:R-:W-:-:S05]  /*05c0*/  VIADD R14, R9, 0xfffffe00 ;  /* 0xfffffe00090e7836 */ /* 0x000fca0000000000 */
[----:B------:R-:W-:-:S04]  /*05d0*/  IADD3 R21, P0, PT, R5, R14, RZ ;  /* 0x0000000e05157210 */ /* 0x000fc80007f1e0ff */
[----:B------:R-:W-:Y:S02]  /*05e0*/  LEA.HI.X.SX32 R30, R14, RZ, 0x1, P0 ;  /* 0x000000ff0e1e7211 */ /* 0x000fe400000f0eff */
[----:B0-----:R-:W-:-:S04]  /*05f0*/  LEA R24, P0, R21, R10, 0x3 ;  /* 0x0000000a15187211 */ /* 0x001fc800078018ff */
[----:B------:R-:W-:-:S05]  /*0600*/  LEA.HI.X R25, R21, R11, R30, 0x3, P0 ;  /* 0x0000000b15197211 */ /* 0x000fca00000f1c1e */
[----:B------:R-:W2:Y:S04]  /*0610*/  LDG.E.64 R22, desc[UR10][R24.64] ;  /* 0x0000000a18167981 */ /* 0x000ea8000c1e1b00 */
[----:B-----5:R0:W5:Y:S04]  /*0620*/  LDG.E.64 R18, desc[UR10][R24.64+0x800] ;  /* 0x0008000a18127981 */ /* 0x020168000c1e1b00 */
[----:B------:R0:W5:Y:S04]  /*0630*/  LDG.E.64 R14, desc[UR10][R24.64+0x1000] ;  /* 0x0010000a180e7981 */ /* 0x000168000c1e1b00 */
[----:B------:R0:W5:Y:S01]  /*0640*/  LDG.E.64 R16, desc[UR10][R24.64+0x1800] ;  /* 0x0018000a18107981 */ /* 0x000162000c1e1b00 */
[----:B-1----:R-:W-:Y:S01]  /*0650*/  IADD3 R32, P1, PT, R21, R12, RZ ;  /* 0x0000000c15207210 */ /* 0x002fe20007f3e0ff */
[----:B------:R-:W-:Y:S01]  /*0660*/  BSSY.RECONVERGENT B2, `(.L_x_165) ;  /* 0x0000017000027945 */ /* 0x000fe20003800200 */
[----:B------:R-:W-:-:S02]  /*0670*/  IMAD.MOV.U32 R27, RZ, RZ, R7 ;  /* 0x000000ffff1b7224 */ /* 0x000fc400078e0007 */
[----:B------:R-:W-:Y:S02]  /*0680*/  IMAD.MOV.U32 R28, RZ, RZ, R8 ;  /* 0x000000ffff1c7224 */ /* 0x000fe400078e0008 */
[----:B------:R-:W-:Y:S02]  /*0690*/  VIADD R26, R9, 0xffffff00 ;  /* 0xffffff00091a7836 */ /* 0x000fe40000000000 */
[----:B------:R-:W-:Y:S02]  /*06a0*/  IMAD.MOV.U32 R20, RZ, RZ, R2 ;  /* 0x000000ffff147224 */ /* 0x000fe400078e0002 */
[----:B------:R-:W-:Y:S02]  /*06b0*/  IMAD.MOV.U32 R21, RZ, RZ, R3 ;  /* 0x000000ffff157224 */ /* 0x000fe400078e0003 */
[----:B------:R-:W-:Y:S01]  /*06c0*/  IMAD.X R29, R30, 0x1, R13, P1 ;  /* 0x000000011e1d7824 */ /* 0x000fe200008e060d */
[----:B--2---:R-:W-:-:S14]  /*06d0*/  DSETP.GEU.AND P0, PT, R2, R22, PT ;  /* 0x000000160200722a */ /* 0x004fdc0003f0e000 */
[----:B0-----:R-:W-:Y:S05]  /*06e0*/  @!P0 BRA `(.L_x_166) ;  /* 0x0000000000388947 */ /* 0x001fea0003800000 */
        /* <DEDUP_REMOVED lines=14> */
.L_x_166:
[----:B------:R-:W-:Y:S05]  /*07d0*/  BSYNC.RECONVERGENT B2 ;  /* 0x0000000000027941 */ /* 0x000fea0003800200 */
.L_x_165:
[----:B-----5:R-:W-:Y:S01]  /*07e0*/  DSETP.GEU.AND P0, PT, R20, R18, PT ;  /* 0x000000121400722a */ /* 0x020fe20003f0e000 */
[----:B------:R-:W-:Y:S01]  /*07f0*/  SHF.R.S32.HI R2, RZ, 0x1f, R26 ;  /* 0x0000001fff027819 */ /* 0x000fe2000001141a */
[----:B------:R-:W-:Y:S01]  /*0800*/  BSSY.RECONVERGENT B2, `(.L_x_167) ;  /* 0x0000016000027945 */ /* 0x000fe20003800200 */
[----:B------:R-:W-:Y:S01]  /*0810*/  IADD3 R26, P1, P2, R26, R12, R5 ;  /* 0x0000000c1a1a7210 */ /* 0x000fe20007a3e005 */
[----:B------:R-:W-:Y:S02]  /*0820*/  IMAD.MOV.U32 R22, RZ, RZ, R27 ;  /* 0x000000ffff167224 */ /* 0x000fe400078e001b */
[----:B------:R-:W-:Y:S01]  /*0830*/  IMAD.MOV.U32 R23, RZ, RZ, R28 ;  /* 0x000000ffff177224 */ /* 0x000fe200078e001c */
[----:B------:R-:W-:Y:S01]  /*0840*/  IADD3.X R7, PT, PT, R2, R13, RZ, P1, P2 ;  /* 0x0000000d02077210 */ /* 0x000fe20000fe44ff */
[----:B------:R-:W-:Y:S02]  /*0850*/  IMAD.MOV.U32 R2, RZ, RZ, R20 ;  /* 0x000000ffff027224 */ /* 0x000fe400078e0014 */
[----:B------:R-:W-:-:S04]  /*0860*/  IMAD.MOV.U32 R3, RZ, RZ, R21 ;  /* 0x000000ffff037224 */ /* 0x000fc800078e0015 */
        /* <DEDUP_REMOVED lines=15> */
.L_x_168:
[----:B------:R-:W-:Y:S05]  /*0960*/  BSYNC.RECONVERGENT B2 ;  /* 0x0000000000027941 */ /* 0x000fea0003800200 */
.L_x_167:
[----:B------:R-:W-:Y:S01]  /*0970*/  DSETP.GEU.AND P0, PT, R2, R14, PT ;  /* 0x0000000e0200722a */ /* 0x000fe20003f0e000 */
[----:B------:R-:W-:Y:S01]  /*0980*/  SHF.R.S32.HI R8, RZ, 0x1f, R9 ;  /* 0x0000001fff087819 */ /* 0x000fe20000011409 */
[C---:B------:R-:W-:Y:S01]  /*0990*/  VIADD R7, R9.reuse, 0x100 ;  /* 0x0000010009077836 */ /* 0x040fe20000000000 */
[----:B------:R-:W-:Y:S01]  /*09a0*/  IADD3 R25, P1, P2, R9, R12, R5 ;  /* 0x0000000c09197210 */ /* 0x000fe20007a3e005 */
[----:B------:R-:W-:Y:S01]  /*09b0*/  BSSY.RECONVERGENT B2, `(.L_x_169) ;  /* 0x0000016000027945 */ /* 0x000fe20003800200 */
[----:B------:R-:W-:Y:S02]  /*09c0*/  IMAD.MOV.U32 R20, RZ, RZ, R22 ;  /* 0x000000ffff147224 */ /* 0x000fe400078e0016 */
[----:B------:R-:W-:Y:S01]  /*09d0*/  IADD3.X R24, PT, PT, R8, R13, RZ, P1, P2 ;  /* 0x0000000d08187210 */ /* 0x000fe20000fe44ff */
[----:B------:R-:W-:Y:S01]  /*09e0*/  IMAD.MOV.U32 R21, RZ, RZ, R23 ;  /* 0x000000ffff157224 */ /* 0x000fe200078e0017 */
[----:B------:R-:W-:Y:S01]  /*09f0*/  SHF.R.S32.HI R8, RZ, 0x1f, R7 ;  /* 0x0000001fff087819 */ /* 0x000fe20000011407 */
[----:B------:R-:W-:-:S02]  /*0a00*/  IMAD.MOV.U32 R18, RZ, RZ, R2 ;  /* 0x000000ffff127224 */ /* 0x000fc400078e0002 */
[----:B------:R-:W-:Y:S02]  /*0a10*/  IMAD.MOV.U32 R19, RZ, RZ, R3 ;  /* 0x000000ffff137224 */ /* 0x000fe400078e0003 */
        /* <DEDUP_REMOVED lines=15> */
.L_x_170:
[----:B------:R-:W-:Y:S05]  /*0b10*/  BSYNC.RECONVERGENT B2 ;  /* 0x0000000000027941 */ /* 0x000fea0003800200 */
.L_x_169:
[----:B------:R-:W-:Y:S01]  /*0b20*/  DSETP.GEU.AND P0, PT, R18, R16, PT ;  /* 0x000000101200722a */ /* 0x000fe20003f0e000 */
[----:B------:R-:W-:Y:S01]  /*0b30*/  IADD3 R15, P1, P2, R7, R12, R5 ;  /* 0x0000000c070f7210 */ /* 0x000fe20007a3e005 */
[----:B------:R-:W-:Y:S01]  /*0b40*/  BSSY.RECONVERGENT B2, `(.L_x_171) ;  /* 0x0000015000027945 */ /* 0x000fe20003800200 */
[----:B------:R-:W-:Y:S02]  /*0b50*/  IMAD.MOV.U32 R7, RZ, RZ, R20 ;  /* 0x000000ffff077224 */ /* 0x000fe400078e0014 */
[----:B------:R-:W-:Y:S01]  /*0b60*/  IADD3.X R14, PT, PT, R8, R13, RZ, P1, P2 ;  /* 0x0000000d080e7210 */ /* 0x000fe20000fe44ff */
[----:B------:R-:W-:Y:S02]  /*0b70*/  IMAD.MOV.U32 R8, RZ, RZ, R21 ;  /* 0x000000ffff087224 */ /* 0x000fe400078e0015 */
        /* <DEDUP_REMOVED lines=17> */
.L_x_172:
[----:B------:R-:W-:Y:S05]  /*0c90*/  BSYNC.RECONVERGENT B2 ;  /* 0x0000000000027941 */ /* 0x000fea0003800200 */
.L_x_171:
[C---:B------:R-:W-:Y:S02]  /*0ca0*/  VIADD R15, R9.reuse, 0x200 ;  /* 0x00000200090f7836 */ /* 0x040fe40000000000 */
[----:B------:R-:W-:-:S03]  /*0cb0*/  VIADD R9, R9, 0x400 ;  /* 0x0000040009097836 */ /* 0x000fc60000000000 */
[----:B------:R-:W-:-:S13]  /*0cc0*/  ISETP.GE.AND P0, PT, R15, R4, PT ;  /* 0x000000040f00720c */ /* 0x000fda0003f06270 */
[----:B------:R-:W-:Y:S05]  /*0cd0*/  @!P0 BRA `(.L_x_173) ;  /* 0xfffffff800388947 */ /* 0x000fea000383ffff */
.L_x_159:
[----:B------:R-:W-:Y:S05]  /*0ce0*/  BSYNC.RECONVERGENT B1 ;  /* 0x0000000000017941 */ /* 0x000fea0003800200 */
.L_x_158:
[----:B------:R-:W-:-:S13]  /*0cf0*/  ISETP.GE.AND P0, PT, R4, 0x100, PT ;  /* 0x000001000400780c */ /* 0x000fda0003f06270 */
[----:B------:R-:W-:Y:S05]  /*0d00*/  @!P0 BRA `(.L_x_174) ;  /* 0x0000001000e48947 */ /* 0x000fea0003800000 */
[----:B------:R-:W0:Y:S01]  /*0d10*/  S2R R4, SR_LANEID ;  /* 0x0000000000047919 */ /* 0x000e220000000000 */
[----:B------:R-:W-:Y:S01]  /*0d20*/  BSSY.RECONVERGENT B1, `(.L_x_175) ;  /* 0x000001a000017945 */ /* 0x000fe20003800200 */
[----:B------:R-:W-:Y:S01]  /*0d30*/  IMAD.MOV.U32 R14, RZ, RZ, R7 ;  /* 0x000000ffff0e7224 */ /* 0x000fe200078e0007 */
[----:B-----5:R-:W-:Y:S01]  /*0d40*/  SHFL.DOWN PT, R12, R2, 0x1, 0x1f ;  /* 0x08201f00020c7f89 */ /* 0x020fe200000e0000 */
        /* <DEDUP_REMOVED lines=23> */
.L_x_176:
[----:B------:R-:W-:Y:S05]  /*0ec0*/  BSYNC.RECONVERGENT B1 ;  /* 0x0000000000017941 */ /* 0x000fea0003800200 */
.L_x_175:
        /* <DEDUP_REMOVED lines=26> */
.L_x_178:
[----:B------:R-:W-:Y:S05]  /*1070*/  BSYNC.RECONVERGENT B1 ;  /* 0x0000000000017941 */ /* 0x000fea0003800200 */
.L_x_177:
        /* <DEDUP_REMOVED lines=26> */
.L_x_180:
[----:B------:R-:W-:Y:S05]  /*1220*/  BSYNC.RECONVERGENT B1 ;  /* 0x0000000000017941 */ /* 0x000fea0003800200 */
.L_x_179:
        /* <DEDUP_REMOVED lines=26> */
.L_x_182:
[----:B------:R-:W-:Y:S05]  /*13d0*/  BSYNC.RECONVERGENT B1 ;  /* 0x0000000000017941 */ /* 0x000fea0003800200 */
.L_x_181:
        /* <DEDUP_REMOVED lines=27> */
.L_x_184:
[----:B------:R-:W-:Y:S05]  /*1590*/  BSYNC.RECONVERGENT B1 ;  /* 0x0000000000017941 */ /* 0x000fea0003800200 */
.L_x_183:
[----:B------:R-:W-:Y:S04]  /*15a0*/  BSSY.RECONVERGENT B1, `(.L_x_185) ;  /* 0x000000a000017945 */ /* 0x000fe80003800200 */
[----:B------:R-:W-:Y:S05]  /*15b0*/  @P2 BRA `(.L_x_186) ;  /* 0x0000000000202947 */ /* 0x000fea0003800000 */
[----:B------:R-:W1:Y:S01]  /*15c0*/  S2R R8, SR_CgaCtaId ;  /* 0x0000000000087919 */ /* 0x000e620000008800 */
[----:B------:R-:W-:Y:S02]  /*15d0*/  MOV R5, 0x400 ;  /* 0x0000040000057802 */ /* 0x000fe40000000f00 */
[----:B0-----:R-:W-:-:S04]  /*15e0*/  SHF.R.U32.HI R4, RZ, 0x1, R6 ;  /* 0x00000001ff047819 */ /* 0x001fc80000011606 */
[----:B------:R-:W-:Y:S02]  /*15f0*/  LOP3.LUT R4, R4, 0x1f0, RZ, 0xc0, !PT ;  /* 0x000001f004047812 */ /* 0x000fe400078ec0ff */
[----:B-1----:R-:W-:-:S05]  /*1600*/  LEA R5, R8, R5, 0x18 ;  /* 0x0000000508057211 */ /* 0x002fca00078ec0ff */
[----:B------:R-:W-:-:S05]  /*1610*/  IMAD.IADD R5, R4, 0x1, R5 ;  /* 0x0000000104057824 */ /* 0x000fca00078e0205 */
[----:B------:R1:W-:Y:S04]  /*1620*/  STS.64 [R5+0x10], R16 ;  /* 0x0000101005007388 */ /* 0x0003e80000000a00 */
[----:B------:R1:W-:Y:S02]  /*1630*/  STS.64 [R5+0x8], R2 ;  /* 0x0000080205007388 */ /* 0x0003e40000000a00 */
.L_x_186:
[----:B------:R-:W-:Y:S05]  /*1640*/  BSYNC.RECONVERGENT B1 ;  /* 0x0000000000017941 */ /* 0x000fea0003800200 */
.L_x_185:
        /* <DEDUP_REMOVED lines=12> */
[----:B0-----:R0:W2:Y:S04]  /*1710*/  LDS.128 R4, [R32+0x40] ;  /* 0x0000400020047984 */ /* 0x0010a80000000c00 */
[----:B------:R0:W3:Y:S04]  /*1720*/  LDS.128 R8, [R32+0x50] ;  /* 0x0000500020087984 */ /* 0x0000e80000000c00 */
[----:B------:R0:W4:Y:S01]  /*1730*/  LDS.128 R12, [R32+0x20] ;  /* 0x00002000200c7984 */ /* 0x0001220000000c00 */
        /* <DEDUP_REMOVED lines=16> */
.L_x_189:
[----:B------:R-:W-:Y:S05]  /*1840*/  BSYNC.RECONVERGENT B1 ;  /* 0x0000000000017941 */ /* 0x000fea0003800200 */
.L_x_188:
        /* <DEDUP_REMOVED lines=24> */
.L_x_191:
[----:B------:R-:W-:Y:S05]  /*19d0*/  BSYNC.RECONVERGENT B1 ;  /* 0x0000000000017941 */ /* 0x000fea0003800200 */
.L_x_190:
        /* <DEDUP_REMOVED lines=21> */
.L_x_193:
[----:B------:R-:W-:Y:S05]  /*1b30*/  BSYNC.RECONVERGENT B1 ;  /* 0x0000000000017941 */ /* 0x000fea0003800200 */
.L_x_192:
        /* <DEDUP_REMOVED lines=21> */
.L_x_195:
[----:B------:R-:W-:Y:S05]  /*1c90*/  BSYNC.RECONVERGENT B1 ;  /* 0x0000000000017941 */ /* 0x000fea0003800200 */
.L_x_194:
        /* <DEDUP_REMOVED lines=21> */
.L_x_197:
[----:B------:R-:W-:Y:S05]  /*1df0*/  BSYNC.RECONVERGENT B1 ;  /* 0x0000000000017941 */ /* 0x000fea0003800200 */
.L_x_196:
        /* <DEDUP_REMOVED lines=21> */
.L_x_199:
[----:B------:R-:W-:Y:S05]  /*1f50*/  BSYNC.RECONVERGENT B1 ;  /* 0x0000000000017941 */ /* 0x000fea0003800200 */
.L_x_198:
        /* <DEDUP_REMOVED lines=20> */
.L_x_174:
[----:B------:R-:W-:Y:S01]  /*20a0*/  LOP3.LUT R5, R6, 0x3e0, RZ, 0xc0, !PT ;  /* 0x000003e006057812 */ /* 0x000fe200078ec0ff */
[----:B------:R-:W-:Y:S01]  /*20b0*/  BSSY.RECONVERGENT B1, `(.L_x_200) ;  /* 0x0000020000017945 */ /* 0x000fe20003800200 */
[----:B------:R-:W-:Y:S02]  /*20c0*/  IMAD.MOV.U32 R16, RZ, RZ, R7 ;  /* 0x000000ffff107224 */ /* 0x000fe400078e0007 */
[----:B------:R-:W-:Y:S02]  /*20d0*/  IMAD.MOV.U32 R18, RZ, RZ, R8 ;  /* 0x000000ffff127224 */ /* 0x000fe400078e0008 */
[----:B------:R-:W-:Y:S01]  /*20e0*/  VIADD R9, R5, 0x20 ;  /* 0x0000002005097836 */ /* 0x000fe20000000000 */
[----:B------:R-:W-:Y:S01]  /*20f0*/  LOP3.LUT R5, RZ, R5, RZ, 0x33, !PT ;  /* 0x00000005ff057212 */ /* 0x000fe200078e33ff */
[----:B-----5:R-:W-:Y:S02]  /*2100*/  IMAD.MOV.U32 R10, RZ, RZ, R2 ;  /* 0x000000ffff0a7224 */ /* 0x020fe400078e0002 */
[----:B------:R-:W-:Y:S01]  /*2110*/  IMAD.MOV.U32 R11, RZ, RZ, R3 ;  /* 0x000000ffff0b7224 */ /* 0x000fe200078e0003 */
[----:B------:R-:W-:Y:S01]  /*2120*/  ISETP.GT.AND P0, PT, R9, R4, PT ;  /* 0x000000040900720c */ /* 0x000fe20003f04270 */
[----:B------:R-:W-:-:S05]  /*2130*/  IMAD.IADD R5, R4, 0x1, R5 ;  /* 0x0000000104057824 */ /* 0x000fca00078e0205 */
        /* <DEDUP_REMOVED lines=23> */
.L_x_201:
[----:B------:R-:W-:Y:S05]  /*22b0*/  BSYNC.RECONVERGENT B1 ;  /* 0x0000000000017941 */ /* 0x000fea0003800200 */
.L_x_200:
        /* <DEDUP_REMOVED lines=27> */
.L_x_203:
[----:B------:R-:W-:Y:S05]  /*2470*/  BSYNC.RECONVERGENT B1 ;  /* 0x0000000000017941 */ /* 0x000fea0003800200 */
.L_x_202:
[----:B------:R-:W-:Y:S01]  /*2480*/  SHFL.DOWN PT, R12, R2, 0x4, R9 ;  /* 0x08800000020c7989 */ /* 0x000fe200000e0009 */
[----:B------:R-:W-:Y:S01]  /*2490*/  VIADD R8, R5, 0x4 ;  /* 0x0000000405087836 */ /* 0x000fe20000000000 */
[----:B------:R-:W-:Y:S01]  /*24a0*/  BSSY.RECONVERGENT B1, `(.L_x_204) ;  /* 0x0000019000017945 */ /* 0x000fe20003800200 */
[----:B------:R-:W-:Y:S01]  /*24b0*/  IMAD.MOV.U32 R16, RZ, RZ, R14 ;  /* 0x000000ffff107224 */ /* 0x000fe200078e000e */
[----:B------:R-:W0:Y:S01]  /*24c0*/  SHFL.DOWN PT, R13, R3, 0x4, R9 ;  /* 0x08800000030d7989 */ /* 0x000e2200000e0009 */
[----:B------:R-:W-:Y:S02]  /*24d0*/  IMAD.MOV.U32 R18, RZ, RZ, R20 ;  /* 0x000000ffff127224 */ /* 0x000fe400078e0014 */
[----:B------:R-:W-:Y:S01]  /*24e0*/  IMAD.MOV.U32 R10, RZ, RZ, R2 ;  /* 0x000000ffff0a7224 */ /* 0x000fe200078e0002 */
[----:B------:R1:W2:Y:S01]  /*24f0*/  SHFL.DOWN PT, R7, R14, 0x4, R9 ;  /* 0x088000000e077989 */ /* 0x0002a200000e0009 */
[----:B------:R-:W-:-:S03]  /*2500*/  IMAD.MOV.U32 R11, RZ, RZ, R3 ;  /* 0x000000ffff0b7224 */ /* 0x000fc600078e0003 */
[----:B------:R1:W3:Y:S01]  /*2510*/  SHFL.DOWN PT, R15, R20, 0x4, R9 ;  /* 0x08800000140f7989 */ /* 0x0002e200000e0009 */
[----:B0-----:R-:W-:-:S06]  /*2520*/  DSETP.GEU.AND P0, PT, R2, R12, PT ;  /* 0x0000000c0200722a */ /* 0x001fcc0003f0e000 */
[----:B------:R-:W-:-:S13]  /*2530*/  ISETP.GT.OR P0, PT, R8, R9, !P0 ;  /* 0x000000090800720c */ /* 0x000fda0004704670 */
        /* <DEDUP_REMOVED lines=15> */
.L_x_205:
[----:B------:R-:W-:Y:S05]  /*2630*/  BSYNC.RECONVERGENT B1 ;  /* 0x0000000000017941 */ /* 0x000fea0003800200 */
.L_x_204:
        /* <DEDUP_REMOVED lines=27> */
.L_x_207:
[----:B------:R-:W-:Y:S05]  /*27f0*/  BSYNC.RECONVERGENT B1 ;  /* 0x0000000000017941 */ /* 0x000fea0003800200 */
.L_x_206:
[----:B------:R-:W-:Y:S01]  /*2800*/  SHFL.DOWN PT, R10, R12, 0x10, R9 ;  /* 0x0a0000000c0a7989 */ /* 0x000fe200000e0009 */
[C---:B------:R-:W-:Y:S01]  /*2810*/  VIADD R2, R5.reuse, 0x10 ;  /* 0x0000001005027836 */ /* 0x040fe20000000000 */
[----:B------:R-:W-:Y:S01]  /*2820*/  ISETP.NE.AND P2, PT, R5, RZ, PT ;  /* 0x000000ff0500720c */ /* 0x000fe20003f45270 */
[----:B------:R-:W-:Y:S01]  /*2830*/  BSSY.RECONVERGENT B1, `(.L_x_208) ;  /* 0x0000019000017945 */ /* 0x000fe20003800200 */
        /* <DEDUP_REMOVED lines=24> */
.L_x_209:
[----:B------:R-:W-:Y:S05]  /*29c0*/  BSYNC.RECONVERGENT B1 ;  /* 0x0000000000017941 */ /* 0x000fea0003800200 */
.L_x_208:
        /* <DEDUP_REMOVED lines=10> */
.L_x_211:
[----:B------:R-:W-:Y:S05]  /*2a70*/  BSYNC.RECONVERGENT B1 ;  /* 0x0000000000017941 */ /* 0x000fea0003800200 */
.L_x_210:
[----:B------:R-:W-:Y:S01]  /*2a80*/  BAR.SYNC.DEFER_BLOCKING 0x0 ;  /* 0x0000000000007b1d */ /* 0x000fe20000010000 */
[----:B------:R-:W-:-:S13]  /*2a90*/  ISETP.NE.AND P1, PT, R6, RZ, PT ;  /* 0x000000ff0600720c */ /* 0x000fda0003f25270 */
[----:B------:R-:W-:Y:S05]  /*2aa0*/  @P1 BRA `(.L_x_187) ;  /* 0x0000003c004c1947 */ /* 0x000fea0003800000 */
[----:B------:R-:W-:Y:S01]  /*2ab0*/  ISETP.GE.AND P0, PT, R4, 0x21, PT ;  /* 0x000000210400780c */ /* 0x000fe20003f06270 */
[----:B0-----:R-:W-:Y:S02]  /*2ac0*/  IMAD.MOV.U32 R5, RZ, RZ, R16 ;  /* 0x000000ffff057224 */ /* 0x001fe400078e0010 */
[----:B------:R-:W-:Y:S02]  /*2ad0*/  IMAD.MOV.U32 R12, RZ, RZ, R17 ;  /* 0x000000ffff0c7224 */ /* 0x000fe400078e0011 */
[----:B------:R-:W-:Y:S02]  /*2ae0*/  IMAD.MOV.U32 R6, RZ, RZ, R2 ;  /* 0x000000ffff067224 */ /* 0x000fe400078e0002 */
[----:B------:R-:W-:-:S06]  /*2af0*/  IMAD.MOV.U32 R7, RZ, RZ, R3 ;  /* 0x000000ffff077224 */ /* 0x000fcc00078e0003 */
[----:B------:R-:W-:Y:S05]  /*2b00*/  @!P0 BRA `(.L_x_212) ;  /* 0x00000000006c8947 */ /* 0x000fea0003800000 */
        /* <DEDUP_REMOVED lines=26> */
.L_x_213:
[----:B------:R-:W-:Y:S05]  /*2cb0*/  BSYNC.RECONVERGENT B1 ;  /* 0x0000000000017941 */ /* 0x000fea0003800200 */
.L_x_212:
[----:B------:R-:W-:Y:S01]  /*2cc0*/  ISETP.GE.AND P0, PT, R4, 0x41, PT ;  /* 0x000000410400780c */ /* 0x000fe20003f06270 */
[----:B------:R-:W-:Y:S02]  /*2cd0*/  IMAD.MOV.U32 R11, RZ, RZ, R5 ;  /* 0x000000ffff0b7224 */ /* 0x000fe400078e0005 */
        /* <DEDUP_REMOVED lines=30> */
.L_x_215:
[----:B------:R-:W-:Y:S05]  /*2ec0*/  BSYNC.RECONVERGENT B1 ;  /* 0x0000000000017941 */ /* 0x000fea0003800200 */
.L_x_214:
        /* <DEDUP_REMOVED lines=32> */
.L_x_217:
[----:B------:R-:W-:Y:S05]  /*30d0*/  BSYNC.RECONVERGENT B1 ;  /* 0x0000000000017941 */ /* 0x000fea0003800200 */
.L_x_216:
        /* <DEDUP_REMOVED lines=32> */
.L_x_219:
[----:B------:R-:W-:Y:S05]  /*32e0*/  BSYNC.RECONVERGENT B1 ;  /* 0x0000000000017941 */ /* 0x000fea0003800200 */
.L_x_218:
        /* <DEDUP_REMOVED lines=32> */
.L_x_221:
[----:B------:R-:W-:Y:S05]  /*34f0*/  BSYNC.RECONVERGENT B1 ;  /* 0x0000000000017941 */ /* 0x000fea0003800200 */
.L_x_220:
        /* <DEDUP_REMOVED lines=11> */
[----:B------:R-:W-:Y:S02]  /*35b0*/  IMAD.MOV.U32 R6, RZ, RZ, R8 ;  /* 0x000000ffff067224 */ /* 0x000fe400078e0008 */
[----:B------:R-:W-:Y:S01]  /*35c0*/  IMAD.MOV.U32 R7, RZ, RZ, R9 ;  /* 0x000000ffff077224 */ /* 0x000fe200078e0009 */
[----:B0-----:R-:W-:-:S05]  /*35d0*/  LEA R13, R3, R2, 0x18 ;  /* 0x00000002030d7211 */ /* 0x001fca00078ec0ff */
        /* <DEDUP_REMOVED lines=18> */
.L_x_223:
[----:B------:R-:W-:Y:S05]  /*3700*/  BSYNC.RECONVERGENT B1 ;  /* 0x0000000000017941 */ /* 0x000fea0003800200 */
.L_x_222:
        /* <DEDUP_REMOVED lines=30> */
.L_x_155:
[----:B------:R-:W0:Y:S01]  /*38f0*/  S2R R7, SR_TID.X ;  /* 0x0000000000077919 */ /* 0x000e220000002100 */
[----:B------:R-:W1:Y:S02]  /*3900*/  LDCU.128 UR12, c[0x0][0x380] ;  /* 0x00007000ff0c77ac */ /* 0x000e640008000c00 */
[----:B-1----:R-:W-:Y:S02]  /*3910*/  IMAD.U32 R18, RZ, RZ, UR12 ;  /* 0x0000000cff127e24 */ /* 0x002fe4000f8e00ff */
[----:B------:R-:W-:Y:S01]  /*3920*/  IMAD.U32 R17, RZ, RZ, UR13 ;  /* 0x0000000dff117e24 */ /* 0x000fe2000f8e00ff */
[----:B0-----:R-:W-:-:S05]  /*3930*/  IADD3 R2, P0, PT, R5, R7, RZ ;  /* 0x0000000705027210 */ /* 0x001fca0007f1e0ff */
[----:B------:R-:W-:Y:S01]  /*3940*/  IMAD.X R3, RZ, RZ, RZ, P0 ;  /* 0x000000ffff037224 */ /* 0x000fe200000e06ff */
[----:B------:R-:W-:-:S04]  /*3950*/  LEA R22, P0, R2, R18, 0x3 ;  /* 0x0000001202167211 */ /* 0x000fc800078018ff */
[----:B------:R-:W-:-:S05]  /*3960*/  LEA.HI.X R23, R2, R17, R3, 0x3, P0 ;  /* 0x0000001102177211 */ /* 0x000fca00000f1c03 */
[----:B------:R-:W2:Y:S04]  /*3970*/  LDG.E.64 R8, desc[UR10][R22.64] ;  /* 0x0000000a16087981 */ /* 0x000ea8000c1e1b00 */
[----:B------:R-:W2:Y:S04]  /*3980*/  LDG.E.64 R14, desc[UR10][R22.64+0x800] ;  /* 0x0008000a160e7981 */ /* 0x000ea8000c1e1b00 */
[----:B------:R-:W3:Y:S04]  /*3990*/  LDG.E.64 R20, desc[UR10][R22.64+0x1000] ;  /* 0x0010000a16147981 */ /* 0x000ee8000c1e1b00 */
[----:B------:R-:W4:Y:S04]  /*39a0*/  LDG.E.64 R2, desc[UR10][R22.64+0x1800] ;  /* 0x0018000a16027981 */ /* 0x000f28000c1e1b00 */
[----:B------:R0:W5:Y:S01]  /*39b0*/  LDG.E.64 R10, desc[UR10][R22.64+0x2000] ;  /* 0x0020000a160a7981 */ /* 0x000162000c1e1b00 */
[C---:B------:R-:W-:Y:S01]  /*39c0*/  VIADD R4, R7.reuse, 0x100 ;  /* 0x0000010007047836 */ /* 0x040fe20000000000 */
[----:B------:R-:W-:Y:S01]  /*39d0*/  UMOV UR4, URZ ;  /* 0x000000ff00047c82 */ /* 0x000fe20008000000 */
[----:B------:R-:W-:Y:S01]  /*39e0*/  IMAD.U32 R16, RZ, RZ, UR14 ;  /* 0x0000000eff107e24 */ /* 0x000fe2000f8e00ff */
[----:B------:R-:W-:Y:S01]  /*39f0*/  BSSY.RECONVERGENT B1, `(.L_x_224) ;  /* 0x0000018000017945 */ /* 0x000fe20003800200 */
[----:B------:R-:W-:Y:S01]  /*3a00*/  VIADD R6, R7, 0x200 ;  /* 0x0000020007067836 */ /* 0x000fe20000000000 */
[----:B------:R-:W-:Y:S01]  /*3a10*/  ISETP.LE.U32.AND P0, PT, R13, UR6, PT ;  /* 0x000000060d007c0c */ /* 0x000fe2000bf03070 */
[----:B--2---:R-:W-:-:S06]  /*3a20*/  DSETP.GEU.AND P2, PT, R14, R8, PT ;  /* 0x000000080e00722a */ /* 0x004fcc0003f4e000 */
[----:B------:R-:W-:Y:S02]  /*3a30*/  FSEL R8, R14, R8, !P2 ;  /* 0x000000080e087208 */ /* 0x000fe40005000000 */
[----:B------:R-:W-:-:S06]  /*3a40*/  FSEL R9, R15, R9, !P2 ;  /* 0x000000090f097208 */ /* 0x000fcc0005000000 */
[----:B---3--:R-:W-:-:S06]  /*3a50*/  DSETP.GEU.AND P3, PT, R20, R8, PT ;  /* 0x000000081400722a */ /* 0x008fcc0003f6e000 */
[----:B------:R-:W-:Y:S02]  /*3a60*/  FSEL R14, R20, R8, !P3 ;  /* 0x00000008140e7208 */ /* 0x000fe40005800000 */
[----:B------:R-:W-:Y:S01]  /*3a70*/  FSEL R15, R21, R9, !P3 ;  /* 0x00000009150f7208 */ /* 0x000fe20005800000 */
[----:B------:R-:W-:Y:S01]  /*3a80*/  IMAD.U32 R9, RZ, RZ, UR15 ;  /* 0x0000000fff097e24 */ /* 0x000fe2000f8e00ff */
[----:B------:R-:W-:-:S03]  /*3a90*/  IADD3 R8, P1, PT, R5, R16, RZ ;  /* 0x0000001005087210 */ /* 0x000fc60007f3e0ff */
[----:B------:R-:W-:Y:S01]  /*3aa0*/  IMAD.MOV.U32 R5, RZ, RZ, R15 ;  /* 0x000000ffff057224 */ /* 0x000fe200078e000f */
[----:B----4-:R-:W-:Y:S01]  /*3ab0*/  DSETP.GEU.AND P4, PT, R14, R2, PT ;  /* 0x000000020e00722a */ /* 0x010fe20003f8e000 */
[----:B------:R-:W-:Y:S01]  /*3ac0*/  @P3 SEL R6, R4, R7, !P2 ;  /* 0x0000000704063207 */ /* 0x000fe20005000000 */
[----:B------:R-:W-:-:S04]  /*3ad0*/  IMAD.MOV.U32 R4, RZ, RZ, R14 ;  /* 0x000000ffff047224 */ /* 0x000fc800078e000e */
[----:B------:R-:W-:-:S08]  /*3ae0*/  IMAD.MOV.U32 R19, RZ, RZ, R6 ;  /* 0x000000ffff137224 */ /* 0x000fd000078e0006 */
[----:B0-----:R-:W-:Y:S05]  /*3af0*/  @!P4 BRA `(.L_x_225) ;  /* 0x00000000001cc947 */ /* 0x001fea0003800000 */
[----:B------:R-:W-:Y:S01]  /*3b00*/  DSETP.GEU.AND P2, PT, R2, R14, PT ;  /* 0x0000000e0200722a */ /* 0x000fe20003f4e000 */
[----:B------:R-:W-:Y:S02]  /*3b10*/  IMAD.MOV.U32 R4, RZ, RZ, R2 ;  /* 0x000000ffff047224 */ /* 0x000fe400078e0002 */
[----:B------:R-:W-:Y:S02]  /*3b20*/  IMAD.MOV.U32 R5, RZ, RZ, R3 ;  /* 0x000000ffff057224 */ /* 0x000fe400078e0003 */
[----:B------:R-:W-:-:S09]  /*3b30*/  VIADD R19, R7, 0x300 ;  /* 0x0000030007137836 */ /* 0x000fd20000000000 */
[----:B------:R-:W-:Y:S02]  /*3b40*/  @P2 IMAD.MOV.U32 R4, RZ, RZ, R14 ;  /* 0x000000ffff042224 */ /* 0x000fe400078e000e */
[----:B------:R-:W-:Y:S02]  /*3b50*/  @P2 IMAD.MOV.U32 R5, RZ, RZ, R15 ;  /* 0x000000ffff052224 */ /* 0x000fe400078e000f */
[----:B------:R-:W-:-:S07]  /*3b60*/  @P2 IMAD.MOV.U32 R19, RZ, RZ, R6 ;  /* 0x000000ffff132224 */ /* 0x000fce00078e0006 */
.L_x_225:
[----:B------:R-:W-:Y:S05]  /*3b70*/  BSYNC.RECONVERGENT B1 ;  /* 0x0000000000017941 */ /* 0x000fea0003800200 */
.L_x_224:
[----:B------:R-:W-:Y:S01]  /*3b80*/  IMAD.X R20, RZ, RZ, R9, P1 ;  /* 0x000000ffff147224 */ /* 0x000fe200008e0609 */
[----:B-----5:R-:W-:Y:S01]  /*3b90*/  DSETP.GEU.AND P1, PT, R4, R10, PT ;  /* 0x0000000a0400722a */ /* 0x020fe20003f2e000 */
[----:B------:R-:W-:Y:S01]  /*3ba0*/  LOP3.LUT R14, R7, 0x400, RZ, 0xfc, !PT ;  /* 0x00000400070e7812 */ /* 0x000fe200078efcff */
[----:B------:R-:W-:Y:S01]  /*3bb0*/  BSSY.RECONVERGENT B1, `(.L_x_226) ;  /* 0x0000019000017945 */ /* 0x000fe20003800200 */
[-C--:B------:R-:W-:Y:S01]  /*3bc0*/  IADD3 R22, P3, PT, R19, R8.reuse, RZ ;  /* 0x0000000813167210 */ /* 0x080fe20007f7e0ff */
[----:B------:R-:W-:Y:S01]  /*3bd0*/  IMAD.MOV.U32 R2, RZ, RZ, R4 ;  /* 0x000000ffff027224 */ /* 0x000fe200078e0004 */
[----:B------:R-:W-:Y:S01]  /*3be0*/  IADD3 R15, P2, PT, R14, R8, RZ ;  /* 0x000000080e0f7210 */ /* 0x000fe20007f5e0ff */
[----:B------:R-:W-:Y:S01]  /*3bf0*/  IMAD.MOV.U32 R3, RZ, RZ, R5 ;  /* 0x000000ffff037224 */ /* 0x000fe200078e0005 */
[----:B------:R-:W-:Y:S01]  /*3c00*/  IADD3.X R21, PT, PT, R20, UR4, RZ, P3, !PT ;  /* 0x0000000414157c10 */ /* 0x000fe20009ffe4ff */
[----:B------:R-:W-:Y:S01]  /*3c10*/  IMAD.MOV.U32 R8, RZ, RZ, R22 ;  /* 0x000000ffff087224 */ /* 0x000fe200078e0016 */
[----:B------:R-:W-:Y:S01]  /*3c20*/  ISETP.GE.U32.AND.EX P0, PT, RZ, R12, PT, P0 ;  /* 0x0000000cff00720c */ /* 0x000fe20003f06100 */
[----:B------:R-:W-:-:S02]  /*3c30*/  IMAD.X R20, RZ, RZ, R20, P2 ;  /* 0x000000ffff147224 */ /* 0x000fc400010e0614 */
[----:B------:R-:W-:Y:S02]  /*3c40*/  IMAD.MOV.U32 R6, RZ, RZ, R21 ;  /* 0x000000ffff067224 */ /* 0x000fe400078e0015 */
[----:B------:R-:W-:Y:S08]  /*3c50*/  @!P1 BRA `(.L_x_227) ;  /* 0x0000000000389947 */ /* 0x000ff00003800000 */
[----:B------:R-:W-:Y:S01]  /*3c60*/  DSETP.GEU.AND P2, PT, R10, R4, PT ;  /* 0x000000040a00722a */ /* 0x000fe20003f4e000 */
[----:B------:R-:W-:Y:S02]  /*3c70*/  IMAD.U32 R2, RZ, RZ, UR4 ;  /* 0x00000004ff027e24 */ /* 0x000fe4000f8e00ff */
[----:B------:R-:W-:Y:S02]  /*3c80*/  IMAD.MOV.U32 R8, RZ, RZ, R15 ;  /* 0x000000ffff087224 */ /* 0x000fe400078e000f */
[----:B------:R-:W-:Y:S02]  /*3c90*/  IMAD.MOV.U32 R6, RZ, RZ, R20 ;  /* 0x000000ffff067224 */ /* 0x000fe400078e0014 */
[----:B------:R-:W-:-:S07]  /*3ca0*/  IMAD.MOV.U32 R3, RZ, RZ, R11 ;  /* 0x000000ffff037224 */ /* 0x000fce00078e000b */
[----:B------:R-:W-:-:S04]  /*3cb0*/  @P2 ISETP.GE.U32.AND P1, PT, R19, R14, PT ;  /* 0x0000000e1300220c */ /* 0x000fc80003f26070 */
[----:B------:R-:W-:Y:S01]  /*3cc0*/  @P2 ISETP.GE.AND.EX P1, PT, R2, RZ, PT, P1 ;  /* 0x000000ff0200220c */ /* 0x000fe20003f26310 */
[----:B------:R-:W-:-:S03]  /*3cd0*/  IMAD.MOV.U32 R2, RZ, RZ, R10 ;  /* 0x000000ffff027224 */ /* 0x000fc600078e000a */
[----:B------:R-:W-:Y:S02]  /*3ce0*/  @P2 FSEL R4, R4, R10, !P1 ;  /* 0x0000000a04042208 */ /* 0x000fe40004800000 */
[----:B------:R-:W-:Y:S02]  /*3cf0*/  @P2 FSEL R5, R5, R11, !P1 ;  /* 0x0000000b05052208 */ /* 0x000fe40004800000 */
[----:B------:R-:W-:Y:S01]  /*3d00*/  @P2 SEL R8, R22, R15, !P1 ;  /* 0x0000000f16082207 */ /* 0x000fe20004800000 */
[----:B------:R-:W-:Y:S01]  /*3d10*/  @P2 IMAD.MOV.U32 R2, RZ, RZ, R4 ;  /* 0x000000ffff022224 */ /* 0x000fe200078e0004 */
[----:B------:R-:W-:Y:S01]  /*3d20*/  @P2 SEL R6, R21, R20, !P1 ;  /* 0x0000001415062207 */ /* 0x000fe20004800000 */
[----:B------:R-:W-:-:S07]  /*3d30*/  @P2 IMAD.MOV.U32 R3, RZ, RZ, R5 ;  /* 0x000000ffff032224 */ /* 0x000fce00078e0005 */
.L_x_227:
[----:B------:R-:W-:Y:S05]  /*3d40*/  BSYNC.RECONVERGENT B1 ;  /* 0x0000000000017941 */ /* 0x000fea0003800200 */
.L_x_226:
[----:B------:R-:W-:Y:S05]  /*3d50*/  @P0 BRA `(.L_x_228) ;  /* 0x0000001400c00947 */ /* 0x000fea0003800000 */
[----:B------:R-:W0:Y:S01]  /*3d60*/  LDCU.64 UR8, c[0x0][0x3e8] ;  /* 0x00007d00ff0877ac */ /* 0x000e220008000a00 */
[----:B------:R-:W-:Y:S01]  /*3d70*/  ISETP.NE.AND P0, PT, R7, RZ, PT ;  /* 0x000000ff0700720c */ /* 0x000fe20003f05270 */
[----:B------:R-:W-:Y:S01]  /*3d80*/  BSSY.RECONVERGENT B1, `(.L_x_229) ;  /* 0x0000012000017945 */ /* 0x000fe20003800200 */
[----:B------:R-:W-:Y:S01]  /*3d90*/  UMOV UR4, 0x8 ;  /* 0x0000000800047882 */ /* 0x000fe20000000000 */
[----:B------:R-:W-:Y:S02]  /*3da0*/  UMOV UR5, 0x0 ;  /* 0x0000000000057882 */ /* 0x000fe40000000000 */
[----:B0-----:R-:W-:-:S04]  /*3db0*/  UIMAD.WIDE.U32 UR4, UR8, 0x1, UR4 ;  /* 0x00000001080478a5 */ /* 0x001fc8000f8e0004 */
[----:B------:R-:W-:Y:S02]  /*3dc0*/  UIADD3 UR7, UPT, UPT, UR5, UR9, URZ ;  /* 0x0000000905077290 */ /* 0x000fe4000fffe0ff */
[----:B------:R-:W-:Y:S02]  /*3dd0*/  IMAD.U32 R5, RZ, RZ, UR5 ;  /* 0x00000005ff057e24 */ /* 0x000fe4000f8e00ff */
[----:B------:R-:W-:Y:S02]  /*3de0*/  IMAD.U32 R4, RZ, RZ, UR4 ;  /* 0x00000004ff047e24 */ /* 0x000fe4000f8e00ff */
[----:B------:R-:W-:Y:S01]  /*3df0*/  IMAD.U32 R5, RZ, RZ, UR7 ;  /* 0x00000007ff057e24 */ /* 0x000fe2000f8e00ff */
[----:B------:R-:W-:Y:S06]  /*3e00*/  @P0 BRA `(.L_x_230) ;  /* 0x0000000000240947 */ /* 0x000fec0003800000 */
[----:B------:R-:W-:Y:S02]  /*3e10*/  IMAD.MOV.U32 R14, RZ, RZ, 0x500 ;  /* 0x00000500ff0e7424 */ /* 0x000fe400078e00ff */
[----:B------:R-:W-:-:S05]  /*3e20*/  IMAD.MOV.U32 R15, RZ, RZ, 0x0 ;  /* 0x00000000ff0f7424 */ /* 0x000fca00078e00ff */
[----:B------:R-:W2:Y:S01]  /*3e30*/  ATOMG.E.ADD.64.STRONG.GPU PT, R10, desc[UR10][R4.64], R14 ;  /* 0x8000000e040a79a8 */ /* 0x000ea200081ef50a */
[----:B------:R-:W0:Y:S01]  /*3e40*/  S2UR UR5, SR_CgaCtaId ;  /* 0x00000000000579c3 */ /* 0x000e220000008800 */
[----:B------:R-:W-:Y:S02]  /*3e50*/  UMOV UR4, 0x400 ;  /* 0x0000040000047882 */ /* 0x000fe40000000000 */
[----:B0-----:R-:W-:Y:S01]  /*3e60*/  ULEA UR4, UR5, UR4, 0x18 ;  /* 0x0000000405047291 */ /* 0x001fe2000f8ec0ff */
[----:B--2---:R-:W-:-:S05]  /*3e70*/  IADD3 R10, P0, PT, R10, UR6, RZ ;  /* 0x000000060a0a7c10 */ /* 0x004fca000ff1e0ff */
[----:B------:R-:W-:-:S05]  /*3e80*/  IMAD.X R11, RZ, RZ, R11, P0 ;  /* 0x000000ffff0b7224 */ /* 0x000fca00000e060b */
[----:B------:R0:W-:Y:S03]  /*3e90*/  STS.64 [UR4+0x98], R10 ;  /* 0x0000980aff007988 */ /* 0x0001e60008000a04 */
.L_x_230:
[----:B------:R-:W-:Y:S05]  /*3ea0*/  BSYNC.RECONVERGENT B1 ;  /* 0x0000000000017941 */ /* 0x000fea0003800200 */
.L_x_229:
[----:B------:R-:W1:Y:S08]  /*3eb0*/  S2UR UR5, SR_CgaCtaId ;  /* 0x00000000000579c3 */ /* 0x000e700000008800 */
[----:B------:R-:W-:Y:S06]  /*3ec0*/  BAR.SYNC.DEFER_BLOCKING 0x0 ;  /* 0x0000000000007b1d */ /* 0x000fec0000010000 */
[----:B------:R-:W-:-:S02]  /*3ed0*/  UMOV UR4, 0x400 ;  /* 0x0000040000047882 */ /* 0x000fc40000000000 */
[----:B-1----:R-:W-:-:S06]  /*3ee0*/  ULEA UR4, UR5, UR4, 0x18 ;  /* 0x0000000405047291 */ /* 0x002fcc000f8ec0ff */
[----:B------:R-:W-:-:S05]  /*3ef0*/  IMAD.U32 R19, RZ, RZ, UR4 ;  /* 0x00000004ff137e24 */ /* 0x000fca000f8e00ff */
[----:B0-----:R-:W0:Y:S02]  /*3f00*/  LDS.64 R10, [R19+0x98] ;  /* 0x00009800130a7984 */ /* 0x001e240000000a00 */
[----:B0-----:R-:W-:-:S04]  /*3f10*/  IADD3 R14, P1, PT, R10, 0x500, RZ ;  /* 0x000005000a0e7810 */ /* 0x001fc80007f3e0ff */
[----:B------:R-:W-:Y:S01]  /*3f20*/  ISETP.GT.U32.AND P0, PT, R14, R13, PT ;  /* 0x0000000d0e00720c */ /* 0x000fe20003f04070 */
[----:B------:R-:W-:-:S05]  /*3f30*/  IMAD.X R15, RZ, RZ, R11, P1 ;  /* 0x000000ffff0f7224 */ /* 0x000fca00008e060b */
[----:B------:R-:W-:-:S13]  /*3f40*/  ISETP.GT.AND.EX P0, PT, R15, R12, PT, P0 ;  /* 0x0000000c0f00720c */ /* 0x000fda0003f04300 */
[----:B------:R-:W-:Y:S05]  /*3f50*/  @P0 BRA `(.L_x_231) ;  /* 0x0000000800840947 */ /* 0x000fea0003800000 */
[----:B------:R-:W-:Y:S01]  /*3f60*/  BSSY.RECONVERGENT B1, `(.L_x_231) ;  /* 0x00000a0000017945 */ /* 0x000fe20003800200 */
[----:B------:R-:W0:Y:S01]  /*3f70*/  LDCU.64 UR8, c[0x0][0x398] ;  /* 0x00007300ff0877ac */ /* 0x000e220008000a00 */
[----:B------:R-:W1:Y:S02]  /*3f80*/  LDCU.128 UR12, c[0x0][0x380] ;  /* 0x00007000ff0c77ac */ /* 0x000e640008000c00 */
.L_x_244:
[----:B------:R-:W-:Y:S01]  /*3f90*/  IADD3 R29, P0, PT, R7, R10, RZ ;  /* 0x0000000a071d7210 */ /* 0x000fe20007f1e0ff */
[----:B-1----:R-:W-:Y:S02]  /*3fa0*/  IMAD.U32 R18, RZ, RZ, UR12 ;  /* 0x0000000cff127e24 */ /* 0x002fe4000f8e00ff */
[----:B------:R-:W-:Y:S02]  /*3fb0*/  IMAD.U32 R17, RZ, RZ, UR13 ;  /* 0x0000000dff117e24 */ /* 0x000fe4000f8e00ff */
[----:B------:R-:W-:Y:S01]  /*3fc0*/  IMAD.X R26, RZ, RZ, R11, P0 ;  /* 0x000000ffff1a7224 */ /* 0x000fe200000e060b */
[----:B------:R-:W-:-:S04]  /*3fd0*/  LEA R30, P0, R29, R18, 0x3 ;  /* 0x000000121d1e7211 */ /* 0x000fc800078018ff */
[----:B------:R-:W-:-:S05]  /*3fe0*/  LEA.HI.X R31, R29, R17, R26, 0x3, P0 ;  /* 0x000000111d1f7211 */ /* 0x000fca00000f1c1a */
[----:B------:R-:W2:Y:S04]  /*3ff0*/  LDG.E.64 R24, desc[UR10][R30.64] ;  /* 0x0000000a1e187981 */ /* 0x000ea8000c1e1b00 */
[----:B------:R1:W5:Y:S04]  /*4000*/  LDG.E.64 R22, desc[UR10][R30.64+0x800] ;  /* 0x0008000a1e167981 */ /* 0x000368000c1e1b00 */
[----:B------:R1:W5:Y:S04]  /*4010*/  LDG.E.64 R14, desc[UR10][R30.64+0x1000] ;  /* 0x0010000a1e0e7981 */ /* 0x000368000c1e1b00 */
[----:B------:R1:W5:Y:S04]  /*4020*/  LDG.E.64 R12, desc[UR10][R30.64+0x1800] ;  /* 0x0018000a1e0c7981 */ /* 0x000368000c1e1b00 */
[----:B------:R1:W5:Y:S01]  /*4030*/  LDG.E.64 R10, desc[UR10][R30.64+0x2000] ;  /* 0x0020000a1e0a7981 */ /* 0x000362000c1e1b00 */
[----:B------:R-:W-:Y:S01]  /*4040*/  IMAD.U32 R16, RZ, RZ, UR14 ;  /* 0x0000000eff107e24 */ /* 0x000fe2000f8e00ff */
[----:B------:R-:W-:Y:S01]  /*4050*/  BSSY.RECONVERGENT B2, `(.L_x_232) ;  /* 0x0000018000027945 */ /* 0x000fe20003800200 */
[----:B------:R-:W-:-:S02]  /*4060*/  IMAD.U32 R9, RZ, RZ, UR15 ;  /* 0x0000000fff097e24 */ /* 0x000fc4000f8e00ff */
[----:B------:R-:W-:Y:S01]  /*4070*/  IMAD.MOV.U32 R32, RZ, RZ, R8 ;  /* 0x000000ffff207224 */ /* 0x000fe200078e0008 */
[----:B------:R-:W-:Y:S01]  /*4080*/  IADD3 R29, P1, PT, R29, R16, RZ ;  /* 0x000000101d1d7210 */ /* 0x000fe20007f3e0ff */
[----:B------:R-:W-:Y:S02]  /*4090*/  IMAD.MOV.U32 R33, RZ, RZ, R6 ;  /* 0x000000ffff217224 */ /* 0x000fe400078e0006 */
[----:B------:R-:W-:Y:S02]  /*40a0*/  IMAD.MOV.U32 R20, RZ, RZ, R2 ;  /* 0x000000ffff147224 */ /* 0x000fe400078e0002 */
[----:B------:R-:W-:Y:S02]  /*40b0*/  IMAD.MOV.U32 R21, RZ, RZ, R3 ;  /* 0x000000ffff157224 */ /* 0x000fe400078e0003 */
[----:B------:R-:W-:Y:S01]  /*40c0*/  IMAD.X R27, R26, 0x1, R9, P1 ;  /* 0x000000011a1b7824 */ /* 0x000fe200008e0609 */
[----:B--2---:R-:W-:-:S14]  /*40d0*/  DSETP.GEU.AND P0, PT, R2, R24, PT ;  /* 0x000000180200722a */ /* 0x004fdc0003f0e000 */
[----:B-1----:R-:W-:Y:S05]  /*40e0*/  @!P0 BRA `(.L_x_233) ;  /* 0x0000000000388947 */ /* 0x002fea0003800000 */
        /* <DEDUP_REMOVED lines=14> */
.L_x_233:
[----:B0-----:R-:W-:Y:S05]  /*41d0*/  BSYNC.RECONVERGENT B2 ;  /* 0x0000000000027941 */ /* 0x001fea0003800200 */
.L_x_232:
[----:B-----5:R-:W-:Y:S01]  /*41e0*/  DSETP.GEU.AND P0, PT, R20, R22, PT ;  /* 0x000000161400722a */ /* 0x020fe20003f0e000 */
[----:B------:R-:W-:Y:S01]  /*41f0*/  IADD3 R3, P1, PT, R29, 0x100, RZ ;  /* 0x000001001d037810 */ /* 0x000fe20007f3e0ff */
[----:B------:R-:W-:Y:S01]  /*4200*/  BSSY.RECONVERGENT B2, `(.L_x_234) ;  /* 0x0000015000027945 */ /* 0x000fe20003800200 */
[----:B------:R-:W-:Y:S02]  /*4210*/  IMAD.MOV.U32 R26, RZ, RZ, R32 ;  /* 0x000000ffff1a7224 */ /* 0x000fe400078e0020 */
[----:B------:R-:W-:Y:S02]  /*4220*/  IMAD.MOV.U32 R28, RZ, RZ, R33 ;  /* 0x000000ffff1c7224 */ /* 0x000fe400078e0021 */
[----:B------:R-:W-:Y:S02]  /*4230*/  IMAD.X R2, RZ, RZ, R27, P1 ;  /* 0x000000ffff027224 */ /* 0x000fe400008e061b */
[----:B------:R-:W-:Y:S02]  /*4240*/  IMAD.MOV.U32 R24, RZ, RZ, R20 ;  /* 0x000000ffff187224 */ /* 0x000fe400078e0014 */
[----:B------:R-:W-:-:S03]  /*4250*/  IMAD.MOV.U32 R25, RZ, RZ, R21 ;  /* 0x000000ffff197224 */ /* 0x000fc600078e0015 */
        /* <DEDUP_REMOVED lines=15> */
.L_x_235:
[----:B------:R-:W-:Y:S05]  /*4350*/  BSYNC.RECONVERGENT B2 ;  /* 0x0000000000027941 */ /* 0x000fea0003800200 */
.L_x_234:
[----:B------:R-:W-:Y:S01]  /*4360*/  DSETP.GEU.AND P0, PT, R24, R14, PT ;  /* 0x0000000e1800722a */ /* 0x000fe20003f0e000 */
        /* <DEDUP_REMOVED lines=22> */
.L_x_237:
[----:B------:R-:W-:Y:S05]  /*44d0*/  BSYNC.RECONVERGENT B2 ;  /* 0x0000000000027941 */ /* 0x000fea0003800200 */
.L_x_236:
        /* <DEDUP_REMOVED lines=23> */
.L_x_239:
[----:B------:R-:W-:Y:S05]  /*4650*/  BSYNC.RECONVERGENT B2 ;  /* 0x0000000000027941 */ /* 0x000fea0003800200 */
.L_x_238:
        /* <DEDUP_REMOVED lines=23> */
.L_x_241:
[----:B------:R-:W-:Y:S05]  /*47d0*/  BSYNC.RECONVERGENT B2 ;  /* 0x0000000000027941 */ /* 0x000fea0003800200 */
.L_x_240:
[----:B------:R-:W-:Y:S01]  /*47e0*/  BAR.SYNC.DEFER_BLOCKING 0x0 ;  /* 0x0000000000007b1d */ /* 0x000fe20000010000 */
[----:B------:R-:W-:-:S05]  /*47f0*/  ISETP.NE.AND P0, PT, R7, RZ, PT ;  /* 0x000000ff0700720c */ /* 0x000fca0003f05270 */
[----:B------:R-:W-:Y:S08]  /*4800*/  BSSY.RECONVERGENT B2, `(.L_x_242) ;  /* 0x000000c000027945 */ /* 0x000ff00003800200 */
[----:B------:R-:W-:Y:S05]  /*4810*/  @P0 BRA `(.L_x_243) ;  /* 0x0000000000280947 */ /* 0x000fea0003800000 */
[----:B------:R-:W-:Y:S02]  /*4820*/  IMAD.MOV.U32 R12, RZ, RZ, 0x500 ;  /* 0x00000500ff0c7424 */ /* 0x000fe400078e00ff */
[----:B------:R-:W-:-:S05]  /*4830*/  IMAD.MOV.U32 R13, RZ, RZ, 0x0 ;  /* 0x00000000ff0d7424 */ /* 0x000fca00078e00ff */
[----:B------:R-:W2:Y:S01]  /*4840*/  ATOMG.E.ADD.64.STRONG.GPU PT, R10, desc[UR10][R4.64], R12 ;  /* 0x8000000c040a79a8 */ /* 0x000ea200081ef50a */
[----:B------:R-:W0:Y:S01]  /*4850*/  S2UR UR5, SR_CgaCtaId ;  /* 0x00000000000579c3 */ /* 0x000e220000008800 */
[----:B------:R-:W-:Y:S02]  /*4860*/  UMOV UR4, 0x400 ;  /* 0x0000040000047882 */ /* 0x000fe40000000000 */
[----:B0-----:R-:W-:-:S06]  /*4870*/  ULEA UR4, UR5, UR4, 0x18 ;  /* 0x0000000405047291 */ /* 0x001fcc000f8ec0ff */
[----:B------:R-:W-:Y:S01]  /*4880*/  IMAD.U32 R19, RZ, RZ, UR4 ;  /* 0x00000004ff137e24 */ /* 0x000fe2000f8e00ff */
[----:B--2---:R-:W-:-:S05]  /*4890*/  IADD3 R10, P0, PT, R10, UR6, RZ ;  /* 0x000000060a0a7c10 */ /* 0x004fca000ff1e0ff */
[----:B------:R-:W-:-:S05]  /*48a0*/  IMAD.X R11, RZ, RZ, R11, P0 ;  /* 0x000000ffff0b7224 */ /* 0x000fca00000e060b */
[----:B------:R0:W-:Y:S03]  /*48b0*/  STS.64 [R19+0x98], R10 ;  /* 0x0000980a13007388 */ /* 0x0001e60000000a00 */
.L_x_243:
[----:B------:R-:W-:Y:S05]  /*48c0*/  BSYNC.RECONVERGENT B2 ;  /* 0x0000000000027941 */ /* 0x000fea0003800200 */
.L_x_242:
[----:B------:R-:W-:Y:S01]  /*48d0*/  BAR.SYNC.DEFER_BLOCKING 0x0 ;  /* 0x0000000000007b1d */ /* 0x000fe20000010000 */
[----:B------:R-:W-:Y:S02]  /*48e0*/  IMAD.U32 R13, RZ, RZ, UR8 ;  /* 0x00000008ff0d7e24 */ /* 0x000fe4000f8e00ff */
[----:B------:R-:W-:-:S03]  /*48f0*/  IMAD.U32 R12, RZ, RZ, UR9 ;  /* 0x00000009ff0c7e24 */ /* 0x000fc6000f8e00ff */
[----:B0-----:R-:W0:Y:S02]  /*4900*/  LDS.64 R10, [R19+0x98] ;  /* 0x00009800130a7984 */ /* 0x001e240000000a00 */
[----:B0-----:R-:W-:-:S04]  /*4910*/  IADD3 R14, P1, PT, R10, 0x500, RZ ;  /* 0x000005000a0e7810 */ /* 0x001fc80007f3e0ff */
[----:B------:R-:W-:Y:S01]  /*4920*/  ISETP.GT.U32.AND P0, PT, R14, R13, PT ;  /* 0x0000000d0e00720c */ /* 0x000fe20003f04070 */
[----:B------:R-:W-:-:S05]  /*4930*/  IMAD.X R15, RZ, RZ, R11, P1 ;  /* 0x000000ffff0f7224 */ /* 0x000fca00008e060b */
[----:B------:R-:W-:-:S13]  /*4940*/  ISETP.GT.AND.EX P0, PT, R15, R12, PT, P0 ;  /* 0x0000000c0f00720c */ /* 0x000fda0003f04300 */
[----:B------:R-:W-:Y:S05]  /*4950*/  @!P0 BRA `(.L_x_244) ;  /* 0xfffffff4008c8947 */ /* 0x000fea000383ffff */
[----:B------:R-:W-:Y:S05]  /*4960*/  BSYNC.RECONVERGENT B1 ;  /* 0x0000000000017941 */ /* 0x000fea0003800200 */
.L_x_231:
[----:B------:R-:W-:Y:S01]  /*4970*/  ISETP.GE.U32.AND P0, PT, R10, R13, PT ;  /* 0x0000000d0a00720c */ /* 0x000fe20003f06070 */
[----:B------:R-:W-:Y:S03]  /*4980*/  BSSY.RECONVERGENT B1, `(.L_x_228) ;  /* 0x00000ad000017945 */ /* 0x000fe60003800200 */
[----:B------:R-:W-:-:S13]  /*4990*/  ISETP.GE.AND.EX P0, PT, R11, R12, PT, P0 ;  /* 0x0000000c0b00720c */ /* 0x000fda0003f06300 */
[----:B------:R-:W-:Y:S05]  /*49a0*/  @P0 BRA `(.L_x_245) ;  /* 0x0000000800a80947 */ /* 0x000fea0003800000 */
[----:B------:R-:W-:-:S05]  /*49b0*/  IMAD.IADD R4, R13, 0x1, -R10 ;  /* 0x000000010d047824 */ /* 0x000fca00078e0a0a */
[----:B------:R-:W-:-:S13]  /*49c0*/  ISETP.GE.AND P0, PT, R7, R4, PT ;  /* 0x000000040700720c */ /* 0x000fda0003f06270 */
[----:B------:R-:W-:Y:S05]  /*49d0*/  @P0 BRA `(.L_x_245) ;  /* 0x00000008009c0947 */ /* 0x000fea0003800000 */
[----:B------:R-:W-:Y:S01]  /*49e0*/  LOP3.LUT R5, RZ, R7, RZ, 0x33, !PT ;  /* 0x00000007ff057212 */ /* 0x000fe200078e33ff */
[----:B------:R-:W-:Y:S03]  /*49f0*/  BSSY.RECONVERGENT B2, `(.L_x_246) ;  /* 0x0000031000027945 */ /* 0x000fe60003800200 */
[----:B------:R-:W-:-:S04]  /*4a00*/  IADD3 R20, PT, PT, -R10, R13, R5 ;  /* 0x0000000d0a147210 */ /* 0x000fc80007ffe105 */
[----:B------:R-:W-:-:S04]  /*4a10*/  LOP3.LUT R5, R20, 0x300, RZ, 0xc0, !PT ;  /* 0x0000030014057812 */ /* 0x000fc800078ec0ff */
[----:B------:R-:W-:Y:S01]  /*4a20*/  ISETP.NE.AND P0, PT, R5, 0x300, PT ;  /* 0x000003000500780c */ /* 0x000fe20003f05270 */
[----:B------:R-:W-:-:S12]  /*4a30*/  IMAD.MOV.U32 R5, RZ, RZ, R7 ;  /* 0x000000ffff057224 */ /* 0x000fd800078e0007 */
[----:B------:R-:W-:Y:S05]  /*4a40*/  @!P0 BRA `(.L_x_247) ;  /* 0x0000000000ac8947 */ /* 0x000fea0003800000 */
[----:B------:R-:W-:Y:S02]  /*4a50*/  IADD3 R19, P0, PT, R7, R10, RZ ;  /* 0x0000000a07137210 */ /* 0x000fe40007f1e0ff */
[----:B------:R-:W-:Y:S02]  /*4a60*/  LEA.HI R5, R20, 0x1, RZ, 0x18 ;  /* 0x0000000114057811 */ /* 0x000fe400078fc0ff */
[C---:B------:R-:W-:Y:S01]  /*4a70*/  LEA R18, P1, R19.reuse, R18, 0x3 ;  /* 0x0000001213127211 */ /* 0x040fe200078218ff */
[----:B------:R-:W-:Y:S01]  /*4a80*/  IMAD.X R14, RZ, RZ, R11, P0 ;  /* 0x000000ffff0e7224 */ /* 0x000fe200000e060b */
[----:B------:R-:W-:Y:S02]  /*4a90*/  IADD3 R21, P0, PT, R19, R16, RZ ;  /* 0x0000001013157210 */ /* 0x000fe40007f1e0ff */
[----:B------:R-:W-:Y:S01]  /*4aa0*/  LOP3.LUT R12, R5, 0x3, RZ, 0xc0, !PT ;  /* 0x00000003050c7812 */ /* 0x000fe200078ec0ff */
[----:B------:R-:W-:Y:S01]  /*4ab0*/  IMAD.MOV.U32 R5, RZ, RZ, R7 ;  /* 0x000000ffff057224 */ /* 0x000fe200078e0007 */
[----:B------:R-:W-:Y:S01]  /*4ac0*/  LEA.HI.X R19, R19, R17, R14, 0x3, P1 ;  /* 0x0000001113137211 */ /* 0x000fe200008f1c0e */
[----:B------:R-:W-:-:S02]  /*4ad0*/  IMAD.X R23, R14, 0x1, R9, P0 ;  /* 0x000000010e177824 */ /* 0x000fc400000e0609 */
[----:B------:R-:W-:-:S07]  /*4ae0*/  IMAD.MOV R9, RZ, RZ, -R12 ;  /* 0x000000ffff097224 */ /* 0x000fce00078e0a0c */
.L_x_250:
[----:B------:R-:W-:Y:S02]  /*4af0*/  IMAD.MOV.U32 R12, RZ, RZ, R18 ;  /* 0x000000ffff0c7224 */ /* 0x000fe400078e0012 */
[----:B------:R-:W-:-:S06]  /*4b00*/  IMAD.MOV.U32 R13, RZ, RZ, R19 ;  /* 0x000000ffff0d7224 */ /* 0x000fcc00078e0013 */
[----:B------:R-:W2:Y:S01]  /*4b10*/  LDG.E.64 R12, desc[UR10][R12.64] ;  /* 0x0000000a0c0c7981 */ /* 0x000ea2000c1e1b00 */
[----:B------:R-:W-:Y:S01]  /*4b20*/  VIADD R9, R9, 0x1 ;  /* 0x0000000109097836 */ /* 0x000fe20000000000 */
[----:B------:R-:W-:Y:S01]  /*4b30*/  BSSY.RECONVERGENT B3, `(.L_x_248) ;  /* 0x0000017000037945 */ /* 0x000fe20003800200 */
[----:B------:R-:W-:-:S03]  /*4b40*/  IADD3 R18, P3, PT, R18, 0x800, RZ ;  /* 0x0000080012127810 */ /* 0x000fc60007f7e0ff */
[----:B------:R-:W-:Y:S01]  /*4b50*/  ISETP.NE.AND P2, PT, R9, RZ, PT ;  /* 0x000000ff0900720c */ /* 0x000fe20003f45270 */
[----:B--2---:R-:W-:-:S14]  /*4b60*/  DSETP.GEU.AND P0, PT, R2, R12, PT ;  /* 0x0000000c0200722a */ /* 0x004fdc0003f0e000 */
        /* <DEDUP_REMOVED lines=19> */
.L_x_249:
[----:B------:R-:W-:Y:S05]  /*4ca0*/  BSYNC.RECONVERGENT B3 ;  /* 0x0000000000037941 */ /* 0x000fea0003800200 */
.L_x_248:
[----:B------:R-:W-:Y:S01]  /*4cb0*/  IADD3 R21, P0, PT, R21, 0x100, RZ ;  /* 0x0000010015157810 */ /* 0x000fe20007f1e0ff */
[----:B------:R-:W-:Y:S02]  /*4cc0*/  VIADD R5, R5, 0x100 ;  /* 0x0000010005057836 */ /* 0x000fe40000000000 */
[----:B------:R-:W-:Y:S02]  /*4cd0*/  IMAD.X R19, RZ, RZ, R19, P3 ;  /* 0x000000ffff137224 */ /* 0x000fe400018e0613 */
[----:B------:R-:W-:Y:S01]  /*4ce0*/  IMAD.X R23, RZ, RZ, R23, P0 ;  /* 0x000000ffff177224 */ /* 0x000fe200000e0617 */
[----:B------:R-:W-:Y:S07]  /*4cf0*/  @P2 BRA `(.L_x_250) ;  /* 0xfffffffc007c2947 */ /* 0x000fee000383ffff */
.L_x_247:
[----:B------:R-:W-:Y:S05]  /*4d00*/  BSYNC.RECONVERGENT B2 ;  /* 0x0000000000027941 */ /* 0x000fea0003800200 */
.L_x_246:
[----:B------:R-:W-:-:S13]  /*4d10*/  ISETP.GE.U32.AND P0, PT, R20, 0x300, PT ;  /* 0x000003001400780c */ /* 0x000fda0003f06070 */
[----:B------:R-:W-:Y:S05]  /*4d20*/  @!P0 BRA `(.L_x_245) ;  /* 0x0000000400c88947 */ /* 0x000fea0003800000 */
[----:B------:R-:W0:Y:S01]  /*4d30*/  LDC.64 R14, c[0x0][0x380] ;  /* 0x0000e000ff0e7b82 */ /* 0x000e220000000a00 */
[----:B------:R-:W-:-:S07]  /*4d40*/  VIADD R5, R5, 0x200 ;  /* 0x0000020005057836 */ /* 0x000fce0000000000 */
[----:B------:R-:W1:Y:S02]  /*4d50*/  LDC.64 R16, c[0x0][0x388] ;  /* 0x0000e200ff107b82 */ /* 0x000e640000000a00 */
.L_x_259:
[----:B------:R-:W-:-:S05]  /*4d60*/  VIADD R9, R5, 0xfffffe00 ;  /* 0xfffffe0005097836 */ /* 0x000fca0000000000 */
[----:B------:R-:W-:-:S05]  /*4d70*/  IADD3 R23, P0, PT, R9, R10, RZ ;  /* 0x0000000a09177210 */ /* 0x000fca0007f1e0ff */
[----:B------:R-:W-:Y:S01]  /*4d80*/  IMAD.X R30, RZ, RZ, R11, P0 ;  /* 0x000000ffff1e7224 */ /* 0x000fe200000e060b */
[----:B0-----:R-:W-:-:S04]  /*4d90*/  LEA R26, P0, R23, R14, 0x3 ;  /* 0x0000000e171a7211 */ /* 0x001fc800078018ff */
[----:B------:R-:W-:-:S05]  /*4da0*/  LEA.HI.X R27, R23, R15, R30, 0x3, P0 ;  /* 0x0000000f171b7211 */ /* 0x000fca00000f1c1e */
[----:B------:R-:W2:Y:S04]  /*4db0*/  LDG.E.64 R24, desc[UR10][R26.64] ;  /* 0x0000000a1a187981 */ /* 0x000ea8000c1e1b00 */
[----:B------:R0:W5:Y:S04]  /*4dc0*/  LDG.E.64 R20, desc[UR10][R26.64+0x800] ;  /* 0x0008000a1a147981 */ /* 0x000168000c1e1b00 */
        /* <DEDUP_REMOVED lines=26> */
.L_x_252:
[----:B------:R-:W-:Y:S05]  /*4f70*/  BSYNC.RECONVERGENT B2 ;  /* 0x0000000000027941 */ /* 0x000fea0003800200 */
.L_x_251:
[----:B-----5:R-:W-:Y:S01]  /*4f80*/  DSETP.GEU.AND P0, PT, R22, R20, PT ;  /* 0x000000141600722a */ /* 0x020fe20003f0e000 */
[----:B------:R-:W-:Y:S01]  /*4f90*/  IADD3 R24, P1, P2, R10, R16, R29 ;  /* 0x000000100a187210 */ /* 0x000fe20007a3e01d */
[----:B------:R-:W-:Y:S01]  /*4fa0*/  BSSY.RECONVERGENT B2, `(.L_x_253) ;  /* 0x0000016000027945 */ /* 0x000fe20003800200 */
[----:B------:R-:W-:Y:S02]  /*4fb0*/  VIADD R25, R5, 0x100 ;  /* 0x0000010005197836 */ /* 0x000fe40000000000 */
[----:B------:R-:W-:Y:S01]  /*4fc0*/  IADD3.X R27, PT, PT, R11, R17, RZ, P1, P2 ;  /* 0x000000110b1b7210 */ /* 0x000fe20000fe44ff */
[----:B------:R-:W-:Y:S02]  /*4fd0*/  IMAD.MOV.U32 R6, RZ, RZ, R9 ;  /* 0x000000ffff067224 */ /* 0x000fe400078e0009 */
[----:B------:R-:W-:Y:S02]  /*4fe0*/  IMAD.MOV.U32 R8, RZ, RZ, R28 ;  /* 0x000000ffff087224 */ /* 0x000fe400078e001c */
        /* <DEDUP_REMOVED lines=17> */
.L_x_254:
[----:B------:R-:W-:Y:S05]  /*5100*/  BSYNC.RECONVERGENT B2 ;  /* 0x0000000000027941 */ /* 0x000fea0003800200 */
.L_x_253:
[----:B------:R-:W-:Y:S01]  /*5110*/  DSETP.GEU.AND P0, PT, R2, R12, PT ;  /* 0x0000000c0200722a */ /* 0x000fe20003f0e000 */
[CC--:B------:R-:W-:Y:S01]  /*5120*/  IADD3 R23, P1, P4, R10.reuse, R16.reuse, R5 ;  /* 0x000000100a177210 */ /* 0x0c0fe20007c3e005 */
[----:B------:R-:W-:Y:S01]  /*5130*/  BSSY.RECONVERGENT B2, `(.L_x_255) ;  /* 0x0000016000027945 */ /* 0x000fe20003800200 */
[----:B------:R-:W-:Y:S01]  /*5140*/  IADD3 R24, P2, P3, R10, R16, R25 ;  /* 0x000000100a187210 */ /* 0x000fe20007b5e019 */
[----:B------:R-:W-:Y:S01]  /*5150*/  IMAD.MOV.U32 R9, RZ, RZ, R6 ;  /* 0x000000ffff097224 */ /* 0x000fe200078e0006 */
        /* <DEDUP_REMOVED lines=19> */
.L_x_256:
[----:B------:R-:W-:Y:S05]  /*5290*/  BSYNC.RECONVERGENT B2 ;  /* 0x0000000000027941 */ /* 0x000fea0003800200 */
.L_x_255:
[----:B------:R-:W-:Y:S01]  /*52a0*/  DSETP.GEU.AND P0, PT, R20, R18, PT ;  /* 0x000000121400722a */ /* 0x000fe20003f0e000 */
[----:B------:R-:W-:Y:S01]  /*52b0*/  BSSY.RECONVERGENT B2, `(.L_x_257) ;  /* 0x0000015000027945 */ /* 0x000fe20003800200 */
[----:B------:R-:W-:Y:S01]  /*52c0*/  IADD3.X R13, PT, PT, R11, R17, RZ, P2, P3 ;  /* 0x000000110b0d7210 */ /* 0x000fe200017e64ff */
[----:B------:R-:W-:Y:S02]  /*52d0*/  IMAD.MOV.U32 R8, RZ, RZ, R9 ;  /* 0x000000ffff087224 */ /* 0x000fe400078e0009 */
[----:B------:R-:W-:Y:S02]  /*52e0*/  IMAD.MOV.U32 R6, RZ, RZ, R22 ;  /* 0x000000ffff067224 */ /* 0x000fe400078e0016 */
[----:B------:R-:W-:Y:S02]  /*52f0*/  IMAD.MOV.U32 R2, RZ, RZ, R20 ;  /* 0x000000ffff027224 */ /* 0x000fe400078e0014 */
[----:B------:R-:W-:-:S05]  /*5300*/  IMAD.MOV.U32 R3, RZ, RZ, R21 ;  /* 0x000000ffff037224 */ /* 0x000fca00078e0015 */
        /* <DEDUP_REMOVED lines=15> */
.L_x_258:
[----:B------:R-:W-:Y:S05]  /*5400*/  BSYNC.RECONVERGENT B2 ;  /* 0x0000000000027941 */ /* 0x000fea0003800200 */
.L_x_257:
[C---:B------:R-:W-:Y:S02]  /*5410*/  VIADD R9, R5.reuse, 0x200 ;  /* 0x0000020005097836 */ /* 0x040fe40000000000 */
[----:B------:R-:W-:-:S03]  /*5420*/  VIADD R5, R5, 0x400 ;  /* 0x0000040005057836 */ /* 0x000fc60000000000 */
[----:B------:R-:W-:-:S13]  /*5430*/  ISETP.GE.AND P0, PT, R9, R4, PT ;  /* 0x000000040900720c */ /* 0x000fda0003f06270 */
[----:B------:R-:W-:Y:S05]  /*5440*/  @!P0 BRA `(.L_x_259) ;  /* 0xfffffff800448947 */ /* 0x000fea000383ffff */
.L_x_245:
[----:B------:R-:W-:Y:S05]  /*5450*/  BSYNC.RECONVERGENT B1 ;  /* 0x0000000000017941 */ /* 0x000fea0003800200 */
.L_x_228:
        /* <DEDUP_REMOVED lines=27> */
.L_x_261:
[----:B------:R-:W-:Y:S05]  /*5610*/  BSYNC.RECONVERGENT B1 ;  /* 0x0000000000017941 */ /* 0x000fea0003800200 */
.L_x_260:
        /* <DEDUP_REMOVED lines=26> */
.L_x_263:
[----:B------:R-:W-:Y:S05]  /*57c0*/  BSYNC.RECONVERGENT B1 ;  /* 0x0000000000017941 */ /* 0x000fea0003800200 */
.L_x_262:
        /* <DEDUP_REMOVED lines=26> */
.L_x_265:
[----:B------:R-:W-:Y:S05]  /*5970*/  BSYNC.RECONVERGENT B1 ;  /* 0x0000000000017941 */ /* 0x000fea0003800200 */
.L_x_264:
        /* <DEDUP_REMOVED lines=26> */
.L_x_267:
[----:B------:R-:W-:Y:S05]  /*5b20*/  BSYNC.RECONVERGENT B1 ;  /* 0x0000000000017941 */ /* 0x000fea0003800200 */
.L_x_266:
        /* <DEDUP_REMOVED lines=27> */
.L_x_269:
[----:B------:R-:W-:Y:S05]  /*5ce0*/  BSYNC.RECONVERGENT B1 ;  /* 0x0000000000017941 */ /* 0x000fea0003800200 */
.L_x_268:
        /* <DEDUP_REMOVED lines=10> */
.L_x_271:
[----:B------:R-:W-:Y:S05]  /*5d90*/  BSYNC.RECONVERGENT B1 ;  /* 0x0000000000017941 */ /* 0x000fea0003800200 */
.L_x_270:
        /* <DEDUP_REMOVED lines=31> */
.L_x_273:
[----:B------:R-:W-:Y:S05]  /*5f90*/  BSYNC.RECONVERGENT B1 ;  /* 0x0000000000017941 */ /* 0x000fea0003800200 */
.L_x_272:
        /* <DEDUP_REMOVED lines=24> */
.L_x_275:
[----:B------:R-:W-:Y:S05]  /*6120*/  BSYNC.RECONVERGENT B1 ;  /* 0x0000000000017941 */ /* 0x000fea0003800200 */
.L_x_274:
        /* <DEDUP_REMOVED lines=21> */
.L_x_277:
[----:B------:R-:W-:Y:S05]  /*6280*/  BSYNC.RECONVERGENT B1 ;  /* 0x0000000000017941 */ /* 0x000fea0003800200 */
.L_x_276:
        /* <DEDUP_REMOVED lines=21> */
.L_x_279:
[----:B------:R-:W-:Y:S05]  /*63e0*/  BSYNC.RECONVERGENT B1 ;  /* 0x0000000000017941 */ /* 0x000fea0003800200 */
.L_x_278:
        /* <DEDUP_REMOVED lines=21> */
.L_x_281:
[----:B------:R-:W-:Y:S05]  /*6540*/  BSYNC.RECONVERGENT B1 ;  /* 0x0000000000017941 */ /* 0x000fea0003800200 */
.L_x_280:
        /* <DEDUP_REMOVED lines=21> */
.L_x_283:
[----:B------:R-:W-:Y:S05]  /*66a0*/  BSYNC.RECONVERGENT B1 ;  /* 0x0000000000017941 */ /* 0x000fea0003800200 */
.L_x_282:
        /* <DEDUP_REMOVED lines=19> */
.L_x_187:
[----:B------:R-:W-:Y:S05]  /*67e0*/  BSYNC.RECONVERGENT B0 ;  /* 0x0000000000007941 */ /* 0x000fea0003800200 */
.L_x_154:
[----:B------:R-:W-:Y:S05]  /*67f0*/  @P1 EXIT ;  /* 0x000000000000194d */ /* 0x000fea0003800000 */
[----:B01----:R-:W0:Y:S02]  /*6800*/  LDC.64 R4, c[0x0][0x390] ;  /* 0x0000e400ff047b82 */ /* 0x003e240000000a00 */
[----:B0-----:R-:W-:-:S05]  /*6810*/  IMAD.WIDE.U32 R4, R0, 0x10, R4 ;  /* 0x0000001000047825 */ /* 0x001fca00078e0004 */
[----:B------:R-:W-:Y:S04]  /*6820*/  STG.E.64 desc[UR10][R4.64], R2 ;  /* 0x0000000204007986 */ /* 0x000fe8000c101b0a */
[----:B---34-:R-:W-:Y:S01]  /*6830*/  STG.E.64 desc[UR10][R4.64+0x8], R16 ;  /* 0x0000081004007986 */ /* 0x018fe2000c101b0a */
[----:B------:R-:W-:Y:S05]  /*6840*/  EXIT ;  /* 0x000000000000794d */ /* 0x000fea0003800000 */
.L_x_284:
        /* <DEDUP_REMOVED lines=11> */
.L_x_815:


//--------------------- .text._ZN6thrust24THRUST_300001_SM_1000_NS8cuda_cub4core6detail13_kernel_agentINS1_8__reduce11ReduceAgentINS0_12zip_iteratorIN4cuda3std3__45tupleIJNS0_6detail15normal_iteratorINS0_10device_ptrIdEEEENS0_17counting_iteratorIlNS0_11use_defaultESI_SI_EEEEEEEPNSB_IJdlEEESM_lNS1_9__extrema9arg_min_fIdlNSA_4lessIdEEEEEEJSL_SN_lSS_EEEvDpT0_ --------------------------
	.section	.text._ZN6thrust24THRUST_300001_SM_1000_NS8cuda_cub4core6detail13_kernel_agentINS1_8__reduce11ReduceAgentINS0_12zip_iteratorIN4cuda3std3__45tupleIJNS0_6detail15normal_iteratorINS0_10device_ptrIdEEEENS0_17counting_iteratorIlNS0_11use_defaultESI_SI_EEEEEEEPNSB_IJdlEEESM_lNS1_9__extrema9arg_min_fIdlNSA_4lessIdEEEEEEJSL_SN_lSS_EEEvDpT0_,"ax",@progbits
	.align	128
        .global         _ZN6thrust24THRUST_300001_SM_1000_NS8cuda_cub4core6detail13_kernel_agentINS1_8__reduce11ReduceAgentINS0_12zip_iteratorIN4cuda3std3__45tupleIJNS0_6detail15normal_iteratorINS0_10device_ptrIdEEEENS0_17counting_iteratorIlNS0_11use_defaultESI_SI_EEEEEEEPNSB_IJdlEEESM_lNS1_9__extrema9arg_min_fIdlNSA_4lessIdEEEEEEJSL_SN_lSS_EEEvDpT0_
        .type           _ZN6thrust24THRUST_300001_SM_1000_NS8cuda_cub4core6detail13_kernel_agentINS1_8__reduce11ReduceAgentINS0_12zip_iteratorIN4cuda3std3__45tupleIJNS0_6detail15normal_iteratorINS0_10device_ptrIdEEEENS0_17counting_iteratorIlNS0_11use_defaultESI_SI_EEEEEEEPNSB_IJdlEEESM_lNS1_9__extrema9arg_min_fIdlNSA_4lessIdEEEEEEJSL_SN_lSS_EEEvDpT0_,@function
        .size           _ZN6thrust24THRUST_300001_SM_1000_NS8cuda_cub4core6detail13_kernel_agentINS1_8__reduce11ReduceAgentINS0_12zip_iteratorIN4cuda3std3__45tupleIJNS0_6detail15normal_iteratorINS0_10device_ptrIdEEEENS0_17counting_iteratorIlNS0_11use_defaultESI_SI_EEEEEEEPNSB_IJdlEEESM_lNS1_9__extrema9arg_min_fIdlNSA_4lessIdEEEEEEJSL_SN_lSS_EEEvDpT0_,(.L_x_816 - _ZN6thrust24THRUST_300001_SM_1000_NS8cuda_cub4core6detail13_kernel_agentINS1_8__reduce11ReduceAgentINS0_12zip_iteratorIN4cuda3std3__45tupleIJNS0_6detail15normal_iteratorINS0_10device_ptrIdEEEENS0_17counting_iteratorIlNS0_11use_defaultESI_SI_EEEEEEEPNSB_IJdlEEESM_lNS1_9__extrema9arg_min_fIdlNSA_4lessIdEEEEEEJSL_SN_lSS_EEEvDpT0_)
        .other          _ZN6thrust24THRUST_300001_SM_1000_NS8cuda_cub4core6detail13_kernel_agentINS1_8__reduce11ReduceAgentINS0_12zip_iteratorIN4cuda3std3__45tupleIJNS0_6detail15normal_iteratorINS0_10device_ptrIdEEEENS0_17counting_iteratorIlNS0_11use_defaultESI_SI_EEEEEEEPNSB_IJdlEEESM_lNS1_9__extrema9arg_min_fIdlNSA_4lessIdEEEEEEJSL_SN_lSS_EEEvDpT0_,@"STO_CUDA_ENTRY STV_DEFAULT"
_ZN6thrust24THRUST_300001_SM_1000_NS8cuda_cub4core6detail13_kernel_agentINS1_8__reduce11ReduceAgentINS0_12zip_iteratorIN4cuda3std3__45tupleIJNS0_6detail15normal_iteratorINS0_10device_ptrIdEEEENS0_17counting_iteratorIlNS0_11use_defaultESI_SI_EEEEEEEPNSB_IJdlEEESM_lNS1_9__extrema9arg_min_fIdlNSA_4lessIdEEEEEEJSL_SN_lSS_EEEvDpT0_:
.text._ZN6thrust24THRUST_300001_SM_1000_NS8cuda_cub4core6detail13_kernel_agentINS1_8__reduce11ReduceAgentINS0_12zip_iteratorIN4cuda3std3__45tupleIJNS0_6detail15normal_iteratorINS0_10device_ptrIdEEEENS0_17counting_iteratorIlNS0_11use_defaultESI_SI_EEEEEEEPNSB_IJdlEEESM_lNS1_9__extrema9arg_min_fIdlNSA_4lessIdEEEEEEJSL_SN_lSS_EEEvDpT0_:
[----:B------:R-:W-:Y:S01]  /*0000*/  LDC R1, c[0x0][0x37c] ;  /* 0x0000df00ff017b82 */ /* 0x000fe20000000800 */
[----:B------:R-:W0:Y:S02]  /*0010*/  LDCU.64 UR4, c[0x0][0x398] ;  /* 0x00007300ff0477ac */ /* 0x000e240008000a00 */
[----:B0-----:R-:W-:-:S04]  /*0020*/  ISETP.NE.U32.AND P0, PT, RZ, UR4, PT ;  /* 0x00000004ff007c0c */ /* 0x001fc8000bf05070 */
[----:B------:R-:W-:-:S13]  /*0030*/  ISETP.NE.AND.EX P0, PT, RZ, UR5, PT, P0 ;  /* 0x00000005ff007c0c */ /* 0x000fda000bf05300 */
[----:B------:R-:W-:Y:S05]  /*0040*/  @!P0 EXIT ;  /* 0x000000000000894d */ /* 0x000fea0003800000 */
[----:B------:R-:W-:Y:S01]  /*0050*/  UISETP.GT.U32.AND UP0, UPT, UR4, 0x4ff, UPT ;  /* 0x000004ff0400788c */ /* 0x000fe2000bf04070 */
[----:B------:R-:W-:Y:S01]  /*0060*/  BSSY.RECONVERGENT B0, `(.L_x_285) ;  /* 0x0000626000007945 */ /* 0x000fe20003800200 */
[----:B------:R-:W0:Y:S02]  /*0070*/  LDCU.64 UR8, c[0x0][0x358] ;  /* 0x00006b00ff0877ac */ /* 0x000e240008000a00 */
[----:B------:R-:W-:-:S09]  /*0080*/  UISETP.GT.AND.EX UP0, UPT, UR5, URZ, UPT, UP0 ;  /* 0x000000ff0500728c */ /* 0x000fd2000bf04300 */
        /* <DEDUP_REMOVED lines=9> */
[----:B------:R-:W1:Y:S01]  /*0120*/  LDC.64 R2, c[0x0][0x380] ;  /* 0x0000e000ff027b82 */ /* 0x000e620000000a00 */
[----:B------:R-:W2:Y:S01]  /*0130*/  LDCU.64 UR6, c[0x0][0x388] ;  /* 0x00007100ff0677ac */ /* 0x000ea20008000a00 */
[----:B-1----:R-:W-:-:S06]  /*0140*/  IMAD.WIDE.U32 R2, R0, 0x8, R2 ;  /* 0x0000000800027825 */ /* 0x002fcc00078e0002 */
[----:B0-----:R-:W5:Y:S01]  /*0150*/  LDG.E.64 R2, desc[UR8][R2.64] ;  /* 0x0000000802027981 */ /* 0x001f62000c1e1b00 */
[C---:B--2---:R-:W-:Y:S01]  /*0160*/  IADD3 R9, P0, PT, R0.reuse, UR6, RZ ;  /* 0x0000000600097c10 */ /* 0x044fe2000ff1e0ff */
[----:B------:R-:W-:-:S04]  /*0170*/  VIADD R10, R0, 0x100 ;  /* 0x00000100000a7836 */ /* 0x000fc80000000000 */
[----:B------:R-:W-:-:S08]  /*0180*/  IMAD.X R8, RZ, RZ, UR7, P0 ;  /* 0x00000007ff087e24 */ /* 0x000fd000080e06ff */
.L_x_288:
[----:B0-----:R-:W-:Y:S05]  /*0190*/  BSYNC.RECONVERGENT B1 ;  /* 0x0000000000017941 */ /* 0x001fea0003800200 */
.L_x_287:
        /* <DEDUP_REMOVED lines=9> */
[----:B------:R-:W0:Y:S01]  /*0230*/  LDC.64 R4, c[0x0][0x380] ;  /* 0x0000e000ff047b82 */ /* 0x000e220000000a00 */
[----:B------:R-:W1:Y:S01]  /*0240*/  LDCU.64 UR6, c[0x0][0x388] ;  /* 0x00007100ff0677ac */ /* 0x000e620008000a00 */
[----:B------:R-:W-:-:S04]  /*0250*/  LEA.HI R6, R18, 0x1, RZ, 0x18 ;  /* 0x0000000112067811 */ /* 0x000fc800078fc0ff */
[----:B------:R-:W-:-:S05]  /*0260*/  LOP3.LUT R6, R6, 0x3, RZ, 0xc0, !PT ;  /* 0x0000000306067812 */ /* 0x000fca00078ec0ff */
[----:B------:R-:W-:Y:S01]  /*0270*/  IMAD.MOV R6, RZ, RZ, -R6 ;  /* 0x000000ffff067224 */ /* 0x000fe200078e0a06 */
[C---:B-1----:R-:W-:Y:S01]  /*0280*/  IADD3 R17, P0, PT, R10.reuse, UR6, RZ ;  /* 0x000000060a117c10 */ /* 0x042fe2000ff1e0ff */
[----:B0-----:R-:W-:-:S04]  /*0290*/  IMAD.WIDE.U32 R4, R10, 0x8, R4 ;  /* 0x000000080a047825 */ /* 0x001fc800078e0004 */
[----:B------:R-:W-:Y:S02]  /*02a0*/  IMAD.MOV.U32 R14, RZ, RZ, R4 ;  /* 0x000000ffff0e7224 */ /* 0x000fe400078e0004 */
[----:B------:R-:W-:Y:S02]  /*02b0*/  IMAD.MOV.U32 R15, RZ, RZ, R5 ;  /* 0x000000ffff0f7224 */ /* 0x000fe400078e0005 */
[----:B------:R-:W-:-:S07]  /*02c0*/  IMAD.X R16, RZ, RZ, UR7, P0 ;  /* 0x00000007ff107e24 */ /* 0x000fce00080e06ff */
.L_x_295:
        /* <DEDUP_REMOVED lines=27> */
.L_x_294:
[----:B------:R-:W-:Y:S05]  /*0480*/  BSYNC.RECONVERGENT B3 ;  /* 0x0000000000037941 */ /* 0x000fea0003800200 */
.L_x_293:
[----:B------:R-:W-:Y:S01]  /*0490*/  IADD3 R17, P0, PT, R17, 0x100, RZ ;  /* 0x0000010011117810 */ /* 0x000fe20007f1e0ff */
[----:B------:R-:W-:Y:S02]  /*04a0*/  VIADD R10, R10, 0x100 ;  /* 0x000001000a0a7836 */ /* 0x000fe40000000000 */
[----:B------:R-:W-:Y:S02]  /*04b0*/  IMAD.X R15, RZ, RZ, R15, P3 ;  /* 0x000000ffff0f7224 */ /* 0x000fe400018e060f */
[----:B------:R-:W-:Y:S01]  /*04c0*/  IMAD.X R16, RZ, RZ, R16, P0 ;  /* 0x000000ffff107224 */ /* 0x000fe200000e0610 */
[----:B------:R-:W-:Y:S07]  /*04d0*/  @P2 BRA `(.L_x_295) ;  /* 0xfffffffc007c2947 */ /* 0x000fee000383ffff */
.L_x_292:
[----:B------:R-:W-:Y:S05]  /*04e0*/  BSYNC.RECONVERGENT B2 ;  /* 0x0000000000027941 */ /* 0x000fea0003800200 */
.L_x_291:
[----:B------:R-:W-:-:S13]  /*04f0*/  ISETP.GE.U32.AND P0, PT, R18, 0x300, PT ;  /* 0x000003001200780c */ /* 0x000fda0003f06070 */
[----:B------:R-:W-:Y:S05]  /*0500*/  @!P0 BRA `(.L_x_290) ;  /* 0x0000000400bc8947 */ /* 0x000fea0003800000 */
[----:B------:R-:W0:Y:S01]  /*0510*/  LDC.64 R4, c[0x0][0x380] ;  /* 0x0000e000ff047b82 */ /* 0x000e220000000a00 */
[----:B------:R-:W-:-:S07]  /*0520*/  VIADD R20, R10, 0x200 ;  /* 0x000002000a147836 */ /* 0x000fce0000000000 */
[----:B------:R-:W1:Y:S02]  /*0530*/  LDC.64 R6, c[0x0][0x388] ;  /* 0x0000e200ff067b82 */ /* 0x000e640000000a00 */
.L_x_304:
[----:B------:R-:W-:-:S04]  /*0540*/  VIADD R23, R20, 0xfffffe00 ;  /* 0xfffffe0014177836 */ /* 0x000fc80000000000 */
[----:B0-----:R-:W-:-:S05]  /*0550*/  IMAD.WIDE R24, R23, 0x8, R4 ;  /* 0x0000000817187825 */ /* 0x001fca00078e0204 */
[----:B------:R-:W2:Y:S04]  /*0560*/  LDG.E.64 R18, desc[UR8][R24.64] ;  /* 0x0000000818127981 */ /* 0x000ea8000c1e1b00 */
[----:B-----5:R0:W5:Y:S04]  /*0570*/  LDG.E.64 R14, desc[UR8][R24.64+0x800] ;  /* 0x00080008180e7981 */ /* 0x020168000c1e1b00 */
[----:B------:R0:W5:Y:S04]  /*0580*/  LDG.E.64 R12, desc[UR8][R24.64+0x1000] ;  /* 0x00100008180c7981 */ /* 0x000168000c1e1b00 */
[----:B------:R0:W5:Y:S01]  /*0590*/  LDG.E.64 R10, desc[UR8][R24.64+0x1800] ;  /* 0x00180008180a7981 */ /* 0x000162000c1e1b00 */
[----:B-1----:R-:W-:Y:S01]  /*05a0*/  IADD3 R26, P1, PT, R23, R6, RZ ;  /* 0x00000006171a7210 */ /* 0x002fe20007f3e0ff */
[----:B------:R-:W-:Y:S01]  /*05b0*/  BSSY.RECONVERGENT B2, `(.L_x_296) ;  /* 0x0000016000027945 */ /* 0x000fe20003800200 */
[----:B------:R-:W-:-:S02]  /*05c0*/  IMAD.MOV.U32 R21, RZ, RZ, R9 ;  /* 0x000000ffff157224 */ /* 0x000fc400078e0009 */
[----:B------:R-:W-:Y:S01]  /*05d0*/  IMAD.MOV.U32 R22, RZ, RZ, R8 ;  /* 0x000000ffff167224 */ /* 0x000fe200078e0008 */
[----:B------:R-:W-:Y:S01]  /*05e0*/  LEA.HI.X.SX32 R23, R23, R7, 0x1, P1 ;  /* 0x0000000717177211 */ /* 0x000fe200008f0eff */
[----:B------:R-:W-:Y:S02]  /*05f0*/  IMAD.MOV.U32 R16, RZ, RZ, R2 ;  /* 0x000000ffff107224 */ /* 0x000fe400078e0002 */
[----:B------:R-:W-:Y:S01]  /*0600*/  IMAD.MOV.U32 R17, RZ, RZ, R3 ;  /* 0x000000ffff117224 */ /* 0x000fe200078e0003 */
        /* <DEDUP_REMOVED lines=16> */
.L_x_297:
[----:B------:R-:W-:Y:S05]  /*0710*/  BSYNC.RECONVERGENT B2 ;  /* 0x0000000000027941 */ /* 0x000fea0003800200 */
.L_x_296:
[----:B-----5:R-:W-:Y:S01]  /*0720*/  DSETP.GEU.AND P0, PT, R16, R14, PT ;  /* 0x0000000e1000722a */ /* 0x020fe20003f0e000 */
[C---:B------:R-:W-:Y:S01]  /*0730*/  VIADD R2, R20.reuse, 0xffffff00 ;  /* 0xffffff0014027836 */ /* 0x040fe20000000000 */
[----:B------:R-:W-:Y:S01]  /*0740*/  BSSY.RECONVERGENT B2, `(.L_x_298) ;  /* 0x0000017000027945 */ /* 0x000fe20003800200 */
[----:B------:R-:W-:Y:S02]  /*0750*/  VIADD R8, R20, 0x100 ;  /* 0x0000010014087836 */ /* 0x000fe40000000000 */
[----:B------:R-:W-:Y:S01]  /*0760*/  IMAD.MOV.U32 R18, RZ, RZ, R21 ;  /* 0x000000ffff127224 */ /* 0x000fe200078e0015 */
[C---:B------:R-:W-:Y:S01]  /*0770*/  IADD3 R24, P1, PT, R2.reuse, R6, RZ ;  /* 0x0000000602187210 */ /* 0x040fe20007f3e0ff */
[----:B------:R-:W-:Y:S02]  /*0780*/  IMAD.MOV.U32 R9, RZ, RZ, R22 ;  /* 0x000000ffff097224 */ /* 0x000fe400078e0016 */
[----:B------:R-:W-:Y:S01]  /*0790*/  IMAD.MOV.U32 R3, RZ, RZ, R17 ;  /* 0x000000ffff037224 */ /* 0x000fe200078e0011 */
[----:B------:R-:W-:Y:S01]  /*07a0*/  LEA.HI.X.SX32 R19, R2, R7, 0x1, P1 ;  /* 0x0000000702137211 */ /* 0x000fe200008f0eff */
        /* <DEDUP_REMOVED lines=16> */
.L_x_299:
[----:B------:R-:W-:Y:S05]  /*08b0*/  BSYNC.RECONVERGENT B2 ;  /* 0x0000000000027941 */ /* 0x000fea0003800200 */
.L_x_298:
[----:B------:R-:W-:Y:S01]  /*08c0*/  DSETP.GEU.AND P0, PT, R2, R12, PT ;  /* 0x0000000c0200722a */ /* 0x000fe20003f0e000 */
[-C--:B------:R-:W-:Y:S01]  /*08d0*/  IADD3 R19, P1, PT, R20, R6.reuse, RZ ;  /* 0x0000000614137210 */ /* 0x080fe20007f3e0ff */
[----:B------:R-:W-:Y:S01]  /*08e0*/  BSSY.RECONVERGENT B2, `(.L_x_300) ;  /* 0x0000016000027945 */ /* 0x000fe20003800200 */
[----:B------:R-:W-:Y:S01]  /*08f0*/  IADD3 R21, P2, PT, R8, R6, RZ ;  /* 0x0000000608157210 */ /* 0x000fe20007f5e0ff */
[----:B------:R-:W-:Y:S01]  /*0900*/  IMAD.MOV.U32 R16, RZ, RZ, R18 ;  /* 0x000000ffff107224 */ /* 0x000fe200078e0012 */
[----:B------:R-:W-:Y:S01]  /*0910*/  LEA.HI.X.SX32 R22, R20, R7, 0x1, P1 ;  /* 0x0000000714167211 */ /* 0x000fe200008f0eff */
        /* <DEDUP_REMOVED lines=18> */
.L_x_301:
[----:B------:R-:W-:Y:S05]  /*0a40*/  BSYNC.RECONVERGENT B2 ;  /* 0x0000000000027941 */ /* 0x000fea0003800200 */
.L_x_300:
[----:B------:R-:W-:Y:S01]  /*0a50*/  DSETP.GEU.AND P0, PT, R14, R10, PT ;  /* 0x0000000a0e00722a */ /* 0x000fe20003f0e000 */
[----:B------:R-:W-:Y:S01]  /*0a60*/  BSSY.RECONVERGENT B2, `(.L_x_302) ;  /* 0x0000015000027945 */ /* 0x000fe20003800200 */
[----:B------:R-:W-:Y:S01]  /*0a70*/  LEA.HI.X.SX32 R12, R8, R7, 0x1, P2 ;  /* 0x00000007080c7211 */ /* 0x000fe200010f0eff */
        /* <DEDUP_REMOVED lines=19> */
.L_x_303:
[----:B------:R-:W-:Y:S05]  /*0bb0*/  BSYNC.RECONVERGENT B2 ;  /* 0x0000000000027941 */ /* 0x000fea0003800200 */
.L_x_302:
[C---:B------:R-:W-:Y:S02]  /*0bc0*/  VIADD R10, R20.reuse, 0x200 ;  /* 0x00000200140a7836 */ /* 0x040fe40000000000 */
[----:B------:R-:W-:-:S03]  /*0bd0*/  VIADD R20, R20, 0x400 ;  /* 0x0000040014147836 */ /* 0x000fc60000000000 */
[----:B------:R-:W-:-:S13]  /*0be0*/  ISETP.GE.AND P0, PT, R10, UR5, PT ;  /* 0x000000050a007c0c */ /* 0x000fda000bf06270 */
[----:B------:R-:W-:Y:S05]  /*0bf0*/  @!P0 BRA `(.L_x_304) ;  /* 0xfffffff800508947 */ /* 0x000fea000383ffff */
.L_x_290:
[----:B------:R-:W-:Y:S05]  /*0c00*/  BSYNC.RECONVERGENT B1 ;  /* 0x0000000000017941 */ /* 0x000fea0003800200 */
.L_x_289:
[----:B------:R-:W0:Y:S02]  /*0c10*/  LDCU UR4, c[0x0][0x398] ;  /* 0x00007300ff0477ac */ /* 0x000e240008000800 */
[----:B0-----:R-:W-:-:S09]  /*0c20*/  UISETP.GE.AND UP0, UPT, UR4, 0x100, UPT ;  /* 0x000001000400788c */ /* 0x001fd2000bf06270 */
[----:B------:R-:W-:Y:S05]  /*0c30*/  BRA.U !UP0, `(.L_x_305) ;  /* 0x0000001108e47547 */ /* 0x000fea000b800000 */
        /* <DEDUP_REMOVED lines=27> */
.L_x_307:
[----:B------:R-:W-:Y:S05]  /*0df0*/  BSYNC.RECONVERGENT B1 ;  /* 0x0000000000017941 */ /* 0x000fea0003800200 */
.L_x_306:
        /* <DEDUP_REMOVED lines=26> */
.L_x_309:
[----:B------:R-:W-:Y:S05]  /*0fa0*/  BSYNC.RECONVERGENT B1 ;  /* 0x0000000000017941 */ /* 0x000fea0003800200 */
.L_x_308:
        /* <DEDUP_REMOVED lines=26> */
.L_x_311:
[----:B------:R-:W-:Y:S05]  /*1150*/  BSYNC.RECONVERGENT B1 ;  /* 0x0000000000017941 */ /* 0x000fea0003800200 */
.L_x_310:
        /* <DEDUP_REMOVED lines=26> */
.L_x_313:
[----:B------:R-:W-:Y:S05]  /*1300*/  BSYNC.RECONVERGENT B1 ;  /* 0x0000000000017941 */ /* 0x000fea0003800200 */
.L_x_312:
        /* <DEDUP_REMOVED lines=27> */
.L_x_315:
[----:B------:R-:W-:Y:S05]  /*14c0*/  BSYNC.RECONVERGENT B1 ;  /* 0x0000000000017941 */ /* 0x000fea0003800200 */
.L_x_314:
        /* <DEDUP_REMOVED lines=10> */
.L_x_317:
[----:B------:R-:W-:Y:S05]  /*1570*/  BSYNC.RECONVERGENT B1 ;  /* 0x0000000000017941 */ /* 0x000fea0003800200 */
.L_x_316:
        /* <DEDUP_REMOVED lines=31> */
.L_x_320:
[----:B------:R-:W-:Y:S05]  /*1770*/  BSYNC.RECONVERGENT B1 ;  /* 0x0000000000017941 */ /* 0x000fea0003800200 */
.L_x_319:
[----:B------:R0:W1:Y:S01]  /*1780*/  LDS.128 R16, [R0+0x30] ;  /* 0x0000300000107984 */ /* 0x0000620000000c00 */
[----:B------:R-:W-:Y:S01]  /*1790*/  DSETP.GEU.AND P0, PT, R20, R6, PT ;  /* 0x000000061400722a */ /* 0x000fe20003f0e000 */
[----:B------:R-:W-:Y:S01]  /*17a0*/  BSSY.RECONVERGENT B1, `(.L_x_321) ;  /* 0x0000014000017945 */ /* 0x000fe20003800200 */
[----:B------:R-:W-:Y:S02]  /*17b0*/  IMAD.MOV.U32 R27, RZ, RZ, R22 ;  /* 0x000000ffff1b7224 */ /* 0x000fe400078e0016 */
[----:B------:R-:W-:Y:S02]  /*17c0*/  IMAD.MOV.U32 R25, RZ, RZ, R23 ;  /* 0x000000ffff197224 */ /* 0x000fe400078e0017 */
[----:B------:R-:W-:Y:S02]  /*17d0*/  IMAD.MOV.U32 R2, RZ, RZ, R20 ;  /* 0x000000ffff027224 */ /* 0x000fe400078e0014 */
[----:B------:R-:W-:-:S06]  /*17e0*/  IMAD.MOV.U32 R3, RZ, RZ, R21 ;  /* 0x000000ffff037224 */ /* 0x000fcc00078e0015 */
[----:B0-----:R-:W-:Y:S05]  /*17f0*/  @!P0 BRA `(.L_x_322) ;  /* 0x0000000000388947 */ /* 0x001fea0003800000 */
[----:B------:R-:W-:Y:S01]  /*1800*/  DSETP.GEU.AND P0, PT, R6, R20, PT ;  /* 0x000000140600722a */ /* 0x000fe20003f0e000 */
[----:B-1----:R-:W-:Y:S02]  /*1810*/  IMAD.MOV.U32 R27, RZ, RZ, R16 ;  /* 0x000000ffff1b7224 */ /* 0x002fe400078e0010 */
        /* <DEDUP_REMOVED lines=12> */
.L_x_322:
[----:B------:R-:W-:Y:S05]  /*18e0*/  BSYNC.RECONVERGENT B1 ;  /* 0x0000000000017941 */ /* 0x000fea0003800200 */
.L_x_321:
[----:B------:R0:W2:Y:S01]  /*18f0*/  LDS.128 R4, [R0+0x40] ;  /* 0x0000400000047984 */ /* 0x0000a20000000c00 */
[----:B-1----:R-:W-:Y:S01]  /*1900*/  DSETP.GEU.AND P0, PT, R2, R18, PT ;  /* 0x000000120200722a */ /* 0x002fe20003f0e000 */
[----:B------:R-:W-:Y:S01]  /*1910*/  BSSY.RECONVERGENT B1, `(.L_x_323) ;  /* 0x0000014000017945 */ /* 0x000fe20003800200 */
[----:B------:R-:W-:Y:S02]  /*1920*/  IMAD.MOV.U32 R29, RZ, RZ, R27 ;  /* 0x000000ffff1d7224 */ /* 0x000fe400078e001b */
[----:B------:R-:W-:Y:S02]  /*1930*/  IMAD.MOV.U32 R23, RZ, RZ, R25 ;  /* 0x000000ffff177224 */ /* 0x000fe400078e0019 */
[----:B------:R-:W-:Y:S02]  /*1940*/  IMAD.MOV.U32 R20, RZ, RZ, R2 ;  /* 0x000000ffff147224 */ /* 0x000fe400078e0002 */
[----:B------:R-:W-:-:S06]  /*1950*/  IMAD.MOV.U32 R21, RZ, RZ, R3 ;  /* 0x000000ffff157224 */ /* 0x000fcc00078e0003 */
[----:B0-----:R-:W-:Y:S05]  /*1960*/  @!P0 BRA `(.L_x_324) ;  /* 0x0000000000388947 */ /* 0x001fea0003800000 */
        /* <DEDUP_REMOVED lines=14> */
.L_x_324:
[----:B------:R-:W-:Y:S05]  /*1a50*/  BSYNC.RECONVERGENT B1 ;  /* 0x0000000000017941 */ /* 0x000fea0003800200 */
.L_x_323:
[----:B------:R0:W1:Y:S01]  /*1a60*/  LDS.128 R16, [R0+0x50] ;  /* 0x0000500000107984 */ /* 0x0000620000000c00 */
[----:B--2---:R-:W-:Y:S01]  /*1a70*/  DSETP.GEU.AND P0, PT, R20, R6, PT ;  /* 0x000000061400722a */ /* 0x004fe20003f0e000 */
        /* <DEDUP_REMOVED lines=20> */
.L_x_326:
[----:B------:R-:W-:Y:S05]  /*1bc0*/  BSYNC.RECONVERGENT B1 ;  /* 0x0000000000017941 */ /* 0x000fea0003800200 */
.L_x_325:
        /* <DEDUP_REMOVED lines=21> */
.L_x_328:
[----:B------:R-:W-:Y:S05]  /*1d20*/  BSYNC.RECONVERGENT B1 ;  /* 0x0000000000017941 */ /* 0x000fea0003800200 */
.L_x_327:
        /* <DEDUP_REMOVED lines=21> */
.L_x_330:
[----:B------:R-:W-:Y:S05]  /*1e80*/  BSYNC.RECONVERGENT B1 ;  /* 0x0000000000017941 */ /* 0x000fea0003800200 */
.L_x_329:
[----:B------:R-:W-:Y:S01]  /*1e90*/  DSETP.GEU.AND P0, PT, R6, R10, PT ;  /* 0x0000000a0600722a */ /* 0x000fe20003f0e000 */
        /* <DEDUP_REMOVED lines=19> */
.L_x_305:
        /* <DEDUP_REMOVED lines=33> */
.L_x_332:
[----:B------:R-:W-:Y:S05]  /*21e0*/  BSYNC.RECONVERGENT B1 ;  /* 0x0000000000017941 */ /* 0x000fea0003800200 */
.L_x_331:
        /* <DEDUP_REMOVED lines=27> */
.L_x_334:
[----:B------:R-:W-:Y:S05]  /*23a0*/  BSYNC.RECONVERGENT B1 ;  /* 0x0000000000017941 */ /* 0x000fea0003800200 */
.L_x_333:
        /* <DEDUP_REMOVED lines=27> */
.L_x_336:
[----:B------:R-:W-:Y:S05]  /*2560*/  BSYNC.RECONVERGENT B1 ;  /* 0x0000000000017941 */ /* 0x000fea0003800200 */
.L_x_335:
        /* <DEDUP_REMOVED lines=27> */
.L_x_338:
[----:B------:R-:W-:Y:S05]  /*2720*/  BSYNC.RECONVERGENT B1 ;  /* 0x0000000000017941 */ /* 0x000fea0003800200 */
.L_x_337:
        /* <DEDUP_REMOVED lines=28> */
.L_x_340:
[----:B------:R-:W-:Y:S05]  /*28f0*/  BSYNC.RECONVERGENT B1 ;  /* 0x0000000000017941 */ /* 0x000fea0003800200 */
.L_x_339:
        /* <DEDUP_REMOVED lines=10> */
.L_x_342:
[----:B------:R-:W-:Y:S05]  /*29a0*/  BSYNC.RECONVERGENT B1 ;  /* 0x0000000000017941 */ /* 0x000fea0003800200 */
.L_x_341:
        /* <DEDUP_REMOVED lines=35> */
.L_x_344:
[----:B------:R-:W-:Y:S05]  /*2be0*/  BSYNC.RECONVERGENT B1 ;  /* 0x0000000000017941 */ /* 0x000fea0003800200 */
.L_x_343:
        /* <DEDUP_REMOVED lines=32> */
.L_x_346:
[----:B------:R-:W-:Y:S05]  /*2df0*/  BSYNC.RECONVERGENT B1 ;  /* 0x0000000000017941 */ /* 0x000fea0003800200 */
.L_x_345:
        /* <DEDUP_REMOVED lines=32> */
.L_x_348:
[----:B------:R-:W-:Y:S05]  /*3000*/  BSYNC.RECONVERGENT B1 ;  /* 0x0000000000017941 */ /* 0x000fea0003800200 */
.L_x_347:
        /* <DEDUP_REMOVED lines=32> */
.L_x_350:
[----:B------:R-:W-:Y:S05]  /*3210*/  BSYNC.RECONVERGENT B1 ;  /* 0x0000000000017941 */ /* 0x000fea0003800200 */
.L_x_349:
        /* <DEDUP_REMOVED lines=32> */
.L_x_352:
[----:B------:R-:W-:Y:S05]  /*3420*/  BSYNC.RECONVERGENT B1 ;  /* 0x0000000000017941 */ /* 0x000fea0003800200 */
.L_x_351:
        /* <DEDUP_REMOVED lines=32> */
.L_x_354:
[----:B------:R-:W-:Y:S05]  /*3630*/  BSYNC.RECONVERGENT B1 ;  /* 0x0000000000017941 */ /* 0x000fea0003800200 */
.L_x_353:
        /* <DEDUP_REMOVED lines=30> */
.L_x_286:
[----:B------:R-:W1:Y:S01]  /*3820*/  S2R R0, SR_TID.X ;  /* 0x0000000000007919 */ /* 0x000e620000002100 */
[----:B------:R-:W1:Y:S01]  /*3830*/  LDC.64 R18, c[0x0][0x380] ;  /* 0x0000e000ff127b82 */ /* 0x000e620000000a00 */
[----:B------:R-:W2:Y:S01]  /*3840*/  LDCU.64 UR6, c[0x0][0x388] ;  /* 0x00007100ff0677ac */ /* 0x000ea20008000a00 */
[----:B-1----:R-:W-:-:S05]  /*3850*/  IMAD.WIDE.U32 R18, R0, 0x8, R18 ;  /* 0x0000000800127825 */ /* 0x002fca00078e0012 */
[----:B0-----:R-:W3:Y:S04]  /*3860*/  LDG.E.64 R2, desc[UR8][R18.64] ;  /* 0x0000000812027981 */ /* 0x001ee8000c1e1b00 */
[----:B------:R-:W3:Y:S04]  /*3870*/  LDG.E.64 R4, desc[UR8][R18.64+0x800] ;  /* 0x0008000812047981 */ /* 0x000ee8000c1e1b00 */
[----:B------:R-:W4:Y:S04]  /*3880*/  LDG.E.64 R8, desc[UR8][R18.64+0x1000] ;  /* 0x0010000812087981 */ /* 0x000f28000c1e1b00 */
[----:B------:R-:W2:Y:S04]  /*3890*/  LDG.E.64 R10, desc[UR8][R18.64+0x1800] ;  /* 0x00180008120a7981 */ /* 0x000ea8000c1e1b00 */
[----:B------:R0:W5:Y:S01]  /*38a0*/  LDG.E.64 R6, desc[UR8][R18.64+0x2000] ;  /* 0x0020000812067981 */ /* 0x000162000c1e1b00 */
[----:B------:R-:W-:Y:S01]  /*38b0*/  BSSY.RECONVERGENT B1, `(.L_x_355) ;  /* 0x0000016000017945 */ /* 0x000fe20003800200 */
[----:B---3--:R-:W-:-:S06]  /*38c0*/  DSETP.GEU.AND P0, PT, R4, R2, PT ;  /* 0x000000020400722a */ /* 0x008fcc0003f0e000 */
[----:B------:R-:W-:Y:S02]  /*38d0*/  FSEL R2, R4, R2, !P0 ;  /* 0x0000000204027208 */ /* 0x000fe40004000000 */
[----:B------:R-:W-:-:S06]  /*38e0*/  FSEL R3, R5, R3, !P0 ;  /* 0x0000000305037208 */ /* 0x000fcc0004000000 */
[----:B----4-:R-:W-:-:S06]  /*38f0*/  DSETP.GEU.AND P1, PT, R8, R2, PT ;  /* 0x000000020800722a */ /* 0x010fcc0003f2e000 */
[----:B------:R-:W-:Y:S01]  /*3900*/  FSEL R4, R8, R2, !P1 ;  /* 0x0000000208047208 */ /* 0x000fe20004800000 */
[C---:B------:R-:W-:Y:S01]  /*3910*/  VIADD R8, R0.reuse, 0x200 ;  /* 0x0000020000087836 */ /* 0x040fe20000000000 */
[----:B------:R-:W-:Y:S01]  /*3920*/  FSEL R5, R9, R3, !P1 ;  /* 0x0000000309057208 */ /* 0x000fe20004800000 */
[----:B------:R-:W-:Y:S02]  /*3930*/  VIADD R3, R0, 0x100 ;  /* 0x0000010000037836 */ /* 0x000fe40000000000 */
[----:B------:R-:W-:-:S03]  /*3940*/  IMAD.MOV.U32 R2, RZ, RZ, R4 ;  /* 0x000000ffff027224 */ /* 0x000fc600078e0004 */
[----:B--2---:R-:W-:Y:S01]  /*3950*/  DSETP.GEU.AND P2, PT, R4, R10, PT ;  /* 0x0000000a0400722a */ /* 0x004fe20003f4e000 */
        /* <DEDUP_REMOVED lines=11> */
.L_x_356:
[----:B------:R-:W-:Y:S05]  /*3a10*/  BSYNC.RECONVERGENT B1 ;  /* 0x0000000000017941 */ /* 0x000fea0003800200 */
.L_x_355:
[----:B-----5:R-:W-:Y:S01]  /*3a20*/  DSETP.GEU.AND P0, PT, R2, R6, PT ;  /* 0x000000060200722a */ /* 0x020fe20003f0e000 */
[----:B------:R-:W-:Y:S01]  /*3a30*/  IMAD.MOV.U32 R14, RZ, RZ, RZ ;  /* 0x000000ffff0e7224 */ /* 0x000fe200078e00ff */
[----:B------:R-:W-:Y:S01]  /*3a40*/  LOP3.LUT R8, R0, 0x400, RZ, 0xfc, !PT ;  /* 0x0000040000087812 */ /* 0x000fe200078efcff */
[----:B------:R-:W-:Y:S01]  /*3a50*/  BSSY.RECONVERGENT B1, `(.L_x_357) ;  /* 0x0000015000017945 */ /* 0x000fe20003800200 */
[----:B------:R-:W-:Y:S02]  /*3a60*/  IADD3 R13, P2, PT, R9, UR6, RZ ;  /* 0x00000006090d7c10 */ /* 0x000fe4000ff5e0ff */
[----:B------:R-:W-:Y:S02]  /*3a70*/  IADD3 R10, P1, PT, R8, UR6, RZ ;  /* 0x00000006080a7c10 */ /* 0x000fe4000ff3e0ff */
[----:B------:R-:W-:Y:S01]  /*3a80*/  IADD3.X R12, PT, PT, R14, UR7, RZ, P2, !PT ;  /* 0x000000070e0c7c10 */ /* 0x000fe200097fe4ff */
[----:B------:R-:W-:Y:S02]  /*3a90*/  IMAD.MOV.U32 R4, RZ, RZ, R13 ;  /* 0x000000ffff047224 */ /* 0x000fe400078e000d */
[----:B------:R-:W-:-:S02]  /*3aa0*/  IMAD.X R11, RZ, RZ, UR7, P1 ;  /* 0x00000007ff0b7e24 */ /* 0x000fc400088e06ff */
[----:B------:R-:W-:Y:S01]  /*3ab0*/  IMAD.MOV.U32 R5, RZ, RZ, R12 ;  /* 0x000000ffff057224 */ /* 0x000fe200078e000c */
[----:B------:R-:W-:Y:S06]  /*3ac0*/  @!P0 BRA `(.L_x_358) ;  /* 0x0000000000348947 */ /* 0x000fec0003800000 */
[----:B------:R-:W-:Y:S01]  /*3ad0*/  DSETP.GEU.AND P1, PT, R6, R2, PT ;  /* 0x000000020600722a */ /* 0x000fe20003f2e000 */
[----:B------:R-:W-:Y:S02]  /*3ae0*/  IMAD.MOV.U32 R4, RZ, RZ, R10 ;  /* 0x000000ffff047224 */ /* 0x000fe400078e000a */
[----:B------:R-:W-:-:S11]  /*3af0*/  IMAD.MOV.U32 R5, RZ, RZ, R11 ;  /* 0x000000ffff057224 */ /* 0x000fd600078e000b */
[----:B------:R-:W-:-:S04]  /*3b00*/  @P1 ISETP.GE.U32.AND P0, PT, R9, R8, PT ;  /* 0x000000080900120c */ /* 0x000fc80003f06070 */
[----:B------:R-:W-:-:S04]  /*3b10*/  @P1 ISETP.GE.AND.EX P0, PT, R14, RZ, PT, P0 ;  /* 0x000000ff0e00120c */ /* 0x000fc80003f06300 */
[----:B------:R-:W-:Y:S01]  /*3b20*/  @P1 FSEL R8, R2, R6, !P0 ;  /* 0x0000000602081208 */ /* 0x000fe20004000000 */
[----:B------:R-:W-:Y:S01]  /*3b30*/  IMAD.MOV.U32 R2, RZ, RZ, R6 ;  /* 0x000000ffff027224 */ /* 0x000fe200078e0006 */
[----:B------:R-:W-:Y:S01]  /*3b40*/  @P1 FSEL R9, R3, R7, !P0 ;  /* 0x0000000703091208 */ /* 0x000fe20004000000 */
[----:B------:R-:W-:Y:S01]  /*3b50*/  IMAD.MOV.U32 R3, RZ, RZ, R7 ;  /* 0x000000ffff037224 */ /* 0x000fe200078e0007 */
[----:B------:R-:W-:Y:S01]  /*3b60*/  @P1 SEL R4, R13, R10, !P0 ;  /* 0x0000000a0d041207 */ /* 0x000fe20004000000 */
[----:B------:R-:W-:Y:S01]  /*3b70*/  @P1 IMAD.MOV.U32 R2, RZ, RZ, R8 ;  /* 0x000000ffff021224 */ /* 0x000fe200078e0008 */
[----:B------:R-:W-:Y:S01]  /*3b80*/  @P1 SEL R5, R12, R11, !P0 ;  /* 0x0000000b0c051207 */ /* 0x000fe20004000000 */
[----:B------:R-:W-:-:S07]  /*3b90*/  @P1 IMAD.MOV.U32 R3, RZ, RZ, R9 ;  /* 0x000000ffff031224 */ /* 0x000fce00078e0009 */
.L_x_358:
[----:B------:R-:W-:Y:S05]  /*3ba0*/  BSYNC.RECONVERGENT B1 ;  /* 0x0000000000017941 */ /* 0x000fea0003800200 */
.L_x_357:
[----:B------:R-:W-:Y:S01]  /*3bb0*/  UISETP.GE.U32.AND UP0, UPT, UR4, 0xa00, UPT ;  /* 0x00000a000400788c */ /* 0x000fe2000bf06070 */
[----:B------:R-:W-:Y:S02]  /*3bc0*/  IMAD.MOV.U32 R7, RZ, RZ, 0x500 ;  /* 0x00000500ff077424 */ /* 0x000fe400078e00ff */
[----:B------:R-:W-:Y:S01]  /*3bd0*/  IMAD.MOV.U32 R6, RZ, RZ, RZ ;  /* 0x000000ffff067224 */ /* 0x000fe200078e00ff */
[----:B------:R-:W-:-:S09]  /*3be0*/  UISETP.GE.U32.AND.EX UP0, UPT, UR5, URZ, UPT, UP0 ;  /* 0x000000ff0500728c */ /* 0x000fd2000bf06100 */
[----:B------:R-:W-:Y:S05]  /*3bf0*/  BRA.U !UP0, `(.L_x_359) ;  /* 0x0000000908107547 */ /* 0x000fea000b800000 */
[----:B------:R-:W-:Y:S01]  /*3c00*/  IMAD.MOV.U32 R7, RZ, RZ, 0x500 ;  /* 0x00000500ff077424 */ /* 0x000fe200078e00ff */
[----:B------:R-:W0:Y:S01]  /*3c10*/  LDCU.64 UR6, c[0x0][0x388] ;  /* 0x00007100ff0677ac */ /* 0x000e220008000a00 */
[----:B------:R-:W-:Y:S01]  /*3c20*/  IMAD.MOV.U32 R6, RZ, RZ, RZ ;  /* 0x000000ffff067224 */ /* 0x000fe200078e00ff */
[----:B------:R-:W1:Y:S06]  /*3c30*/  LDCU.64 UR4, c[0x0][0x398] ;  /* 0x00007300ff0477ac */ /* 0x000e6c0008000a00 */
.L_x_370:
[----:B------:R-:W-:-:S04]  /*3c40*/  LEA R26, P0, R7, R18, 0x3 ;  /* 0x00000012071a7211 */ /* 0x000fc800078018ff */
[----:B------:R-:W-:-:S05]  /*3c50*/  LEA.HI.X R27, R7, R19, R6, 0x3, P0 ;  /* 0x00000013071b7211 */ /* 0x000fca00000f1c06 */
[----:B------:R-:W2:Y:S04]  /*3c60*/  LDG.E.64 R16, desc[UR8][R26.64] ;  /* 0x000000081a107981 */ /* 0x000ea8000c1e1b00 */
[----:B------:R3:W5:Y:S04]  /*3c70*/  LDG.E.64 R14, desc[UR8][R26.64+0x800] ;  /* 0x000800081a0e7981 */ /* 0x000768000c1e1b00 */
[----:B------:R3:W5:Y:S04]  /*3c80*/  LDG.E.64 R12, desc[UR8][R26.64+0x1000] ;  /* 0x001000081a0c7981 */ /* 0x000768000c1e1b00 */
[----:B------:R3:W5:Y:S04]  /*3c90*/  LDG.E.64 R10, desc[UR8][R26.64+0x1800] ;  /* 0x001800081a0a7981 */ /* 0x000768000c1e1b00 */
[----:B------:R3:W5:Y:S01]  /*3ca0*/  LDG.E.64 R8, desc[UR8][R26.64+0x2000] ;  /* 0x002000081a087981 */ /* 0x000762000c1e1b00 */
[----:B0-----:R-:W-:Y:S01]  /*3cb0*/  IADD3 R23, P1, P2, R7, UR6, R0 ;  /* 0x0000000607177c10 */ /* 0x001fe2000fa3e000 */
[----:B------:R-:W-:Y:S01]  /*3cc0*/  BSSY.RECONVERGENT B1, `(.L_x_360) ;  /* 0x0000016000017945 */ /* 0x000fe20003800200 */
[----:B------:R-:W-:-:S02]  /*3cd0*/  IMAD.MOV.U32 R25, RZ, RZ, R4 ;  /* 0x000000ffff197224 */ /* 0x000fc400078e0004 */
[----:B------:R-:W-:Y:S01]  /*3ce0*/  IMAD.MOV.U32 R24, RZ, RZ, R5 ;  /* 0x000000ffff187224 */ /* 0x000fe200078e0005 */
[----:B------:R-:W-:Y:S01]  /*3cf0*/  IADD3.X R22, PT, PT, R6, UR7, RZ, P1, P2 ;  /* 0x0000000706167c10 */ /* 0x000fe20008fe44ff */
[----:B------:R-:W-:Y:S02]  /*3d00*/  IMAD.MOV.U32 R20, RZ, RZ, R2 ;  /* 0x000000ffff147224 */ /* 0x000fe400078e0002 */
[----:B------:R-:W-:Y:S01]  /*3d10*/  IMAD.MOV.U32 R21, RZ, RZ, R3 ;  /* 0x000000ffff157224 */ /* 0x000fe200078e0003 */
[----:B--2---:R-:W-:-:S14]  /*3d20*/  DSETP.GEU.AND P0, PT, R2, R16, PT ;  /* 0x000000100200722a */ /* 0x004fdc0003f0e000 */
[----:B---3--:R-:W-:Y:S05]  /*3d30*/  @!P0 BRA `(.L_x_361) ;  /* 0x0000000000388947 */ /* 0x008fea0003800000 */
        /* <DEDUP_REMOVED lines=14> */
.L_x_361:
[----:B-1----:R-:W-:Y:S05]  /*3e20*/  BSYNC.RECONVERGENT B1 ;  /* 0x0000000000017941 */ /* 0x002fea0003800200 */
.L_x_360:
[----:B-----5:R-:W-:Y:S01]  /*3e30*/  DSETP.GEU.AND P0, PT, R20, R14, PT ;  /* 0x0000000e1400722a */ /* 0x020fe20003f0e000 */
[----:B------:R-:W-:Y:S01]  /*3e40*/  BSSY.RECONVERGENT B1, `(.L_x_362) ;  /* 0x0000014000017945 */ /* 0x000fe20003800200 */
[----:B------:R-:W-:Y:S02]  /*3e50*/  IMAD.MOV.U32 R17, RZ, RZ, R25 ;  /* 0x000000ffff117224 */ /* 0x000fe400078e0019 */
[----:B------:R-:W-:Y:S02]  /*3e60*/  IMAD.MOV.U32 R16, RZ, RZ, R24 ;  /* 0x000000ffff107224 */ /* 0x000fe400078e0018 */
[----:B------:R-:W-:Y:S02]  /*3e70*/  IMAD.MOV.U32 R2, RZ, RZ, R20 ;  /* 0x000000ffff027224 */ /* 0x000fe400078e0014 */
[----:B------:R-:W-:-:S06]  /*3e80*/  IMAD.MOV.U32 R3, RZ, RZ, R21 ;  /* 0x000000ffff037224 */ /* 0x000fcc00078e0015 */
[----:B------:R-:W-:Y:S05]  /*3e90*/  @!P0 BRA `(.L_x_363) ;  /* 0x0000000000388947 */ /* 0x000fea0003800000 */
[----:B------:R-:W-:Y:S01]  /*3ea0*/  DSETP.GEU.AND P0, PT, R14, R20, PT ;  /* 0x000000140e00722a */ /* 0x000fe20003f0e000 */
[----:B------:R-:W-:Y:S01]  /*3eb0*/  IADD3 R17, P1, PT, R23, 0x100, RZ ;  /* 0x0000010017117810 */ /* 0x000fe20007f3e0ff */
[----:B------:R-:W-:Y:S02]  /*3ec0*/  IMAD.MOV.U32 R2, RZ, RZ, R14 ;  /* 0x000000ffff027224 */ /* 0x000fe400078e000e */
[----:B------:R-:W-:Y:S02]  /*3ed0*/  IMAD.MOV.U32 R3, RZ, RZ, R15 ;  /* 0x000000ffff037224 */ /* 0x000fe400078e000f */
[----:B------:R-:W-:-:S08]  /*3ee0*/  IMAD.X R16, RZ, RZ, R22, P1 ;  /* 0x000000ffff107224 */ /* 0x000fd000008e0616 */
        /* <DEDUP_REMOVED lines=9> */
.L_x_363:
[----:B------:R-:W-:Y:S05]  /*3f80*/  BSYNC.RECONVERGENT B1 ;  /* 0x0000000000017941 */ /* 0x000fea0003800200 */
.L_x_362:
        /* <DEDUP_REMOVED lines=11> */
[----:B------:R-:W-:Y:S02]  /*4040*/  IMAD.X R15, RZ, RZ, R22, P1 ;  /* 0x000000ffff0f7224 */ /* 0x000fe400008e0616 */
[----:B------:R-:W-:Y:S02]  /*4050*/  IMAD.MOV.U32 R20, RZ, RZ, R14 ;  /* 0x000000ffff147224 */ /* 0x000fe400078e000e */
[----:B------:R-:W-:-:S04]  /*4060*/  IMAD.MOV.U32 R21, RZ, RZ, R15 ;  /* 0x000000ffff157224 */ /* 0x000fc800078e000f */
        /* <DEDUP_REMOVED lines=9> */
.L_x_365:
[----:B------:R-:W-:Y:S05]  /*4100*/  BSYNC.RECONVERGENT B1 ;  /* 0x0000000000017941 */ /* 0x000fea0003800200 */
.L_x_364:
        /* <DEDUP_REMOVED lines=21> */
.L_x_367:
[----:B------:R-:W-:Y:S05]  /*4260*/  BSYNC.RECONVERGENT B1 ;  /* 0x0000000000017941 */ /* 0x000fea0003800200 */
.L_x_366:
        /* <DEDUP_REMOVED lines=21> */
.L_x_369:
[----:B------:R-:W-:Y:S05]  /*43c0*/  BSYNC.RECONVERGENT B1 ;  /* 0x0000000000017941 */ /* 0x000fea0003800200 */
.L_x_368:
[----:B------:R-:W-:-:S04]  /*43d0*/  IADD3 R8, P1, PT, R7, 0xa00, RZ ;  /* 0x00000a0007087810 */ /* 0x000fc80007f3e0ff */
[----:B------:R-:W-:Y:S01]  /*43e0*/  ISETP.GT.U32.AND P0, PT, R8, UR4, PT ;  /* 0x0000000408007c0c */ /* 0x000fe2000bf04070 */
[----:B------:R-:W-:Y:S01]  /*43f0*/  IMAD.X R8, RZ, RZ, R6, P1 ;  /* 0x000000ffff087224 */ /* 0x000fe200008e0606 */
[----:B------:R-:W-:-:S04]  /*4400*/  IADD3 R7, P1, PT, R7, 0x500, RZ ;  /* 0x0000050007077810 */ /* 0x000fc80007f3e0ff */
[----:B------:R-:W-:Y:S01]  /*4410*/  ISETP.GT.AND.EX P0, PT, R8, UR5, PT, P0 ;  /* 0x0000000508007c0c */ /* 0x000fe2000bf04300 */
[----:B------:R-:W-:-:S12]  /*4420*/  IMAD.X R6, RZ, RZ, R6, P1 ;  /* 0x000000ffff067224 */ /* 0x000fd800008e0606 */
[----:B------:R-:W-:Y:S05]  /*4430*/  @!P0 BRA `(.L_x_370) ;  /* 0xfffffff800008947 */ /* 0x000fea000383ffff */
.L_x_359:
        /* <DEDUP_REMOVED lines=8> */
[----:B------:R-:W-:Y:S01]  /*44c0*/  BSSY.RECONVERGENT B2, `(.L_x_373) ;  /* 0x0000032000027945 */ /* 0x000fe20003800200 */
[----:B------:R-:W-:Y:S02]  /*44d0*/  IMAD.MOV.U32 R10, RZ, RZ, R0 ;  /* 0x000000ffff0a7224 */ /* 0x000fe400078e0000 */
[----:B------:R-:W-:-:S04]  /*44e0*/  IADD3 R11, PT, PT, -R7, UR4, R8 ;  /* 0x00000004070b7c10 */ /* 0x000fc8000fffe108 */
[----:B------:R-:W-:-:S04]  /*44f0*/  LOP3.LUT R8, R11, 0x300, RZ, 0xc0, !PT ;  /* 0x000003000b087812 */ /* 0x000fc800078ec0ff */
[----:B------:R-:W-:-:S13]  /*4500*/  ISETP.NE.AND P0, PT, R8, 0x300, PT ;  /* 0x000003000800780c */ /* 0x000fda0003f05270 */
[----:B------:R-:W-:Y:S05]  /*4510*/  @!P0 BRA `(.L_x_374) ;  /* 0x0000000000b08947 */ /* 0x000fea0003800000 */
[----:B------:R-:W0:Y:S01]  /*4520*/  LDCU.64 UR10, c[0x0][0x380] ;  /* 0x00007000ff0a77ac */ /* 0x000e220008000a00 */
[----:B------:R-:W-:Y:S01]  /*4530*/  IADD3 R18, P0, PT, R0, R7, RZ ;  /* 0x0000000700127210 */ /* 0x000fe20007f1e0ff */
[----:B------:R-:W-:Y:S01]  /*4540*/  IMAD.MOV.U32 R10, RZ, RZ, R0 ;  /* 0x000000ffff0a7224 */ /* 0x000fe200078e0000 */
[----:B------:R-:W-:-:S03]  /*4550*/  LEA.HI R8, R11, 0x1, RZ, 0x18 ;  /* 0x000000010b087811 */ /* 0x000fc600078fc0ff */
[----:B------:R-:W-:Y:S01]  /*4560*/  IMAD.X R23, RZ, RZ, R6, P0 ;  /* 0x000000ffff177224 */ /* 0x000fe200000e0606 */
[----:B------:R-:W-:Y:S02]  /*4570*/  LOP3.LUT R8, R8, 0x3, RZ, 0xc0, !PT ;  /* 0x0000000308087812 */ /* 0x000fe400078ec0ff */
[----:B------:R-:W-:-:S03]  /*4580*/  IADD3 R19, P0, PT, R18, UR6, RZ ;  /* 0x0000000612137c10 */ /* 0x000fc6000ff1e0ff */
[----:B------:R-:W-:Y:S01]  /*4590*/  IMAD.MOV R12, RZ, RZ, -R8 ;  /* 0x000000ffff0c7224 */ /* 0x000fe200078e0a08 */
[----:B0-----:R-:W-:-:S04]  /*45a0*/  LEA R17, P1, R18, UR10, 0x3 ;  /* 0x0000000a12117c11 */ /* 0x001fc8000f8218ff */
[----:B------:R-:W-:Y:S02]  /*45b0*/  LEA.HI.X R18, R18, UR11, R23, 0x3, P1 ;  /* 0x0000000b12127c11 */ /* 0x000fe400088f1c17 */
[----:B------:R-:W-:-:S07]  /*45c0*/  IADD3.X R23, PT, PT, R23, UR7, RZ, P0, !PT ;  /* 0x0000000717177c10 */ /* 0x000fce00087fe4ff */
.L_x_377:
        /* <DEDUP_REMOVED lines=27> */
.L_x_376:
[----:B------:R-:W-:Y:S05]  /*4780*/  BSYNC.RECONVERGENT B3 ;  /* 0x0000000000037941 */ /* 0x000fea0003800200 */
.L_x_375:
[----:B------:R-:W-:Y:S01]  /*4790*/  IADD3 R19, P0, PT, R19, 0x100, RZ ;  /* 0x0000010013137810 */ /* 0x000fe20007f1e0ff */
[----:B------:R-:W-:Y:S02]  /*47a0*/  VIADD R10, R10, 0x100 ;  /* 0x000001000a0a7836 */ /* 0x000fe40000000000 */
[----:B------:R-:W-:Y:S02]  /*47b0*/  IMAD.X R18, RZ, RZ, R18, P3 ;  /* 0x000000ffff127224 */ /* 0x000fe400018e0612 */
[----:B------:R-:W-:Y:S01]  /*47c0*/  IMAD.X R23, RZ, RZ, R23, P0 ;  /* 0x000000ffff177224 */ /* 0x000fe200000e0617 */
[----:B------:R-:W-:Y:S07]  /*47d0*/  @P2 BRA `(.L_x_377) ;  /* 0xfffffffc007c2947 */ /* 0x000fee000383ffff */
.L_x_374:
[----:B------:R-:W-:Y:S05]  /*47e0*/  BSYNC.RECONVERGENT B2 ;  /* 0x0000000000027941 */ /* 0x000fea0003800200 */
.L_x_373:
[----:B------:R-:W-:-:S13]  /*47f0*/  ISETP.GE.U32.AND P0, PT, R11, 0x300, PT ;  /* 0x000003000b00780c */ /* 0x000fda0003f06070 */
[----:B------:R-:W-:Y:S05]  /*4800*/  @!P0 BRA `(.L_x_372) ;  /* 0x0000000400c88947 */ /* 0x000fea0003800000 */
[----:B------:R-:W0:Y:S01]  /*4810*/  LDC.64 R14, c[0x0][0x380] ;  /* 0x0000e000ff0e7b82 */ /* 0x000e220000000a00 */
[----:B------:R-:W-:-:S07]  /*4820*/  VIADD R20, R10, 0x200 ;  /* 0x000002000a147836 */ /* 0x000fce0000000000 */
[----:B------:R-:W1:Y:S02]  /*4830*/  LDC.64 R12, c[0x0][0x388] ;  /* 0x0000e200ff0c7b82 */ /* 0x000e640000000a00 */
.L_x_386:
[----:B------:R-:W-:-:S05]  /*4840*/  VIADD R8, R20, 0xfffffe00 ;  /* 0xfffffe0014087836 */ /* 0x000fca0000000000 */
[----:B------:R-:W-:-:S05]  /*4850*/  IADD3 R9, P0, PT, R8, R7, RZ ;  /* 0x0000000708097210 */ /* 0x000fca0007f1e0ff */
[----:B------:R-:W-:Y:S01]  /*4860*/  IMAD.X R8, RZ, RZ, R6, P0 ;  /* 0x000000ffff087224 */ /* 0x000fe200000e0606 */
[----:B0-----:R-:W-:-:S04]  /*4870*/  LEA R16, P0, R9, R14, 0x3 ;  /* 0x0000000e09107211 */ /* 0x001fc800078018ff */
[----:B------:R-:W-:-:S05]  /*4880*/  LEA.HI.X R17, R9, R15, R8, 0x3, P0 ;  /* 0x0000000f09117211 */ /* 0x000fca00000f1c08 */
[----:B------:R-:W2:Y:S04]  /*4890*/  LDG.E.64 R18, desc[UR8][R16.64] ;  /* 0x0000000810127981 */ /* 0x000ea8000c1e1b00 */
[----:B------:R0:W5:Y:S01]  /*48a0*/  LDG.E.64 R10, desc[UR8][R16.64+0x800] ;  /* 0x00080008100a7981 */ /* 0x000162000c1e1b00 */
[----:B-1----:R-:W-:Y:S01]  /*48b0*/  IADD3 R25, P1, PT, R9, R12, RZ ;  /* 0x0000000c09197210 */ /* 0x002fe20007f3e0ff */
[----:B------:R-:W-:Y:S01]  /*48c0*/  BSSY.RECONVERGENT B2, `(.L_x_378) ;  /* 0x0000016000027945 */ /* 0x000fe20003800200 */
[----:B------:R-:W-:Y:S02]  /*48d0*/  IMAD.MOV.U32 R23, RZ, RZ, R4 ;  /* 0x000000ffff177224 */ /* 0x000fe400078e0004 */
[----:B------:R-:W-:Y:S02]  /*48e0*/  IMAD.MOV.U32 R22, RZ, RZ, R5 ;  /* 0x000000ffff167224 */ /* 0x000fe400078e0005 */
[----:B------:R-:W-:-:S02]  /*48f0*/  IMAD.X R24, R8, 0x1, R13, P1 ;  /* 0x0000000108187824 */ /* 0x000fc400008e060d */
        /* <DEDUP_REMOVED lines=18> */
.L_x_379:
[----:B------:R-:W-:Y:S05]  /*4a20*/  BSYNC.RECONVERGENT B2 ;  /* 0x0000000000027941 */ /* 0x000fea0003800200 */
.L_x_378:
[----:B------:R0:W5:Y:S04]  /*4a30*/  LDG.E.64 R2, desc[UR8][R16.64+0x1000] ;  /* 0x0010000810027981 */ /* 0x000168000c1e1b00 */
[----:B------:R0:W5:Y:S02]  /*4a40*/  LDG.E.64 R18, desc[UR8][R16.64+0x1800] ;  /* 0x0018000810127981 */ /* 0x000164000c1e1b00 */
[----:B-----5:R-:W-:Y:S01]  /*4a50*/  DSETP.GEU.AND P0, PT, R8, R10, PT ;  /* 0x0000000a0800722a */ /* 0x020fe20003f0e000 */
[----:B------:R-:W-:Y:S01]  /*4a60*/  VIADD R4, R20, 0xffffff00 ;  /* 0xffffff0014047836 */ /* 0x000fe20000000000 */
[----:B------:R-:W-:Y:S01]  /*4a70*/  BSSY.RECONVERGENT B2, `(.L_x_380) ;  /* 0x0000016000027945 */ /* 0x000fe20003800200 */
[----:B------:R-:W-:Y:S02]  /*4a80*/  IMAD.MOV.U32 R24, RZ, RZ, R23 ;  /* 0x000000ffff187224 */ /* 0x000fe400078e0017 */
[----:B------:R-:W-:Y:S01]  /*4a90*/  IMAD.MOV.U32 R25, RZ, RZ, R22 ;  /* 0x000000ffff197224 */ /* 0x000fe200078e0016 */
[----:B------:R-:W-:Y:S01]  /*4aa0*/  IADD3 R26, P1, P2, R7, R12, R4 ;  /* 0x0000000c071a7210 */ /* 0x000fe20007a3e004 */
[----:B------:R-:W-:-:S02]  /*4ab0*/  IMAD.MOV.U32 R4, RZ, RZ, R8 ;  /* 0x000000ffff047224 */ /* 0x000fc400078e0008 */
[----:B------:R-:W-:Y:S01]  /*4ac0*/  IMAD.MOV.U32 R5, RZ, RZ, R9 ;  /* 0x000000ffff057224 */ /* 0x000fe200078e0009 */
[----:B------:R-:W-:-:S04]  /*4ad0*/  IADD3.X R27, PT, PT, R6, R13, RZ, P1, P2 ;  /* 0x0000000d061b7210 */ /* 0x000fc80000fe44ff */
        /* <DEDUP_REMOVED lines=15> */
.L_x_381:
[----:B------:R-:W-:Y:S05]  /*4bd0*/  BSYNC.RECONVERGENT B2 ;  /* 0x0000000000027941 */ /* 0x000fea0003800200 */
.L_x_380:
[----:B------:R-:W-:Y:S01]  /*4be0*/  DSETP.GEU.AND P0, PT, R4, R2, PT ;  /* 0x000000020400722a */ /* 0x000fe20003f0e000 */
[----:B------:R-:W-:Y:S01]  /*4bf0*/  VIADD R10, R20, 0x100 ;  /* 0x00000100140a7836 */ /* 0x000fe20000000000 */
[CC--:B------:R-:W-:Y:S01]  /*4c00*/  IADD3 R17, P1, P4, R7.reuse, R12.reuse, R20 ;  /* 0x0000000c07117210 */ /* 0x0c0fe20007c3e014 */
[----:B------:R-:W-:Y:S01]  /*4c10*/  BSSY.RECONVERGENT B2, `(.L_x_382) ;  /* 0x0000016000027945 */ /* 0x000fe20003800200 */
[----:B------:R-:W-:Y:S02]  /*4c20*/  IMAD.MOV.U32 R11, RZ, RZ, R24 ;  /* 0x000000ffff0b7224 */ /* 0x000fe400078e0018 */
[----:B------:R-:W-:Y:S01]  /*4c30*/  IADD3 R10, P2, P3, R7, R12, R10 ;  /* 0x0000000c070a7210 */ /* 0x000fe20007b5e00a */
[----:B------:R-:W-:Y:S01]  /*4c40*/  IMAD.MOV.U32 R16, RZ, RZ, R25 ;  /* 0x000000ffff107224 */ /* 0x000fe200078e0019 */
[----:B------:R-:W-:Y:S01]  /*4c50*/  IADD3.X R22, PT, PT, R6, R13, RZ, P1, P4 ;  /* 0x0000000d06167210 */ /* 0x000fe20000fe84ff */
        /* <DEDUP_REMOVED lines=17> */
.L_x_383:
[----:B------:R-:W-:Y:S05]  /*4d70*/  BSYNC.RECONVERGENT B2 ;  /* 0x0000000000027941 */ /* 0x000fea0003800200 */
.L_x_382:
        /* <DEDUP_REMOVED lines=22> */
.L_x_385:
[----:B------:R-:W-:Y:S05]  /*4ee0*/  BSYNC.RECONVERGENT B2 ;  /* 0x0000000000027941 */ /* 0x000fea0003800200 */
.L_x_384:
[C---:B------:R-:W-:Y:S02]  /*4ef0*/  VIADD R8, R20.reuse, 0x200 ;  /* 0x0000020014087836 */ /* 0x040fe40000000000 */
[----:B------:R-:W-:-:S03]  /*4f00*/  VIADD R20, R20, 0x400 ;  /* 0x0000040014147836 */ /* 0x000fc60000000000 */
[----:B------:R-:W-:-:S13]  /*4f10*/  ISETP.GE.AND P0, PT, R8, R21, PT ;  /* 0x000000150800720c */ /* 0x000fda0003f06270 */
[----:B------:R-:W-:Y:S05]  /*4f20*/  @!P0 BRA `(.L_x_386) ;  /* 0xfffffff800448947 */ /* 0x000fea000383ffff */
.L_x_372:
[----:B------:R-:W-:Y:S05]  /*4f30*/  BSYNC.RECONVERGENT B1 ;  /* 0x0000000000017941 */ /* 0x000fea0003800200 */
.L_x_371:
        /* <DEDUP_REMOVED lines=27> */
.L_x_388:
[----:B------:R-:W-:Y:S05]  /*50f0*/  BSYNC.RECONVERGENT B1 ;  /* 0x0000000000017941 */ /* 0x000fea0003800200 */
.L_x_387:
        /* <DEDUP_REMOVED lines=26> */
.L_x_390:
[----:B------:R-:W-:Y:S05]  /*52a0*/  BSYNC.RECONVERGENT B1 ;  /* 0x0000000000017941 */ /* 0x000fea0003800200 */
.L_x_389:
        /* <DEDUP_REMOVED lines=26> */
.L_x_392:
[----:B------:R-:W-:Y:S05]  /*5450*/  BSYNC.RECONVERGENT B1 ;  /* 0x0000000000017941 */ /* 0x000fea0003800200 */
.L_x_391:
        /* <DEDUP_REMOVED lines=26> */
.L_x_394:
[----:B------:R-:W-:Y:S05]  /*5600*/  BSYNC.RECONVERGENT B1 ;  /* 0x0000000000017941 */ /* 0x000fea0003800200 */
.L_x_393:
        /* <DEDUP_REMOVED lines=27> */
.L_x_396:
[----:B------:R-:W-:Y:S05]  /*57c0*/  BSYNC.RECONVERGENT B1 ;  /* 0x0000000000017941 */ /* 0x000fea0003800200 */
.L_x_395:
        /* <DEDUP_REMOVED lines=10> */
.L_x_398:
[----:B------:R-:W-:Y:S05]  /*5870*/  BSYNC.RECONVERGENT B1 ;  /* 0x0000000000017941 */ /* 0x000fea0003800200 */
.L_x_397:
        /* <DEDUP_REMOVED lines=31> */
.L_x_400:
[----:B------:R-:W-:Y:S05]  /*5a70*/  BSYNC.RECONVERGENT B1 ;  /* 0x0000000000017941 */ /* 0x000fea0003800200 */
.L_x_399:
        /* <DEDUP_REMOVED lines=22> */
.L_x_402:
[----:B------:R-:W-:Y:S05]  /*5be0*/  BSYNC.RECONVERGENT B1 ;  /* 0x0000000000017941 */ /* 0x000fea0003800200 */
.L_x_401:
        /* <DEDUP_REMOVED lines=22> */
.L_x_404:
[----:B------:R-:W-:Y:S05]  /*5d50*/  BSYNC.RECONVERGENT B1 ;  /* 0x0000000000017941 */ /* 0x000fea0003800200 */
.L_x_403:
        /* <DEDUP_REMOVED lines=22> */
.L_x_406:
[----:B------:R-:W-:Y:S05]  /*5ec0*/  BSYNC.RECONVERGENT B1 ;  /* 0x0000000000017941 */ /* 0x000fea0003800200 */
.L_x_405:
        /* <DEDUP_REMOVED lines=21> */
.L_x_408:
[----:B------:R-:W-:Y:S05]  /*6020*/  BSYNC.RECONVERGENT B1 ;  /* 0x0000000000017941 */ /* 0x000fea0003800200 */
.L_x_407:
        /* <DEDUP_REMOVED lines=21> */
.L_x_410:
[----:B------:R-:W-:Y:S05]  /*6180*/  BSYNC.RECONVERGENT B1 ;  /* 0x0000000000017941 */ /* 0x000fea0003800200 */
.L_x_409:
[----:B------:R-:W-:Y:S01]  /*6190*/  DSETP.GEU.AND P0, PT, R6, R10, PT ;  /* 0x0000000a0600722a */ /* 0x000fe20003f0e000 */
[----:B------:R-:W-:Y:S02]  /*61a0*/  IMAD.MOV.U32 R16, RZ, RZ, R13 ;  /* 0x000000ffff107224 */ /* 0x000fe400078e000d */
[----:B------:R-:W-:Y:S02]  /*61b0*/  IMAD.MOV.U32 R17, RZ, RZ, R12 ;  /* 0x000000ffff117224 */ /* 0x000fe400078e000c */
[----:B------:R-:W-:Y:S02]  /*61c0*/  IMAD.MOV.U32 R2, RZ, RZ, R6 ;  /* 0x000000ffff027224 */ /* 0x000fe400078e0006 */
[----:B------:R-:W-:-:S07]  /*61d0*/  IMAD.MOV.U32 R3, RZ, RZ, R7 ;  /* 0x000000ffff037224 */ /* 0x000fce00078e0007 */
[----:B------:R-:W-:Y:S05]  /*61e0*/  @!P0 BRA `(.L_x_318) ;  /* 0x0000000000348947 */ /* 0x000fea0003800000 */
[----:B------:R2:W0:Y:S01]  /*61f0*/  LDS.64 R16, [R0+0x80] ;  /* 0x0000800000107984 */ /* 0x0004220000000a00 */
[----:B------:R-:W-:Y:S01]  /*6200*/  DSETP.GEU.AND P0, PT, R10, R6, PT ;  /* 0x000000060a00722a */ /* 0x000fe20003f0e000 */
[----:B------:R-:W-:Y:S02]  /*6210*/  IMAD.MOV.U32 R2, RZ, RZ, R10 ;  /* 0x000000ffff027224 */ /* 0x000fe400078e000a */
[----:B------:R-:W-:-:S11]  /*6220*/  IMAD.MOV.U32 R3, RZ, RZ, R11 ;  /* 0x000000ffff037224 */ /* 0x000fd600078e000b */
[----:B--2---:R-:W-:Y:S05]  /*6230*/  @!P0 BRA `(.L_x_318) ;  /* 0x0000000000208947 */ /* 0x004fea0003800000 */
[CC--:B0-----:R-:W-:Y:S02]  /*6240*/  ISETP.GE.U32.AND P0, PT, R13.reuse, R16.reuse, PT ;  /* 0x000000100d00720c */ /* 0x0c1fe40003f06070 */
[----:B------:R-:W-:Y:S02]  /*6250*/  ISETP.LT.U32.AND P2, PT, R13, R16, PT ;  /* 0x000000100d00720c */ /* 0x000fe40003f41070 */
[CC--:B------:R-:W-:Y:S02]  /*6260*/  ISETP.GE.AND.EX P0, PT, R12.reuse, R17.reuse, PT, P0 ;  /* 0x000000110c00720c */ /* 0x0c0fe40003f06300 */
[----:B------:R-:W-:Y:S02]  /*6270*/  ISETP.LT.AND.EX P2, PT, R12, R17, PT, P2 ;  /* 0x000000110c00720c */ /* 0x000fe40003f41320 */
[----:B------:R-:W-:Y:S02]  /*6280*/  FSEL R2, R6, R10, !P0 ;  /* 0x0000000a06027208 */ /* 0x000fe40004000000 */
[----:B------:R-:W-:-:S02]  /*6290*/  FSEL R3, R7, R11, !P0 ;  /* 0x0000000b07037208 */ /* 0x000fc40004000000 */
[----:B------:R-:W-:Y:S02]  /*62a0*/  SEL R16, R13, R16, P2 ;  /* 0x000000100d107207 */ /* 0x000fe40001000000 */
[----:B------:R-:W-:-:S07]  /*62b0*/  SEL R17, R12, R17, P2 ;  /* 0x000000110c117207 */ /* 0x000fce0001000000 */
.L_x_318:
[----:B------:R-:W-:Y:S05]  /*62c0*/  BSYNC.RECONVERGENT B0 ;  /* 0x0000000000007941 */ /* 0x000fea0003800200 */
.L_x_285:
[----:B------:R-:W-:Y:S05]  /*62d0*/  @P1 EXIT ;  /* 0x000000000000194d */ /* 0x000fea0003800000 */
[----:B01----:R-:W0:Y:S02]  /*62e0*/  LDC.64 R4, c[0x0][0x390] ;  /* 0x0000e400ff047b82 */ /* 0x003e240000000a00 */
[----:B0-----:R-:W-:Y:S04]  /*62f0*/  STG.E.64 desc[UR8][R4.64], R2 ;  /* 0x0000000204007986 */ /* 0x001fe8000c101b08 */
[----:B---34-:R-:W-:Y:S01]  /*6300*/  STG.E.64 desc[UR8][R4.64+0x8], R16 ;  /* 0x0000081004007986 */ /* 0x018fe2000c101b08 */
[----:B------:R-:W-:Y:S05]  /*6310*/  EXIT ;  /* 0x000000000000794d */ /* 0x000fea0003800000 */
.L_x_411:
        /* <DEDUP_REMOVED lines=14> */
.L_x_816:


//--------------------- .text._ZN6thrust24THRUST_300001_SM_1000_NS8cuda_cub4core6detail13_kernel_agentINS1_8__reduce11ReduceAgentIPN4cuda3std3__45tupleIJdlEEESC_SB_iNS1_9__extrema9arg_min_fIdlNS9_4lessIdEEEEEEJSC_SC_iSH_EEEvDpT0_ --------------------------
	.section	.text._ZN6thrust24THRUST_300001_SM_1000_NS8cuda_cub4core6detail13_kernel_agentINS1_8__reduce11ReduceAgentIPN4cuda3std3__45tupleIJdlEEESC_SB_iNS1_9__extrema9arg_min_fIdlNS9_4lessIdEEEEEEJSC_SC_iSH_EEEvDpT0_,"ax",@progbits
	.align	128
        .global         _ZN6thrust24THRUST_300001_SM_1000_NS8cuda_cub4core6detail13_kernel_agentINS1_8__reduce11ReduceAgentIPN4cuda3std3__45tupleIJdlEEESC_SB_iNS1_9__extrema9arg_min_fIdlNS9_4lessIdEEEEEEJSC_SC_iSH_EEEvDpT0_
        .type           _ZN6thrust24THRUST_300001_SM_1000_NS8cuda_cub4core6detail13_kernel_agentINS1_8__reduce11ReduceAgentIPN4cuda3std3__45tupleIJdlEEESC_SB_iNS1_9__extrema9arg_min_fIdlNS9_4lessIdEEEEEEJSC_SC_iSH_EEEvDpT0_,@function
        .size           _ZN6thrust24THRUST_300001_SM_1000_NS8cuda_cub4core6detail13_kernel_agentINS1_8__reduce11ReduceAgentIPN4cuda3std3__45tupleIJdlEEESC_SB_iNS1_9__extrema9arg_min_fIdlNS9_4lessIdEEEEEEJSC_SC_iSH_EEEvDpT0_,(.L_x_817 - _ZN6thrust24THRUST_300001_SM_1000_NS8cuda_cub4core6detail13_kernel_agentINS1_8__reduce11ReduceAgentIPN4cuda3std3__45tupleIJdlEEESC_SB_iNS1_9__extrema9arg_min_fIdlNS9_4lessIdEEEEEEJSC_SC_iSH_EEEvDpT0_)
        .other          _ZN6thrust24THRUST_300001_SM_1000_NS8cuda_cub4core6detail13_kernel_agentINS1_8__reduce11ReduceAgentIPN4cuda3std3__45tupleIJdlEEESC_SB_iNS1_9__extrema9arg_min_fIdlNS9_4lessIdEEEEEEJSC_SC_iSH_EEEvDpT0_,@"STO_CUDA_ENTRY STV_DEFAULT"
_ZN6thrust24THRUST_300001_SM_1000_NS8cuda_cub4core6detail13_kernel_agentINS1_8__reduce11ReduceAgentIPN4cuda3std3__45tupleIJdlEEESC_SB_iNS1_9__extrema9arg_min_fIdlNS9_4lessIdEEEEEEJSC_SC_iSH_EEEvDpT0_:
.text._ZN6thrust24THRUST_300001_SM_1000_NS8cuda_cub4core6detail13_kernel_agentINS1_8__reduce11ReduceAgentIPN4cuda3std3__45tupleIJdlEEESC_SB_iNS1_9__extrema9arg_min_fIdlNS9_4lessIdEEEEEEJSC_SC_iSH_EEEvDpT0_:
        /* <DEDUP_REMOVED lines=21> */
.L_x_415:
[----:B0-----:R-:W-:Y:S05]  /*0150*/  BSYNC.RECONVERGENT B1 ;  /* 0x0000000000017941 */ /* 0x001fea0003800200 */
.L_x_414:
        /* <DEDUP_REMOVED lines=15> */
.L_x_422:
        /* <DEDUP_REMOVED lines=27> */
.L_x_421:
[----:B------:R-:W-:Y:S05]  /*0400*/  BSYNC.RECONVERGENT B3 ;  /* 0x0000000000037941 */ /* 0x000fea0003800200 */
.L_x_420:
[----:B------:R-:W-:Y:S02]  /*0410*/  IMAD.X R9, RZ, RZ, R9, P3 ;  /* 0x000000ffff097224 */ /* 0x000fe400018e0609 */
[----:B------:R-:W-:Y:S01]  /*0420*/  VIADD R6, R6, 0x100 ;  /* 0x0000010006067836 */ /* 0x000fe20000000000 */
[----:B------:R-:W-:Y:S06]  /*0430*/  @P2 BRA `(.L_x_422) ;  /* 0xfffffffc00842947 */ /* 0x000fec000383ffff */
.L_x_419:
[----:B------:R-:W-:Y:S05]  /*0440*/  BSYNC.RECONVERGENT B2 ;  /* 0x0000000000027941 */ /* 0x000fea0003800200 */
.L_x_418:
[----:B-1----:R-:W0:Y:S01]  /*0450*/  LDC.64 R8, c[0x0][0x380] ;  /* 0x0000e000ff087b82 */ /* 0x002e220000000a00 */
[----:B------:R-:W-:-:S13]  /*0460*/  ISETP.GE.U32.AND P0, PT, R16, 0x300, PT ;  /* 0x000003001000780c */ /* 0x000fda0003f06070 */
[----:B------:R-:W-:Y:S05]  /*0470*/  @!P0 BRA `(.L_x_417) ;  /* 0x0000000400888947 */ /* 0x000fea0003800000 */
.L_x_431:
        /* <DEDUP_REMOVED lines=27> */
.L_x_424:
[----:B------:R-:W-:Y:S05]  /*0630*/  BSYNC.RECONVERGENT B2 ;  /* 0x0000000000027941 */ /* 0x000fea0003800200 */
.L_x_423:
        /* <DEDUP_REMOVED lines=22> */
.L_x_426:
[----:B------:R-:W-:Y:S05]  /*07a0*/  BSYNC.RECONVERGENT B2 ;  /* 0x0000000000027941 */ /* 0x000fea0003800200 */
.L_x_425:
        /* <DEDUP_REMOVED lines=22> */
.L_x_428:
[----:B------:R-:W-:Y:S05]  /*0910*/  BSYNC.RECONVERGENT B2 ;  /* 0x0000000000027941 */ /* 0x000fea0003800200 */
.L_x_427:
        /* <DEDUP_REMOVED lines=20> */
.L_x_430:
[----:B------:R-:W-:Y:S05]  /*0a60*/  BSYNC.RECONVERGENT B2 ;  /* 0x0000000000027941 */ /* 0x000fea0003800200 */
.L_x_429:
[----:B------:R-:W-:-:S05]  /*0a70*/  VIADD R6, R6, 0x400 ;  /* 0x0000040006067836 */ /* 0x000fca0000000000 */
[----:B------:R-:W-:-:S13]  /*0a80*/  ISETP.GE.AND P0, PT, R6, UR5, PT ;  /* 0x0000000506007c0c */ /* 0x000fda000bf06270 */
[----:B------:R-:W-:Y:S05]  /*0a90*/  @!P0 BRA `(.L_x_431) ;  /* 0xfffffff800788947 */ /* 0x000fea000383ffff */
.L_x_417:
[----:B------:R-:W-:Y:S05]  /*0aa0*/  BSYNC.RECONVERGENT B1 ;  /* 0x0000000000017941 */ /* 0x000fea0003800200 */
.L_x_416:
        /* <DEDUP_REMOVED lines=30> */
.L_x_434:
[----:B------:R-:W-:Y:S05]  /*0c90*/  BSYNC.RECONVERGENT B1 ;  /* 0x0000000000017941 */ /* 0x000fea0003800200 */
.L_x_433:
        /* <DEDUP_REMOVED lines=26> */
.L_x_436:
[----:B------:R-:W-:Y:S05]  /*0e40*/  BSYNC.RECONVERGENT B1 ;  /* 0x0000000000017941 */ /* 0x000fea0003800200 */
.L_x_435:
        /* <DEDUP_REMOVED lines=26> */
.L_x_438:
[----:B------:R-:W-:Y:S05]  /*0ff0*/  BSYNC.RECONVERGENT B1 ;  /* 0x0000000000017941 */ /* 0x000fea0003800200 */
.L_x_437:
        /* <DEDUP_REMOVED lines=26> */
.L_x_440:
[----:B------:R-:W-:Y:S05]  /*11a0*/  BSYNC.RECONVERGENT B1 ;  /* 0x0000000000017941 */ /* 0x000fea0003800200 */
.L_x_439:
        /* <DEDUP_REMOVED lines=27> */
.L_x_442:
[----:B------:R-:W-:Y:S05]  /*1360*/  BSYNC.RECONVERGENT B1 ;  /* 0x0000000000017941 */ /* 0x000fea0003800200 */
.L_x_441:
        /* <DEDUP_REMOVED lines=10> */
.L_x_444:
[----:B------:R-:W-:Y:S05]  /*1410*/  BSYNC.RECONVERGENT B1 ;  /* 0x0000000000017941 */ /* 0x000fea0003800200 */
.L_x_443:
        /* <DEDUP_REMOVED lines=31> */
.L_x_447:
[----:B------:R-:W-:Y:S05]  /*1610*/  BSYNC.RECONVERGENT B1 ;  /* 0x0000000000017941 */ /* 0x000fea0003800200 */
.L_x_446:
        /* <DEDUP_REMOVED lines=24> */
.L_x_449:
[----:B------:R-:W-:Y:S05]  /*17a0*/  BSYNC.RECONVERGENT B1 ;  /* 0x0000000000017941 */ /* 0x000fea0003800200 */
.L_x_448:
        /* <DEDUP_REMOVED lines=21> */
.L_x_451:
[----:B------:R-:W-:Y:S05]  /*1900*/  BSYNC.RECONVERGENT B1 ;  /* 0x0000000000017941 */ /* 0x000fea0003800200 */
.L_x_450:
        /* <DEDUP_REMOVED lines=21> */
.L_x_453:
[----:B------:R-:W-:Y:S05]  /*1a60*/  BSYNC.RECONVERGENT B1 ;  /* 0x0000000000017941 */ /* 0x000fea0003800200 */
.L_x_452:
        /* <DEDUP_REMOVED lines=21> */
.L_x_455:
[----:B------:R-:W-:Y:S05]  /*1bc0*/  BSYNC.RECONVERGENT B1 ;  /* 0x0000000000017941 */ /* 0x000fea0003800200 */
.L_x_454:
        /* <DEDUP_REMOVED lines=21> */
.L_x_457:
[----:B------:R-:W-:Y:S05]  /*1d20*/  BSYNC.RECONVERGENT B1 ;  /* 0x0000000000017941 */ /* 0x000fea0003800200 */
.L_x_456:
        /* <DEDUP_REMOVED lines=20> */
.L_x_432:
        /* <DEDUP_REMOVED lines=33> */
.L_x_459:
[----:B------:R-:W-:Y:S05]  /*2080*/  BSYNC.RECONVERGENT B1 ;  /* 0x0000000000017941 */ /* 0x000fea0003800200 */
.L_x_458:
        /* <DEDUP_REMOVED lines=27> */
.L_x_461:
[----:B------:R-:W-:Y:S05]  /*2240*/  BSYNC.RECONVERGENT B1 ;  /* 0x0000000000017941 */ /* 0x000fea0003800200 */
.L_x_460:
        /* <DEDUP_REMOVED lines=27> */
.L_x_463:
[----:B------:R-:W-:Y:S05]  /*2400*/  BSYNC.RECONVERGENT B1 ;  /* 0x0000000000017941 */ /* 0x000fea0003800200 */
.L_x_462:
        /* <DEDUP_REMOVED lines=27> */
.L_x_465:
[----:B------:R-:W-:Y:S05]  /*25c0*/  BSYNC.RECONVERGENT B1 ;  /* 0x0000000000017941 */ /* 0x000fea0003800200 */
.L_x_464:
        /* <DEDUP_REMOVED lines=28> */
.L_x_467:
[----:B------:R-:W-:Y:S05]  /*2790*/  BSYNC.RECONVERGENT B1 ;  /* 0x0000000000017941 */ /* 0x000fea0003800200 */
.L_x_466:
        /* <DEDUP_REMOVED lines=10> */
.L_x_469:
[----:B------:R-:W-:Y:S05]  /*2840*/  BSYNC.RECONVERGENT B1 ;  /* 0x0000000000017941 */ /* 0x000fea0003800200 */
.L_x_468:
        /* <DEDUP_REMOVED lines=35> */
.L_x_471:
[----:B------:R-:W-:Y:S05]  /*2a80*/  BSYNC.RECONVERGENT B1 ;  /* 0x0000000000017941 */ /* 0x000fea0003800200 */
.L_x_470:
        /* <DEDUP_REMOVED lines=32> */
.L_x_473:
[----:B------:R-:W-:Y:S05]  /*2c90*/  BSYNC.RECONVERGENT B1 ;  /* 0x0000000000017941 */ /* 0x000fea0003800200 */
.L_x_472:
        /* <DEDUP_REMOVED lines=32> */
.L_x_475:
[----:B------:R-:W-:Y:S05]  /*2ea0*/  BSYNC.RECONVERGENT B1 ;  /* 0x0000000000017941 */ /* 0x000fea0003800200 */
.L_x_474:
        /* <DEDUP_REMOVED lines=32> */
.L_x_477:
[----:B------:R-:W-:Y:S05]  /*30b0*/  BSYNC.RECONVERGENT B1 ;  /* 0x0000000000017941 */ /* 0x000fea0003800200 */
.L_x_476:
        /* <DEDUP_REMOVED lines=32> */
.L_x_479:
[----:B------:R-:W-:Y:S05]  /*32c0*/  BSYNC.RECONVERGENT B1 ;  /* 0x0000000000017941 */ /* 0x000fea0003800200 */
.L_x_478:
        /* <DEDUP_REMOVED lines=32> */
.L_x_481:
[----:B------:R-:W-:Y:S05]  /*34d0*/  BSYNC.RECONVERGENT B1 ;  /* 0x0000000000017941 */ /* 0x000fea0003800200 */
.L_x_480:
        /* <DEDUP_REMOVED lines=30> */
.L_x_413:
        /* <DEDUP_REMOVED lines=32> */
.L_x_483:
[----:B------:R-:W-:Y:S05]  /*38c0*/  BSYNC.RECONVERGENT B1 ;  /* 0x0000000000017941 */ /* 0x000fea0003800200 */
.L_x_482:
        /* <DEDUP_REMOVED lines=21> */
.L_x_485:
[----:B------:R-:W-:Y:S05]  /*3a20*/  BSYNC.RECONVERGENT B1 ;  /* 0x0000000000017941 */ /* 0x000fea0003800200 */
.L_x_484:
        /* <DEDUP_REMOVED lines=21> */
.L_x_487:
[----:B------:R-:W-:Y:S05]  /*3b80*/  BSYNC.RECONVERGENT B1 ;  /* 0x0000000000017941 */ /* 0x000fea0003800200 */
.L_x_486:
        /* <DEDUP_REMOVED lines=21> */
.L_x_489:
[----:B------:R-:W-:Y:S05]  /*3ce0*/  BSYNC.RECONVERGENT B1 ;  /* 0x0000000000017941 */ /* 0x000fea0003800200 */
.L_x_488:
[----:B------:R-:W-:Y:S01]  /*3cf0*/  UISETP.GE.U32.AND UP0, UPT, UR4, 0xa00, UPT ;  /* 0x00000a000400788c */ /* 0x000fe2000bf06070 */
[----:B------:R-:W-:-:S08]  /*3d00*/  IMAD.MOV.U32 R7, RZ, RZ, 0x500 ;  /* 0x00000500ff077424 */ /* 0x000fd000078e00ff */
[----:B------:R-:W-:Y:S05]  /*3d10*/  BRA.U !UP0, `(.L_x_490) ;  /* 0x0000000908047547 */ /* 0x000fea000b800000 */
[----:B------:R-:W0:Y:S01]  /*3d20*/  LDC.64 R26, c[0x0][0x380] ;  /* 0x0000e000ff1a7b82 */ /* 0x000e220000000a00 */
[----:B------:R-:W-:Y:S01]  /*3d30*/  IMAD.MOV.U32 R7, RZ, RZ, 0x500 ;  /* 0x00000500ff077424 */ /* 0x000fe200078e00ff */
[----:B------:R-:W1:Y:S06]  /*3d40*/  LDCU UR4, c[0x0][0x390] ;  /* 0x00007200ff0477ac */ /* 0x000e6c0008000800 */
.L_x_501:
[----:B------:R-:W-:-:S04]  /*3d50*/  IMAD.IADD R31, R0, 0x1, R7 ;  /* 0x00000001001f7824 */ /* 0x000fc800078e0207 */
[----:B0-----:R-:W-:-:S05]  /*3d60*/  IMAD.WIDE.U32 R30, R31, 0x10, R26 ;  /* 0x000000101f1e7825 */ /* 0x001fca00078e001a */
        /* <DEDUP_REMOVED lines=31> */
.L_x_492:
[----:B-1----:R-:W-:Y:S05]  /*3f60*/  BSYNC.RECONVERGENT B1 ;  /* 0x0000000000017941 */ /* 0x002fea0003800200 */
.L_x_491:
        /* <DEDUP_REMOVED lines=21> */
.L_x_494:
[----:B------:R-:W-:Y:S05]  /*40c0*/  BSYNC.RECONVERGENT B1 ;  /* 0x0000000000017941 */ /* 0x000fea0003800200 */
.L_x_493:
        /* <DEDUP_REMOVED lines=21> */
.L_x_496:
[----:B------:R-:W-:Y:S05]  /*4220*/  BSYNC.RECONVERGENT B1 ;  /* 0x0000000000017941 */ /* 0x000fea0003800200 */
.L_x_495:
        /* <DEDUP_REMOVED lines=21> */
.L_x_498:
[----:B------:R-:W-:Y:S05]  /*4380*/  BSYNC.RECONVERGENT B1 ;  /* 0x0000000000017941 */ /* 0x000fea0003800200 */
.L_x_497:
        /* <DEDUP_REMOVED lines=21> */
.L_x_500:
[----:B------:R-:W-:Y:S05]  /*44e0*/  BSYNC.RECONVERGENT B1 ;  /* 0x0000000000017941 */ /* 0x000fea0003800200 */
.L_x_499:
[C---:B------:R-:W-:Y:S02]  /*44f0*/  VIADD R6, R7.reuse, 0xa00 ;  /* 0x00000a0007067836 */ /* 0x040fe40000000000 */
[----:B------:R-:W-:-:S03]  /*4500*/  VIADD R7, R7, 0x500 ;  /* 0x0000050007077836 */ /* 0x000fc60000000000 */
[----:B------:R-:W-:-:S13]  /*4510*/  ISETP.GT.AND P0, PT, R6, UR4, PT ;  /* 0x0000000406007c0c */ /* 0x000fda000bf04270 */
[----:B------:R-:W-:Y:S05]  /*4520*/  @!P0 BRA `(.L_x_501) ;  /* 0xfffffff800088947 */ /* 0x000fea000383ffff */
.L_x_490:
[----:B------:R-:W-:-:S13]  /*4530*/  ISETP.GE.AND P0, PT, R7, UR4, PT ;  /* 0x0000000407007c0c */ /* 0x000fda000bf06270 */
        /* <DEDUP_REMOVED lines=12> */
[----:B------:R-:W0:Y:S01]  /*4600*/  LDC.64 R8, c[0x0][0x380] ;  /* 0x0000e000ff087b82 */ /* 0x000e220000000a00 */
[----:B------:R-:W-:Y:S01]  /*4610*/  LEA.HI R6, R16, 0x1, RZ, 0x18 ;  /* 0x0000000110067811 */ /* 0x000fe200078fc0ff */
[----:B------:R-:W-:-:S03]  /*4620*/  IMAD.IADD R17, R0, 0x1, R7 ;  /* 0x0000000100117824 */ /* 0x000fc600078e0207 */
[----:B------:R-:W-:Y:S01]  /*4630*/  LOP3.LUT R10, R6, 0x3, RZ, 0xc0, !PT ;  /* 0x00000003060a7812 */ /* 0x000fe200078ec0ff */
[----:B------:R-:W-:-:S04]  /*4640*/  IMAD.MOV.U32 R6, RZ, RZ, R0 ;  /* 0x000000ffff067224 */ /* 0x000fc800078e0000 */
[----:B------:R-:W-:-:S07]  /*4650*/  IMAD.MOV R10, RZ, RZ, -R10 ;  /* 0x000000ffff0a7224 */ /* 0x000fce00078e0a0a */
.L_x_508:
[----:B0-----:R-:W-:-:S05]  /*4660*/  IMAD.WIDE.U32 R14, R17, 0x10, R8 ;  /* 0x00000010110e7825 */ /* 0x001fca00078e0008 */
[----:B------:R-:W2:Y:S01]  /*4670*/  LDG.E.64.CONSTANT R12, desc[UR6][R14.64] ;  /* 0x000000060e0c7981 */ /* 0x000ea2000c1e9b00 */
[----:B------:R-:W-:Y:S01]  /*4680*/  VIADD R10, R10, 0x1 ;  /* 0x000000010a0a7836 */ /* 0x000fe20000000000 */
[----:B------:R-:W-:Y:S04]  /*4690*/  BSSY.RECONVERGENT B3, `(.L_x_506) ;  /* 0x0000017000037945 */ /* 0x000fe80003800200 */
        /* <DEDUP_REMOVED lines=22> */
.L_x_507:
[----:B------:R-:W-:Y:S05]  /*4800*/  BSYNC.RECONVERGENT B3 ;  /* 0x0000000000037941 */ /* 0x000fea0003800200 */
.L_x_506:
[----:B------:R-:W-:Y:S02]  /*4810*/  VIADD R6, R6, 0x100 ;  /* 0x0000010006067836 */ /* 0x000fe40000000000 */
[----:B------:R-:W-:Y:S01]  /*4820*/  VIADD R17, R17, 0x100 ;  /* 0x0000010011117836 */ /* 0x000fe20000000000 */
[----:B------:R-:W-:Y:S06]  /*4830*/  @P2 BRA `(.L_x_508) ;  /* 0xfffffffc00882947 */ /* 0x000fec000383ffff */
.L_x_505:
[----:B------:R-:W-:Y:S05]  /*4840*/  BSYNC.RECONVERGENT B2 ;  /* 0x0000000000027941 */ /* 0x000fea0003800200 */
.L_x_504:
[----:B------:R-:W-:-:S13]  /*4850*/  ISETP.GE.U32.AND P0, PT, R16, 0x300, PT ;  /* 0x000003001000780c */ /* 0x000fda0003f06070 */
[----:B------:R-:W-:Y:S05]  /*4860*/  @!P0 BRA `(.L_x_503) ;  /* 0x0000000400c08947 */ /* 0x000fea0003800000 */
[----:B------:R-:W0:Y:S01]  /*4870*/  LDCU.64 UR8, c[0x0][0x380] ;  /* 0x00007000ff0877ac */ /* 0x000e220008000a00 */
[----:B------:R-:W1:Y:S01]  /*4880*/  LDC.64 R8, c[0x0][0x380] ;  /* 0x0000e000ff087b82 */ /* 0x000e620000000a00 */
[C---:B------:R-:W-:Y:S01]  /*4890*/  IADD3 R17, P0, PT, R6.reuse, R7, RZ ;  /* 0x0000000706117210 */ /* 0x040fe20007f1e0ff */
[----:B------:R-:W-:-:S04]  /*48a0*/  IMAD.IADD R7, R6, 0x1, R7 ;  /* 0x0000000106077824 */ /* 0x000fc800078e0207 */
[----:B------:R-:W-:Y:S01]  /*48b0*/  IMAD.X R10, RZ, RZ, RZ, P0 ;  /* 0x000000ffff0a7224 */ /* 0x000fe200000e06ff */
[----:B0-----:R-:W-:-:S04]  /*48c0*/  LEA R16, P1, R17, UR8, 0x4 ;  /* 0x0000000811107c11 */ /* 0x001fc8000f8220ff */
[----:B------:R-:W-:Y:S02]  /*48d0*/  IADD3 R16, P0, PT, R16, 0x3008, RZ ;  /* 0x0000300810107810 */ /* 0x000fe40007f1e0ff */
[----:B------:R-:W-:-:S05]  /*48e0*/  LEA.HI.X R17, R17, UR9, R10, 0x4, P1 ;  /* 0x0000000911117c11 */ /* 0x000fca00088f240a */
[----:B------:R-:W-:-:S07]  /*48f0*/  IMAD.X R17, RZ, RZ, R17, P0 ;  /* 0x000000ffff117224 */ /* 0x000fce00000e0611 */
.L_x_517:
[----:B-1----:R-:W-:Y:S01]  /*4900*/  IMAD.WIDE.U32 R24, R7, 0x10, R8 ;  /* 0x0000001007187825 */ /* 0x002fe200078e0008 */
[----:B------:R0:W5:Y:S04]  /*4910*/  LDG.E.64.CONSTANT R20, desc[UR6][R16.64+-0x2008] ;  /* 0xffdff80610147981 */ /* 0x000168000c1e9b00 */
[----:B------:R-:W2:Y:S04]  /*4920*/  LDG.E.64.CONSTANT R22, desc[UR6][R24.64] ;  /* 0x0000000618167981 */ /* 0x000ea8000c1e9b00 */
        /* <DEDUP_REMOVED lines=24> */
.L_x_510:
[----:B------:R-:W-:Y:S05]  /*4ab0*/  BSYNC.RECONVERGENT B2 ;  /* 0x0000000000027941 */ /* 0x000fea0003800200 */
.L_x_509:
        /* <DEDUP_REMOVED lines=22> */
.L_x_512:
[----:B------:R-:W-:Y:S05]  /*4c20*/  BSYNC.RECONVERGENT B2 ;  /* 0x0000000000027941 */ /* 0x000fea0003800200 */
.L_x_511:
        /* <DEDUP_REMOVED lines=22> */
.L_x_514:
[----:B------:R-:W-:Y:S05]  /*4d90*/  BSYNC.RECONVERGENT B2 ;  /* 0x0000000000027941 */ /* 0x000fea0003800200 */
.L_x_513:
        /* <DEDUP_REMOVED lines=22> */
.L_x_516:
[----:B------:R-:W-:Y:S05]  /*4f00*/  BSYNC.RECONVERGENT B2 ;  /* 0x0000000000027941 */ /* 0x000fea0003800200 */
.L_x_515:
[----:B------:R-:W-:Y:S01]  /*4f10*/  VIADD R6, R6, 0x400 ;  /* 0x0000040006067836 */ /* 0x000fe20000000000 */
[----:B------:R-:W-:Y:S01]  /*4f20*/  IADD3 R16, P1, PT, R16, 0x4000, RZ ;  /* 0x0000400010107810 */ /* 0x000fe20007f3e0ff */
[----:B------:R-:W-:-:S03]  /*4f30*/  VIADD R7, R7, 0x400 ;  /* 0x0000040007077836 */ /* 0x000fc60000000000 */
[----:B------:R-:W-:Y:S01]  /*4f40*/  ISETP.GE.AND P0, PT, R6, R11, PT ;  /* 0x0000000b0600720c */ /* 0x000fe20003f06270 */
[----:B------:R-:W-:-:S12]  /*4f50*/  IMAD.X R17, RZ, RZ, R17, P1 ;  /* 0x000000ffff117224 */ /* 0x000fd800008e0611 */
[----:B------:R-:W-:Y:S05]  /*4f60*/  @!P0 BRA `(.L_x_517) ;  /* 0xfffffff800648947 */ /* 0x000fea000383ffff */
.L_x_503:
[----:B------:R-:W-:Y:S05]  /*4f70*/  BSYNC.RECONVERGENT B1 ;  /* 0x0000000000017941 */ /* 0x000fea0003800200 */
.L_x_502:
        /* <DEDUP_REMOVED lines=27> */
.L_x_519:
[----:B------:R-:W-:Y:S05]  /*5130*/  BSYNC.RECONVERGENT B1 ;  /* 0x0000000000017941 */ /* 0x000fea0003800200 */
.L_x_518:
        /* <DEDUP_REMOVED lines=26> */
.L_x_521:
[----:B------:R-:W-:Y:S05]  /*52e0*/  BSYNC.RECONVERGENT B1 ;  /* 0x0000000000017941 */ /* 0x000fea0003800200 */
.L_x_520:
        /* <DEDUP_REMOVED lines=26> */
.L_x_523:
[----:B------:R-:W-:Y:S05]  /*5490*/  BSYNC.RECONVERGENT B1 ;  /* 0x0000000000017941 */ /* 0x000fea0003800200 */
.L_x_522:
        /* <DEDUP_REMOVED lines=26> */
.L_x_525:
[----:B------:R-:W-:Y:S05]  /*5640*/  BSYNC.RECONVERGENT B1 ;  /* 0x0000000000017941 */ /* 0x000fea0003800200 */
.L_x_524:
        /* <DEDUP_REMOVED lines=27> */
.L_x_527:
[----:B------:R-:W-:Y:S05]  /*5800*/  BSYNC.RECONVERGENT B1 ;  /* 0x0000000000017941 */ /* 0x000fea0003800200 */
.L_x_526:
        /* <DEDUP_REMOVED lines=10> */
.L_x_529:
[----:B------:R-:W-:Y:S05]  /*58b0*/  BSYNC.RECONVERGENT B1 ;  /* 0x0000000000017941 */ /* 0x000fea0003800200 */
.L_x_528:
        /* <DEDUP_REMOVED lines=31> */
.L_x_531:
[----:B------:R-:W-:Y:S05]  /*5ab0*/  BSYNC.RECONVERGENT B1 ;  /* 0x0000000000017941 */ /* 0x000fea0003800200 */
.L_x_530:
        /* <DEDUP_REMOVED lines=24> */
.L_x_533:
[----:B------:R-:W-:Y:S05]  /*5c40*/  BSYNC.RECONVERGENT B1 ;  /* 0x0000000000017941 */ /* 0x000fea0003800200 */
.L_x_532:
        /* <DEDUP_REMOVED lines=21> */
.L_x_535:
[----:B------:R-:W-:Y:S05]  /*5da0*/  BSYNC.RECONVERGENT B1 ;  /* 0x0000000000017941 */ /* 0x000fea0003800200 */
.L_x_534:
        /* <DEDUP_REMOVED lines=21> */
.L_x_537:
[----:B------:R-:W-:Y:S05]  /*5f00*/  BSYNC.RECONVERGENT B1 ;  /* 0x0000000000017941 */ /* 0x000fea0003800200 */
.L_x_536:
        /* <DEDUP_REMOVED lines=21> */
.L_x_539:
[----:B------:R-:W-:Y:S05]  /*6060*/  BSYNC.RECONVERGENT B1 ;  /* 0x0000000000017941 */ /* 0x000fea0003800200 */
.L_x_538:
        /* <DEDUP_REMOVED lines=21> */
.L_x_541:
[----:B------:R-:W-:Y:S05]  /*61c0*/  BSYNC.RECONVERGENT B1 ;  /* 0x0000000000017941 */ /* 0x000fea0003800200 */
.L_x_540:
        /* <DEDUP_REMOVED lines=19> */
.L_x_445:
[----:B------:R-:W-:Y:S05]  /*6300*/  BSYNC.RECONVERGENT B0 ;  /* 0x0000000000007941 */ /* 0x000fea0003800200 */
.L_x_412:
[----:B------:R-:W-:Y:S05]  /*6310*/  @P1 EXIT ;  /* 0x000000000000194d */ /* 0x000fea0003800000 */
[----:B01----:R-:W0:Y:S02]  /*6320*/  LDC.64 R4, c[0x0][0x388] ;  /* 0x0000e200ff047b82 */ /* 0x003e240000000a00 */
[----:B0-----:R-:W-:Y:S04]  /*6330*/  STG.E.64 desc[UR6][R4.64], R2 ;  /* 0x0000000204007986 */ /* 0x001fe8000c101b06 */
[----:B---34-:R-:W-:Y:S01]  /*6340*/  STG.E.64 desc[UR6][R4.64+0x8], R20 ;  /* 0x0000081404007986 */ /* 0x018fe2000c101b06 */
[----:B------:R-:W-:Y:S05]  /*6350*/  EXIT ;  /* 0x000000000000794d */ /* 0x000fea0003800000 */
.L_x_542:
        /* <DEDUP_REMOVED lines=10> */
.L_x_817:


//--------------------- .text._ZN6thrust24THRUST_300001_SM_1000_NS8cuda_cub4core6detail13_kernel_agentINS1_8__reduce10DrainAgentIiEEJN3cub18CUB_300001_SM_10009GridQueueIjEEiEEEvDpT0_ --------------------------
	.section	.text._ZN6thrust24THRUST_300001_SM_1000_NS8cuda_cub4core6detail13_kernel_agentINS1_8__reduce10DrainAgentIiEEJN3cub18CUB_300001_SM_10009GridQueueIjEEiEEEvDpT0_,"ax",@progbits
	.align	128
        .global         _ZN6thrust24THRUST_300001_SM_1000_NS8cuda_cub4core6detail13_kernel_agentINS1_8__reduce10DrainAgentIiEEJN3cub18CUB_300001_SM_10009GridQueueIjEEiEEEvDpT0_
        .type           _ZN6thrust24THRUST_300001_SM_1000_NS8cuda_cub4core6detail13_kernel_agentINS1_8__reduce10DrainAgentIiEEJN3cub18CUB_300001_SM_10009GridQueueIjEEiEEEvDpT0_,@function
        .size           _ZN6thrust24THRUST_300001_SM_1000_NS8cuda_cub4core6detail13_kernel_agentINS1_8__reduce10DrainAgentIiEEJN3cub18CUB_300001_SM_10009GridQueueIjEEiEEEvDpT0_,(.L_x_818 - _ZN6thrust24THRUST_300001_SM_1000_NS8cuda_cub4core6detail13_kernel_agentINS1_8__reduce10DrainAgentIiEEJN3cub18CUB_300001_SM_10009GridQueueIjEEiEEEvDpT0_)
        .other          _ZN6thrust24THRUST_300001_SM_1000_NS8cuda_cub4core6detail13_kernel_agentINS1_8__reduce10DrainAgentIiEEJN3cub18CUB_300001_SM_10009GridQueueIjEEiEEEvDpT0_,@"STO_CUDA_ENTRY STV_DEFAULT"
_ZN6thrust24THRUST_300001_SM_1000_NS8cuda_cub4core6detail13_kernel_agentINS1_8__reduce10DrainAgentIiEEJN3cub18CUB_300001_SM_10009GridQueueIjEEiEEEvDpT0_:
.text._ZN6thrust24THRUST_300001_SM_1000_NS8cuda_cub4core6detail13_kernel_agentINS1_8__reduce10DrainAgentIiEEJN3cub18CUB_300001_SM_10009GridQueueIjEEiEEEvDpT0_:
[----:B------:R-:W-:Y:S08]  /*0000*/  LDC R1, c[0x0][0x37c] ;  /* 0x0000df00ff017b82 */ /* 0x000ff00000000800 */
[----:B------:R-:W0:Y:S01]  /*0010*/  LDC.64 R2, c[0x0][0x380] ;  /* 0x0000e000ff027b82 */ /* 0x000e220000000a00 */
[----:B------:R-:W0:Y:S07]  /*0020*/  LDCU.64 UR4, c[0x0][0x358] ;  /* 0x00006b00ff0477ac */ /* 0x000e2e0008000a00 */
[----:B------:R-:W1:Y:S01]  /*0030*/  LDC R5, c[0x0][0x388] ;  /* 0x0000e200ff057b82 */ /* 0x000e620000000800 */
[----:B0-----:R-:W-:Y:S04]  /*0040*/  STG.E desc[UR4][R2.64+0x4], RZ ;  /* 0x000004ff02007986 */ /* 0x001fe8000c101904 */
[----:B-1----:R-:W-:Y:S01]  /*0050*/  STG.E desc[UR4][R2.64], R5 ;  /* 0x0000000502007986 */ /* 0x002fe2000c101904 */
[----:B------:R-:W-:Y:S05]  /*0060*/  EXIT ;  /* 0x000000000000794d */ /* 0x000fea0003800000 */
.L_x_543:
        /* <DEDUP_REMOVED lines=9> */
.L_x_818:


//--------------------- .text._ZN6thrust24THRUST_300001_SM_1000_NS8cuda_cub4core6detail13_kernel_agentINS1_8__reduce11ReduceAgentINS0_12zip_iteratorIN4cuda3std3__45tupleIJNS0_6detail15normal_iteratorINS0_10device_ptrIdEEEENS0_17counting_iteratorIlNS0_11use_defaultESI_SI_EEEEEEEPNSB_IJdlEEESM_iNS1_9__extrema9arg_min_fIdlNSA_4lessIdEEEEEEJSL_SN_iN3cub18CUB_300001_SM_100013GridEvenShareIiEENSV_9GridQueueIjEESS_EEEvDpT0_ --------------------------
	.section	.text._ZN6thrust24THRUST_300001_SM_1000_NS8cuda_cub4core6detail13_kernel_agentINS1_8__reduce11ReduceAgentINS0_12zip_iteratorIN4cuda3std3__45tupleIJNS0_6detail15normal_iteratorINS0_10device_ptrIdEEEENS0_17counting_iteratorIlNS0_11use_defaultESI_SI_EEEEEEEPNSB_IJdlEEESM_iNS1_9__extrema9arg_min_fIdlNSA_4lessIdEEEEEEJSL_SN_iN3cub18CUB_300001_SM_100013GridEvenShareIiEENSV_9GridQueueIjEESS_EEEvDpT0_,"ax",@progbits
	.align	128
        .global         _ZN6thrust24THRUST_300001_SM_1000_NS8cuda_cub4core6detail13_kernel_agentINS1_8__reduce11ReduceAgentINS0_12zip_iteratorIN4cuda3std3__45tupleIJNS0_6detail15normal_iteratorINS0_10device_ptrIdEEEENS0_17counting_iteratorIlNS0_11use_defaultESI_SI_EEEEEEEPNSB_IJdlEEESM_iNS1_9__extrema9arg_min_fIdlNSA_4lessIdEEEEEEJSL_SN_iN3cub18CUB_300001_SM_100013GridEvenShareIiEENSV_9GridQueueIjEESS_EEEvDpT0_
        .type           _ZN6thrust24THRUST_300001_SM_1000_NS8cuda_cub4core6detail13_kernel_agentINS1_8__reduce11ReduceAgentINS0_12zip_iteratorIN4cuda3std3__45tupleIJNS0_6detail15normal_iteratorINS0_10device_ptrIdEEEENS0_17counting_iteratorIlNS0_11use_defaultESI_SI_EEEEEEEPNSB_IJdlEEESM_iNS1_9__extrema9arg_min_fIdlNSA_4lessIdEEEEEEJSL_SN_iN3cub18CUB_300001_SM_100013GridEvenShareIiEENSV_9GridQueueIjEESS_EEEvDpT0_,@function
        .size           _ZN6thrust24THRUST_300001_SM_1000_NS8cuda_cub4core6detail13_kernel_agentINS1_8__reduce11ReduceAgentINS0_12zip_iteratorIN4cuda3std3__45tupleIJNS0_6detail15normal_iteratorINS0_10device_ptrIdEEEENS0_17counting_iteratorIlNS0_11use_defaultESI_SI_EEEEEEEPNSB_IJdlEEESM_iNS1_9__extrema9arg_min_fIdlNSA_4lessIdEEEEEEJSL_SN_iN3cub18CUB_300001_SM_100013GridEvenShareIiEENSV_9GridQueueIjEESS_EEEvDpT0_,(.L_x_819 - _ZN6thrust24THRUST_300001_SM_1000_NS8cuda_cub4core6detail13_kernel_agentINS1_8__reduce11ReduceAgentINS0_12zip_iteratorIN4cuda3std3__45tupleIJNS0_6detail15normal_iteratorINS0_10device_ptrIdEEEENS0_17counting_iteratorIlNS0_11use_defaultESI_SI_EEEEEEEPNSB_IJdlEEESM_iNS1_9__extrema9arg_min_fIdlNSA_4lessIdEEEEEEJSL_SN_iN3cub18CUB_300001_SM_100013GridEvenShareIiEENSV_9GridQueueIjEESS_EEEvDpT0_)
        .other          _ZN6thrust24THRUST_300001_SM_1000_NS8cuda_cub4core6detail13_kernel_agentINS1_8__reduce11ReduceAgentINS0_12zip_iteratorIN4cuda3std3__45tupleIJNS0_6detail15normal_iteratorINS0_10device_ptrIdEEEENS0_17counting_iteratorIlNS0_11use_defaultESI_SI_EEEEEEEPNSB_IJdlEEESM_iNS1_9__extrema9arg_min_fIdlNSA_4lessIdEEEEEEJSL_SN_iN3cub18CUB_300001_SM_100013GridEvenShareIiEENSV_9GridQueueIjEESS_EEEvDpT0_,@"STO_CUDA_ENTRY STV_DEFAULT"
_ZN6thrust24THRUST_300001_SM_1000_NS8cuda_cub4core6detail13_kernel_agentINS1_8__reduce11ReduceAgentINS0_12zip_iteratorIN4cuda3std3__45tupleIJNS0_6detail15normal_iteratorINS0_10device_ptrIdEEEENS0_17counting_iteratorIlNS0_11use_defaultESI_SI_EEEEEEEPNSB_IJdlEEESM_iNS1_9__extrema9arg_min_fIdlNSA_4lessIdEEEEEEJSL_SN_iN3cub18CUB_300001_SM_100013GridEvenShareIiEENSV_9GridQueueIjEESS_EEEvDpT0_:
.text._ZN6thrust24THRUST_300001_SM_1000_NS8cuda_cub4core6detail13_kernel_agentINS1_8__reduce11ReduceAgentINS0_12zip_iteratorIN4cuda3std3__45tupleIJNS0_6detail15normal_iteratorINS0_10device_ptrIdEEEENS0_17counting_iteratorIlNS0_11use_defaultESI_SI_EEEEEEEPNSB_IJdlEEESM_iNS1_9__extrema9arg_min_fIdlNSA_4lessIdEEEEEEJSL_SN_iN3cub18CUB_300001_SM_100013GridEvenShareIiEENSV_9GridQueueIjEESS_EEEvDpT0_:
[----:B------:R-:W-:Y:S01]  /*0000*/  LDC R1, c[0x0][0x37c] ;  /* 0x0000df00ff017b82 */ /* 0x000fe20000000800 */
[----:B------:R-:W0:Y:S01]  /*0010*/  S2R R0, SR_CTAID.X ;  /* 0x0000000000007919 */ /* 0x000e220000002500 */
[----:B------:R-:W1:Y:S01]  /*0020*/  LDCU UR4, c[0x0][0x398] ;  /* 0x00007300ff0477ac */ /* 0x000e620008000800 */
[----:B------:R-:W-:Y:S01]  /*0030*/  BSSY.RECONVERGENT B0, `(.L_x_544) ;  /* 0x000065a000007945 */ /* 0x000fe20003800200 */
[----:B------:R-:W2:Y:S01]  /*0040*/  LDCU UR6, c[0x0][0x370] ;  /* 0x00006e00ff0677ac */ /* 0x000ea20008000800 */
[----:B------:R-:W3:Y:S01]  /*0050*/  LDCU.64 UR10, c[0x0][0x358] ;  /* 0x00006b00ff0a77ac */ /* 0x000ee20008000a00 */
[----:B-1----:R-:W-:Y:S01]  /*0060*/  IMAD.U32 R11, RZ, RZ, UR4 ;  /* 0x00000004ff0b7e24 */ /* 0x002fe2000f8e00ff */
[----:B--2---:R-:W-:Y:S01]  /*0070*/  UIMAD UR6, UR6, 0x500, URZ ;  /* 0x00000500060678a4 */ /* 0x004fe2000f8e02ff */
[----:B0-----:R-:W-:-:S04]  /*0080*/  IMAD R8, R0, 0x500, RZ ;  /* 0x0000050000087824 */ /* 0x001fc800078e02ff */
[----:B------:R-:W-:-:S05]  /*0090*/  VIADD R2, R8, 0x500 ;  /* 0x0000050008027836 */ /* 0x000fca0000000000 */
[----:B------:R-:W-:-:S13]  /*00a0*/  ISETP.GT.AND P0, PT, R2, R11, PT ;  /* 0x0000000b0200720c */ /* 0x000fda0003f04270 */
[----:B---3--:R-:W-:Y:S05]  /*00b0*/  @!P0 BRA `(.L_x_545) ;  /* 0x0000003400dc8947 */ /* 0x008fea0003800000 */
[----:B------:R-:W0:Y:S01]  /*00c0*/  S2R R4, SR_TID.X ;  /* 0x0000000000047919 */ /* 0x000e220000002100 */
[----:B------:R-:W-:Y:S01]  /*00d0*/  IMAD.IADD R5, R11, 0x1, -R8 ;  /* 0x000000010b057824 */ /* 0x000fe200078e0a08 */
[----:B------:R-:W1:Y:S01]  /*00e0*/  LDCU.64 UR6, c[0x0][0x388] ;  /* 0x00007100ff0677ac */ /* 0x000e620008000a00 */
[----:B------:R-:W-:Y:S01]  /*00f0*/  BSSY.RECONVERGENT B1, `(.L_x_546) ;  /* 0x000000f000017945 */ /* 0x000fe20003800200 */
[----:B------:R-:W-:Y:S02]  /*0100*/  CS2R R6, SRZ ;  /* 0x0000000000067805 */ /* 0x000fe4000001ff00 */
[----:B------:R-:W-:Y:S01]  /*0110*/  CS2R R2, SRZ ;  /* 0x0000000000027805 */ /* 0x000fe2000001ff00 */
[----:B------:R-:W2:Y:S01]  /*0120*/  LDCU.64 UR8, c[0x0][0x388] ;  /* 0x00007100ff0877ac */ /* 0x000ea20008000a00 */
[----:B0-----:R-:W-:Y:S01]  /*0130*/  ISETP.GE.AND P0, PT, R4, R5, PT ;  /* 0x000000050400720c */ /* 0x001fe20003f06270 */
[----:B------:R-:W-:-:S12]  /*0140*/  IMAD.MOV.U32 R9, RZ, RZ, R4 ;  /* 0x000000ffff097224 */ /* 0x000fd800078e0004 */
[----:B-12---:R-:W-:Y:S05]  /*0150*/  @P0 BRA `(.L_x_547) ;  /* 0x0000000000200947 */ /* 0x006fea0003800000 */
[----:B------:R-:W0:Y:S01]  /*0160*/  LDC.64 R2, c[0x0][0x380] ;  /* 0x0000e000ff027b82 */ /* 0x000e220000000a00 */
[----:B------:R-:W-:Y:S01]  /*0170*/  IMAD.IADD R13, R8, 0x1, R4 ;  /* 0x00000001080d7824 */ /* 0x000fe200078e0204 */
[----:B------:R-:W1:Y:S03]  /*0180*/  LDCU.64 UR4, c[0x0][0x388] ;  /* 0x00007100ff0477ac */ /* 0x000e660008000a00 */
[----:B0-----:R-:W-:-:S06]  /*0190*/  IMAD.WIDE R2, R13, 0x8, R2 ;  /* 0x000000080d027825 */ /* 0x001fcc00078e0202 */
[----:B------:R-:W5:Y:S01]  /*01a0*/  LDG.E.64 R2, desc[UR10][R2.64] ;  /* 0x0000000a02027981 */ /* 0x000f62000c1e1b00 */
[----:B-1----:R-:W-:Y:S01]  /*01b0*/  IADD3 R7, P0, PT, R13, UR4, RZ ;  /* 0x000000040d077c10 */ /* 0x002fe2000ff1e0ff */
[----:B------:R-:W-:-:S03]  /*01c0*/  VIADD R9, R4, 0x100 ;  /* 0x0000010004097836 */ /* 0x000fc60000000000 */
[----:B------:R-:W-:-:S09]  /*01d0*/  LEA.HI.X.SX32 R6, R13, UR5, 0x1, P0 ;  /* 0x000000050d067c11 */ /* 0x000fd200080f0eff */
.L_x_547:
[----:B------:R-:W-:Y:S05]  /*01e0*/  BSYNC.RECONVERGENT B1 ;  /* 0x0000000000017941 */ /* 0x000fea0003800200 */
.L_x_546:
        /* <DEDUP_REMOVED lines=9> */
[----:B------:R-:W0:Y:S01]  /*0280*/  LDC.64 R10, c[0x0][0x380] ;  /* 0x0000e000ff0a7b82 */ /* 0x000e220000000a00 */
[----:B------:R-:W-:Y:S01]  /*0290*/  LEA.HI R12, R20, 0x1, RZ, 0x18 ;  /* 0x00000001140c7811 */ /* 0x000fe200078fc0ff */
[----:B------:R-:W-:-:S03]  /*02a0*/  IMAD.IADD R15, R8, 0x1, R9 ;  /* 0x00000001080f7824 */ /* 0x000fc600078e0209 */
[----:B------:R-:W-:-:S05]  /*02b0*/  LOP3.LUT R12, R12, 0x3, RZ, 0xc0, !PT ;  /* 0x000000030c0c7812 */ /* 0x000fca00078ec0ff */
[----:B------:R-:W-:-:S07]  /*02c0*/  IMAD.MOV R14, RZ, RZ, -R12 ;  /* 0x000000ffff0e7224 */ /* 0x000fce00078e0a0c */
.L_x_554:
[----:B0-----:R-:W-:-:S06]  /*02d0*/  IMAD.WIDE R12, R15, 0x8, R10 ;  /* 0x000000080f0c7825 */ /* 0x001fcc00078e020a */
[----:B------:R-:W2:Y:S01]  /*02e0*/  LDG.E.64 R12, desc[UR10][R12.64] ;  /* 0x0000000a0c0c7981 */ /* 0x000ea2000c1e1b00 */
[----:B------:R-:W-:Y:S01]  /*02f0*/  VIADD R14, R14, 0x1 ;  /* 0x000000010e0e7836 */ /* 0x000fe20000000000 */
[C---:B------:R-:W-:Y:S01]  /*0300*/  IADD3 R21, P1, PT, R15.reuse, UR6, RZ ;  /* 0x000000060f157c10 */ /* 0x040fe2000ff3e0ff */
[----:B------:R-:W-:Y:S03]  /*0310*/  BSSY.RECONVERGENT B3, `(.L_x_552) ;  /* 0x0000017000037945 */ /* 0x000fe60003800200 */
[----:B------:R-:W-:Y:S02]  /*0320*/  ISETP.NE.AND P2, PT, R14, RZ, PT ;  /* 0x000000ff0e00720c */ /* 0x000fe40003f45270 */
[----:B------:R-:W-:Y:S01]  /*0330*/  LEA.HI.X.SX32 R23, R15, UR7, 0x1, P1 ;  /* 0x000000070f177c11 */ /* 0x000fe200088f0eff */
        /* <DEDUP_REMOVED lines=20> */
.L_x_553:
[----:B------:R-:W-:Y:S05]  /*0480*/  BSYNC.RECONVERGENT B3 ;  /* 0x0000000000037941 */ /* 0x000fea0003800200 */
.L_x_552:
[----:B------:R-:W-:Y:S02]  /*0490*/  VIADD R9, R9, 0x100 ;  /* 0x0000010009097836 */ /* 0x000fe40000000000 */
[----:B------:R-:W-:Y:S01]  /*04a0*/  VIADD R15, R15, 0x100 ;  /* 0x000001000f0f7836 */ /* 0x000fe20000000000 */
[----:B------:R-:W-:Y:S06]  /*04b0*/  @P2 BRA `(.L_x_554) ;  /* 0xfffffffc00842947 */ /* 0x000fec000383ffff */
.L_x_551:
[----:B------:R-:W-:Y:S05]  /*04c0*/  BSYNC.RECONVERGENT B2 ;  /* 0x0000000000027941 */ /* 0x000fea0003800200 */
.L_x_550:
[----:B------:R-:W-:-:S13]  /*04d0*/  ISETP.GE.U32.AND P0, PT, R20, 0x300, PT ;  /* 0x000003001400780c */ /* 0x000fda0003f06070 */
[----:B------:R-:W-:Y:S05]  /*04e0*/  @!P0 BRA `(.L_x_549) ;  /* 0x0000000400cc8947 */ /* 0x000fea0003800000 */
[----:B------:R-:W0:Y:S01]  /*04f0*/  LDC.64 R10, c[0x0][0x380] ;  /* 0x0000e000ff0a7b82 */ /* 0x000e220000000a00 */
[----:B------:R-:W-:-:S04]  /*0500*/  IMAD.IADD R23, R8, 0x1, R9 ;  /* 0x0000000108177824 */ /* 0x000fc800078e0209 */
[C---:B------:R-:W-:Y:S02]  /*0510*/  VIADD R27, R23.reuse, 0x100 ;  /* 0x00000100171b7836 */ /* 0x040fe40000000000 */
[C---:B------:R-:W-:Y:S02]  /*0520*/  VIADD R26, R23.reuse, 0x200 ;  /* 0x00000200171a7836 */ /* 0x040fe40000000000 */
[----:B------:R-:W-:Y:S01]  /*0530*/  VIADD R22, R23, 0x300 ;  /* 0x0000030017167836 */ /* 0x000fe20000000000 */
[----:B0-----:R-:W-:-:S05]  /*0540*/  IADD3 R10, P0, PT, R10, 0x1000, RZ ;  /* 0x000010000a0a7810 */ /* 0x001fca0007f1e0ff */
[----:B------:R-:W-:-:S08]  /*0550*/  IMAD.X R11, RZ, RZ, R11, P0 ;  /* 0x000000ffff0b7224 */ /* 0x000fd000000e060b */
.L_x_563:
[----:B------:R-:W-:-:S05]  /*0560*/  IMAD.WIDE R24, R23, 0x8, R10 ;  /* 0x0000000817187825 */ /* 0x000fca00078e020a */
[----:B------:R-:W2:Y:S04]  /*0570*/  LDG.E.64 R20, desc[UR10][R24.64+-0x1000] ;  /* 0xfff0000a18147981 */ /* 0x000ea8000c1e1b00 */
[----:B-----5:R0:W5:Y:S04]  /*0580*/  LDG.E.64 R16, desc[UR10][R24.64+-0x800] ;  /* 0xfff8000a18107981 */ /* 0x020168000c1e1b00 */
[----:B------:R0:W5:Y:S04]  /*0590*/  LDG.E.64 R14, desc[UR10][R24.64] ;  /* 0x0000000a180e7981 */ /* 0x000168000c1e1b00 */
[----:B------:R0:W5:Y:S01]  /*05a0*/  LDG.E.64 R12, desc[UR10][R24.64+0x800] ;  /* 0x0008000a180c7981 */ /* 0x000162000c1e1b00 */
[----:B------:R-:W-:Y:S01]  /*05b0*/  IADD3 R30, P1, PT, R23, UR8, RZ ;  /* 0x00000008171e7c10 */ /* 0x000fe2000ff3e0ff */
[----:B------:R-:W-:Y:S01]  /*05c0*/  BSSY.RECONVERGENT B2, `(.L_x_555) ;  /* 0x0000016000027945 */ /* 0x000fe20003800200 */
[----:B------:R-:W-:-:S02]  /*05d0*/  IMAD.MOV.U32 R8, RZ, RZ, R7 ;  /* 0x000000ffff087224 */ /* 0x000fc400078e0007 */
[----:B------:R-:W-:Y:S01]  /*05e0*/  IMAD.MOV.U32 R28, RZ, RZ, R6 ;  /* 0x000000ffff1c7224 */ /* 0x000fe200078e0006 */
[----:B------:R-:W-:Y:S01]  /*05f0*/  LEA.HI.X.SX32 R29, R23, UR9, 0x1, P1 ;  /* 0x00000009171d7c11 */ /* 0x000fe200088f0eff */
        /* <DEDUP_REMOVED lines=18> */
.L_x_556:
[----:B------:R-:W-:Y:S05]  /*0720*/  BSYNC.RECONVERGENT B2 ;  /* 0x0000000000027941 */ /* 0x000fea0003800200 */
.L_x_555:
[----:B-----5:R-:W-:Y:S01]  /*0730*/  DSETP.GEU.AND P0, PT, R18, R16, PT ;  /* 0x000000101200722a */ /* 0x020fe20003f0e000 */
[C---:B------:R-:W-:Y:S01]  /*0740*/  IADD3 R21, P1, PT, R27.reuse, UR8, RZ ;  /* 0x000000081b157c10 */ /* 0x040fe2000ff3e0ff */
[----:B------:R-:W-:Y:S01]  /*0750*/  BSSY.RECONVERGENT B2, `(.L_x_557) ;  /* 0x0000015000027945 */ /* 0x000fe20003800200 */
[----:B------:R-:W-:Y:S02]  /*0760*/  IMAD.MOV.U32 R6, RZ, RZ, R8 ;  /* 0x000000ffff067224 */ /* 0x000fe400078e0008 */
[----:B------:R-:W-:Y:S01]  /*0770*/  LEA.HI.X.SX32 R25, R27, UR9, 0x1, P1 ;  /* 0x000000091b197c11 */ /* 0x000fe200088f0eff */
        /* <DEDUP_REMOVED lines=18> */
.L_x_558:
[----:B------:R-:W-:Y:S05]  /*08a0*/  BSYNC.RECONVERGENT B2 ;  /* 0x0000000000027941 */ /* 0x000fea0003800200 */
.L_x_557:
[----:B------:R-:W-:Y:S01]  /*08b0*/  DSETP.GEU.AND P0, PT, R2, R14, PT ;  /* 0x0000000e0200722a */ /* 0x000fe20003f0e000 */
[----:B------:R-:W-:Y:S01]  /*08c0*/  IADD3 R19, P1, PT, R26, UR8, RZ ;  /* 0x000000081a137c10 */ /* 0x000fe2000ff3e0ff */
[----:B------:R-:W-:Y:S01]  /*08d0*/  BSSY.RECONVERGENT B2, `(.L_x_559) ;  /* 0x0000016000027945 */ /* 0x000fe20003800200 */
[----:B------:R-:W-:Y:S01]  /*08e0*/  IADD3 R21, P2, PT, R22, UR8, RZ ;  /* 0x0000000816157c10 */ /* 0x000fe2000ff5e0ff */
[----:B------:R-:W-:Y:S01]  /*08f0*/  IMAD.MOV.U32 R8, RZ, RZ, R6 ;  /* 0x000000ffff087224 */ /* 0x000fe200078e0006 */
        /* <DEDUP_REMOVED lines=19> */
.L_x_560:
[----:B------:R-:W-:Y:S05]  /*0a30*/  BSYNC.RECONVERGENT B2 ;  /* 0x0000000000027941 */ /* 0x000fea0003800200 */
.L_x_559:
[----:B------:R-:W-:Y:S01]  /*0a40*/  DSETP.GEU.AND P0, PT, R16, R12, PT ;  /* 0x0000000c1000722a */ /* 0x000fe20003f0e000 */
[----:B------:R-:W-:Y:S01]  /*0a50*/  BSSY.RECONVERGENT B2, `(.L_x_561) ;  /* 0x0000015000027945 */ /* 0x000fe20003800200 */
[----:B------:R-:W-:Y:S01]  /*0a60*/  LEA.HI.X.SX32 R15, R22, UR9, 0x1, P2 ;  /* 0x00000009160f7c11 */ /* 0x000fe200090f0eff */
        /* <DEDUP_REMOVED lines=19> */
.L_x_562:
[----:B------:R-:W-:Y:S05]  /*0ba0*/  BSYNC.RECONVERGENT B2 ;  /* 0x0000000000027941 */ /* 0x000fea0003800200 */
.L_x_561:
[----:B------:R-:W-:Y:S02]  /*0bb0*/  VIADD R9, R9, 0x400 ;  /* 0x0000040009097836 */ /* 0x000fe40000000000 */
[----:B------:R-:W-:Y:S02]  /*0bc0*/  VIADD R27, R27, 0x400 ;  /* 0x000004001b1b7836 */ /* 0x000fe40000000000 */
[----:B------:R-:W-:Y:S01]  /*0bd0*/  VIADD R26, R26, 0x400 ;  /* 0x000004001a1a7836 */ /* 0x000fe20000000000 */
[----:B------:R-:W-:Y:S01]  /*0be0*/  ISETP.GE.AND P0, PT, R9, R5, PT ;  /* 0x000000050900720c */ /* 0x000fe20003f06270 */
[----:B------:R-:W-:Y:S02]  /*0bf0*/  VIADD R22, R22, 0x400 ;  /* 0x0000040016167836 */ /* 0x000fe40000000000 */
[----:B------:R-:W-:-:S10]  /*0c00*/  VIADD R23, R23, 0x400 ;  /* 0x0000040017177836 */ /* 0x000fd40000000000 */
[----:B------:R-:W-:Y:S05]  /*0c10*/  @!P0 BRA `(.L_x_563) ;  /* 0xfffffff800508947 */ /* 0x000fea000383ffff */
.L_x_549:
[----:B------:R-:W-:Y:S05]  /*0c20*/  BSYNC.RECONVERGENT B1 ;  /* 0x0000000000017941 */ /* 0x000fea0003800200 */
.L_x_548:
        /* <DEDUP_REMOVED lines=29> */
.L_x_566:
[----:B------:R-:W-:Y:S05]  /*0e00*/  BSYNC.RECONVERGENT B1 ;  /* 0x0000000000017941 */ /* 0x000fea0003800200 */
.L_x_565:
        /* <DEDUP_REMOVED lines=26> */
.L_x_568:
[----:B------:R-:W-:Y:S05]  /*0fb0*/  BSYNC.RECONVERGENT B1 ;  /* 0x0000000000017941 */ /* 0x000fea0003800200 */
.L_x_567:
        /* <DEDUP_REMOVED lines=26> */
.L_x_570:
[----:B------:R-:W-:Y:S05]  /*1160*/  BSYNC.RECONVERGENT B1 ;  /* 0x0000000000017941 */ /* 0x000fea0003800200 */
.L_x_569:
        /* <DEDUP_REMOVED lines=26> */
.L_x_572:
[----:B------:R-:W-:Y:S05]  /*1310*/  BSYNC.RECONVERGENT B1 ;  /* 0x0000000000017941 */ /* 0x000fea0003800200 */
.L_x_571:
        /* <DEDUP_REMOVED lines=27> */
.L_x_574:
[----:B------:R-:W-:Y:S05]  /*14d0*/  BSYNC.RECONVERGENT B1 ;  /* 0x0000000000017941 */ /* 0x000fea0003800200 */
.L_x_573:
        /* <DEDUP_REMOVED lines=10> */
.L_x_576:
[----:B------:R-:W-:Y:S05]  /*1580*/  BSYNC.RECONVERGENT B1 ;  /* 0x0000000000017941 */ /* 0x000fea0003800200 */
.L_x_575:
[----:B------:R-:W-:Y:S01]  /*1590*/  BAR.SYNC.DEFER_BLOCKING 0x0 ;  /* 0x0000000000007b1d */ /* 0x000fe20000010000 */
[----:B------:R-:W-:-:S13]  /*15a0*/  ISETP.NE.AND P1, PT, R4, RZ, PT ;  /* 0x000000ff0400720c */ /* 0x000fda0003f25270 */
[----:B------:R-:W-:Y:S05]  /*15b0*/  @P1 BRA `(.L_x_577) ;  /* 0x0000005000041947 */ /* 0x000fea0003800000 */
[----:B01----:R-:W0:Y:S01]  /*15c0*/  S2R R5, SR_CgaCtaId ;  /* 0x0000000000057919 */ /* 0x003e220000008800 */
        /* <DEDUP_REMOVED lines=27> */
.L_x_579:
[----:B------:R-:W-:Y:S05]  /*1780*/  BSYNC.RECONVERGENT B1 ;  /* 0x0000000000017941 */ /* 0x000fea0003800200 */
.L_x_578:
        /* <DEDUP_REMOVED lines=24> */
.L_x_581:
[----:B------:R-:W-:Y:S05]  /*1910*/  BSYNC.RECONVERGENT B1 ;  /* 0x0000000000017941 */ /* 0x000fea0003800200 */
.L_x_580:
        /* <DEDUP_REMOVED lines=21> */
.L_x_583:
[----:B------:R-:W-:Y:S05]  /*1a70*/  BSYNC.RECONVERGENT B1 ;  /* 0x0000000000017941 */ /* 0x000fea0003800200 */
.L_x_582:
        /* <DEDUP_REMOVED lines=21> */
.L_x_585:
[----:B------:R-:W-:Y:S05]  /*1bd0*/  BSYNC.RECONVERGENT B1 ;  /* 0x0000000000017941 */ /* 0x000fea0003800200 */
.L_x_584:
        /* <DEDUP_REMOVED lines=21> */
.L_x_587:
[----:B------:R-:W-:Y:S05]  /*1d30*/  BSYNC.RECONVERGENT B1 ;  /* 0x0000000000017941 */ /* 0x000fea0003800200 */
.L_x_586:
        /* <DEDUP_REMOVED lines=21> */
.L_x_589:
[----:B------:R-:W-:Y:S05]  /*1e90*/  BSYNC.RECONVERGENT B1 ;  /* 0x0000000000017941 */ /* 0x000fea0003800200 */
.L_x_588:
        /* <DEDUP_REMOVED lines=20> */
.L_x_564:
[----:B------:R-:W-:Y:S01]  /*1fe0*/  LOP3.LUT R8, R4, 0x3e0, RZ, 0xc0, !PT ;  /* 0x000003e004087812 */ /* 0x000fe200078ec0ff */
[----:B------:R-:W-:Y:S01]  /*1ff0*/  BSSY.RECONVERGENT B1, `(.L_x_590) ;  /* 0x0000020000017945 */ /* 0x000fe20003800200 */
[----:B------:R-:W-:Y:S02]  /*2000*/  IMAD.MOV.U32 R16, RZ, RZ, R7 ;  /* 0x000000ffff107224 */ /* 0x000fe400078e0007 */
[----:B------:R-:W-:Y:S02]  /*2010*/  IMAD.MOV.U32 R18, RZ, RZ, R6 ;  /* 0x000000ffff127224 */ /* 0x000fe400078e0006 */
[----:B------:R-:W-:Y:S01]  /*2020*/  VIADD R10, R8, 0x20 ;  /* 0x00000020080a7836 */ /* 0x000fe20000000000 */
[----:B------:R-:W-:Y:S01]  /*2030*/  LOP3.LUT R8, RZ, R8, RZ, 0x33, !PT ;  /* 0x00000008ff087212 */ /* 0x000fe200078e33ff */
[----:B-----5:R-:W-:-:S03]  /*2040*/  IMAD.MOV.U32 R11, RZ, RZ, R3 ;  /* 0x000000ffff0b7224 */ /* 0x020fc600078e0003 */
[----:B------:R-:W-:Y:S01]  /*2050*/  ISETP.GT.AND P0, PT, R10, R5, PT ;  /* 0x000000050a00720c */ /* 0x000fe20003f04270 */
[----:B------:R-:W-:Y:S02]  /*2060*/  IMAD.IADD R8, R5, 0x1, R8 ;  /* 0x0000000105087824 */ /* 0x000fe400078e0208 */
[----:B------:R-:W-:-:S03]  /*2070*/  IMAD.MOV.U32 R10, RZ, RZ, R2 ;  /* 0x000000ffff0a7224 */ /* 0x000fc600078e0002 */
        /* <DEDUP_REMOVED lines=23> */
.L_x_591:
[----:B------:R-:W-:Y:S05]  /*21f0*/  BSYNC.RECONVERGENT B1 ;  /* 0x0000000000017941 */ /* 0x000fea0003800200 */
.L_x_590:
        /* <DEDUP_REMOVED lines=27> */
.L_x_593:
[----:B------:R-:W-:Y:S05]  /*23b0*/  BSYNC.RECONVERGENT B1 ;  /* 0x0000000000017941 */ /* 0x000fea0003800200 */
.L_x_592:
        /* <DEDUP_REMOVED lines=27> */
.L_x_595:
[----:B------:R-:W-:Y:S05]  /*2570*/  BSYNC.RECONVERGENT B1 ;  /* 0x0000000000017941 */ /* 0x000fea0003800200 */
.L_x_594:
        /* <DEDUP_REMOVED lines=27> */
.L_x_597:
[----:B------:R-:W-:Y:S05]  /*2730*/  BSYNC.RECONVERGENT B1 ;  /* 0x0000000000017941 */ /* 0x000fea0003800200 */
.L_x_596:
        /* <DEDUP_REMOVED lines=28> */
.L_x_599:
[----:B------:R-:W-:Y:S05]  /*2900*/  BSYNC.RECONVERGENT B1 ;  /* 0x0000000000017941 */ /* 0x000fea0003800200 */
.L_x_598:
        /* <DEDUP_REMOVED lines=10> */
.L_x_601:
[----:B------:R-:W-:Y:S05]  /*29b0*/  BSYNC.RECONVERGENT B1 ;  /* 0x0000000000017941 */ /* 0x000fea0003800200 */
.L_x_600:
[----:B------:R-:W-:Y:S01]  /*29c0*/  BAR.SYNC.DEFER_BLOCKING 0x0 ;  /* 0x0000000000007b1d */ /* 0x000fe20000010000 */
[----:B------:R-:W-:-:S13]  /*29d0*/  ISETP.NE.AND P1, PT, R4, RZ, PT ;  /* 0x000000ff0400720c */ /* 0x000fda0003f25270 */
[----:B------:R-:W-:Y:S05]  /*29e0*/  @P1 BRA `(.L_x_577) ;  /* 0x0000003800f81947 */ /* 0x000fea0003800000 */
[----:B------:R-:W-:Y:S01]  /*29f0*/  ISETP.GE.AND P0, PT, R5, 0x21, PT ;  /* 0x000000210500780c */ /* 0x000fe20003f06270 */
[----:B------:R-:W-:Y:S02]  /*2a00*/  IMAD.MOV.U32 R13, RZ, RZ, R16 ;  /* 0x000000ffff0d7224 */ /* 0x000fe400078e0010 */
[----:B------:R-:W-:Y:S02]  /*2a10*/  IMAD.MOV.U32 R4, RZ, RZ, R17 ;  /* 0x000000ffff047224 */ /* 0x000fe400078e0011 */
[----:B------:R-:W-:Y:S02]  /*2a20*/  IMAD.MOV.U32 R6, RZ, RZ, R2 ;  /* 0x000000ffff067224 */ /* 0x000fe400078e0002 */
[----:B0-----:R-:W-:-:S06]  /*2a30*/  IMAD.MOV.U32 R7, RZ, RZ, R3 ;  /* 0x000000ffff077224 */ /* 0x001fcc00078e0003 */
        /* <DEDUP_REMOVED lines=27> */
.L_x_603:
[----:B------:R-:W-:Y:S05]  /*2bf0*/  BSYNC.RECONVERGENT B1 ;  /* 0x0000000000017941 */ /* 0x000fea0003800200 */
.L_x_602:
        /* <DEDUP_REMOVED lines=32> */
.L_x_605:
[----:B------:R-:W-:Y:S05]  /*2e00*/  BSYNC.RECONVERGENT B1 ;  /* 0x0000000000017941 */ /* 0x000fea0003800200 */
.L_x_604:
        /* <DEDUP_REMOVED lines=32> */
.L_x_607:
[----:B------:R-:W-:Y:S05]  /*3010*/  BSYNC.RECONVERGENT B1 ;  /* 0x0000000000017941 */ /* 0x000fea0003800200 */
.L_x_606:
        /* <DEDUP_REMOVED lines=32> */
.L_x_609:
[----:B------:R-:W-:Y:S05]  /*3220*/  BSYNC.RECONVERGENT B1 ;  /* 0x0000000000017941 */ /* 0x000fea0003800200 */
.L_x_608:
        /* <DEDUP_REMOVED lines=32> */
.L_x_611:
[----:B------:R-:W-:Y:S05]  /*3430*/  BSYNC.RECONVERGENT B1 ;  /* 0x0000000000017941 */ /* 0x000fea0003800200 */
.L_x_610:
        /* <DEDUP_REMOVED lines=32> */
.L_x_613:
[----:B------:R-:W-:Y:S05]  /*3640*/  BSYNC.RECONVERGENT B1 ;  /* 0x0000000000017941 */ /* 0x000fea0003800200 */
.L_x_612:
        /* <DEDUP_REMOVED lines=30> */
.L_x_545:
[----:B------:R-:W0:Y:S01]  /*3830*/  S2R R5, SR_TID.X ;  /* 0x0000000000057919 */ /* 0x000e220000002100 */
[----:B------:R-:W1:Y:S01]  /*3840*/  LDCU.128 UR12, c[0x0][0x380] ;  /* 0x00007000ff0c77ac */ /* 0x000e620008000c00 */
[----:B------:R-:W-:Y:S02]  /*3850*/  SHF.R.S32.HI R4, RZ, 0x1f, R8 ;  /* 0x0000001fff047819 */ /* 0x000fe40000011408 */
[----:B0-----:R-:W-:-:S04]  /*3860*/  IADD3 R2, P0, PT, R8, R5, RZ ;  /* 0x0000000508027210 */ /* 0x001fc80007f1e0ff */
[----:B-1----:R-:W-:Y:S01]  /*3870*/  LEA R6, P1, R2, UR12, 0x3 ;  /* 0x0000000c02067c11 */ /* 0x002fe2000f8218ff */
[----:B------:R-:W-:-:S05]  /*3880*/  IMAD.X R3, RZ, RZ, R4, P0 ;  /* 0x000000ffff037224 */ /* 0x000fca00000e0604 */
[----:B------:R-:W-:-:S05]  /*3890*/  LEA.HI.X R7, R2, UR13, R3, 0x3, P1 ;  /* 0x0000000d02077c11 */ /* 0x000fca00088f1c03 */
[----:B------:R-:W2:Y:S04]  /*38a0*/  LDG.E.64 R14, desc[UR10][R6.64] ;  /* 0x0000000a060e7981 */ /* 0x000ea8000c1e1b00 */
[----:B------:R-:W2:Y:S04]  /*38b0*/  LDG.E.64 R16, desc[UR10][R6.64+0x800] ;  /* 0x0008000a06107981 */ /* 0x000ea8000c1e1b00 */
[----:B------:R-:W3:Y:S04]  /*38c0*/  LDG.E.64 R18, desc[UR10][R6.64+0x1000] ;  /* 0x0010000a06127981 */ /* 0x000ee8000c1e1b00 */
[----:B------:R-:W4:Y:S01]  /*38d0*/  LDG.E.64 R2, desc[UR10][R6.64+0x1800] ;  /* 0x0018000a06027981 */ /* 0x000f22000c1e1b00 */
[C---:B------:R-:W-:Y:S01]  /*38e0*/  VIADD R10, R5.reuse, 0x100 ;  /* 0x00000100050a7836 */ /* 0x040fe20000000000 */
[----:B------:R-:W-:Y:S01]  /*38f0*/  UMOV UR4, URZ ;  /* 0x000000ff00047c82 */ /* 0x000fe20008000000 */
[----:B------:R-:W-:Y:S01]  /*3900*/  BSSY.RECONVERGENT B1, `(.L_x_614) ;  /* 0x0000019000017945 */ /* 0x000fe20003800200 */
[----:B------:R0:W5:Y:S02]  /*3910*/  LDG.E.64 R12, desc[UR10][R6.64+0x2000] ;  /* 0x0020000a060c7981 */ /* 0x000164000c1e1b00 */
[----:B0-----:R-:W-:Y:S01]  /*3920*/  LOP3.LUT R7, R5, 0x400, RZ, 0xfc, !PT ;  /* 0x0000040005077812 */ /* 0x001fe200078efcff */
[----:B--2---:R-:W-:-:S06]  /*3930*/  DSETP.GEU.AND P0, PT, R16, R14, PT ;  /* 0x0000000e1000722a */ /* 0x004fcc0003f0e000 */
[----:B------:R-:W-:Y:S01]  /*3940*/  FSEL R14, R16, R14, !P0 ;  /* 0x0000000e100e7208 */ /* 0x000fe20004000000 */
[----:B------:R-:W-:Y:S01]  /*3950*/  VIADD R16, R5, 0x200 ;  /* 0x0000020005107836 */ /* 0x000fe20000000000 */
[----:B------:R-:W-:Y:S02]  /*3960*/  FSEL R15, R17, R15, !P0 ;  /* 0x0000000f110f7208 */ /* 0x000fe40004000000 */
[----:B------:R-:W-:-:S04]  /*3970*/  IADD3 R17, P3, PT, R8, UR14, RZ ;  /* 0x0000000e08117c10 */ /* 0x000fc8000ff7e0ff */
[----:B---3--:R-:W-:Y:S01]  /*3980*/  DSETP.GEU.AND P1, PT, R18, R14, PT ;  /* 0x0000000e1200722a */ /* 0x008fe20003f2e000 */
[----:B------:R-:W-:-:S05]  /*3990*/  IADD3.X R4, PT, PT, R4, UR15, RZ, P3, !PT ;  /* 0x0000000f04047c10 */ /* 0x000fca0009ffe4ff */
[----:B------:R-:W-:Y:S02]  /*39a0*/  FSEL R14, R18, R14, !P1 ;  /* 0x0000000e120e7208 */ /* 0x000fe40004800000 */
[----:B------:R-:W-:-:S03]  /*39b0*/  FSEL R15, R19, R15, !P1 ;  /* 0x0000000f130f7208 */ /* 0x000fc60004800000 */
[----:B------:R-:W-:Y:S02]  /*39c0*/  IMAD.MOV.U32 R8, RZ, RZ, R14 ;  /* 0x000000ffff087224 */ /* 0x000fe400078e000e */
[----:B------:R-:W-:Y:S01]  /*39d0*/  IMAD.MOV.U32 R9, RZ, RZ, R15 ;  /* 0x000000ffff097224 */ /* 0x000fe200078e000f */
[----:B----4-:R-:W-:Y:S01]  /*39e0*/  DSETP.GEU.AND P2, PT, R14, R2, PT ;  /* 0x000000020e00722a */ /* 0x010fe20003f4e000 */
[----:B------:R-:W-:-:S05]  /*39f0*/  @P1 SEL R16, R10, R5, !P0 ;  /* 0x000000050a101207 */ /* 0x000fca0004000000 */
[----:B------:R-:W-:-:S08]  /*3a00*/  IMAD.MOV.U32 R10, RZ, RZ, R16 ;  /* 0x000000ffff0a7224 */ /* 0x000fd000078e0010 */
[----:B------:R-:W-:Y:S05]  /*3a10*/  @!P2 BRA `(.L_x_615) ;  /* 0x00000000001ca947 */ /* 0x000fea0003800000 */
[----:B------:R-:W-:Y:S01]  /*3a20*/  DSETP.GEU.AND P0, PT, R2, R14, PT ;  /* 0x0000000e0200722a */ /* 0x000fe20003f0e000 */
[----:B------:R-:W-:Y:S02]  /*3a30*/  IMAD.MOV.U32 R8, RZ, RZ, R2 ;  /* 0x000000ffff087224 */ /* 0x000fe400078e0002 */
[----:B------:R-:W-:Y:S02]  /*3a40*/  IMAD.MOV.U32 R9, RZ, RZ, R3 ;  /* 0x000000ffff097224 */ /* 0x000fe400078e0003 */
[----:B------:R-:W-:-:S09]  /*3a50*/  VIADD R10, R5, 0x300 ;  /* 0x00000300050a7836 */ /* 0x000fd20000000000 */
[----:B------:R-:W-:Y:S02]  /*3a60*/  @P0 IMAD.MOV.U32 R8, RZ, RZ, R14 ;  /* 0x000000ffff080224 */ /* 0x000fe400078e000e */
[----:B------:R-:W-:Y:S02]  /*3a70*/  @P0 IMAD.MOV.U32 R9, RZ, RZ, R15 ;  /* 0x000000ffff090224 */ /* 0x000fe400078e000f */
[----:B------:R-:W-:-:S07]  /*3a80*/  @P0 IMAD.MOV.U32 R10, RZ, RZ, R16 ;  /* 0x000000ffff0a0224 */ /* 0x000fce00078e0010 */
.L_x_615:
[----:B------:R-:W-:Y:S05]  /*3a90*/  BSYNC.RECONVERGENT B1 ;  /* 0x0000000000017941 */ /* 0x000fea0003800200 */
.L_x_614:
[----:B-----5:R-:W-:Y:S01]  /*3aa0*/  DSETP.GEU.AND P0, PT, R8, R12, PT ;  /* 0x0000000c0800722a */ /* 0x020fe20003f0e000 */
[-C--:B------:R-:W-:Y:S01]  /*3ab0*/  IADD3 R19, P3, PT, R10, R17.reuse, RZ ;  /* 0x000000110a137210 */ /* 0x080fe20007f7e0ff */
[----:B------:R-:W-:Y:S01]  /*3ac0*/  BSSY.RECONVERGENT B1, `(.L_x_616) ;  /* 0x0000018000017945 */ /* 0x000fe20003800200 */
[----:B------:R-:W-:Y:S01]  /*3ad0*/  IADD3 R14, P2, PT, R7, R17, RZ ;  /* 0x00000011070e7210 */ /* 0x000fe20007f5e0ff */
[----:B------:R-:W-:Y:S01]  /*3ae0*/  IMAD.MOV.U32 R2, RZ, RZ, R8 ;  /* 0x000000ffff027224 */ /* 0x000fe200078e0008 */
[----:B------:R-:W-:Y:S01]  /*3af0*/  IADD3.X R16, PT, PT, R4, UR4, RZ, P3, !PT ;  /* 0x0000000404107c10 */ /* 0x000fe20009ffe4ff */
[----:B------:R-:W-:Y:S01]  /*3b00*/  IMAD.MOV.U32 R3, RZ, RZ, R9 ;  /* 0x000000ffff037224 */ /* 0x000fe200078e0009 */
[----:B------:R-:W-:Y:S01]  /*3b10*/  ISETP.LE.AND P1, PT, R11, UR6, PT ;  /* 0x000000060b007c0c */ /* 0x000fe2000bf23270 */
[----:B------:R-:W-:Y:S02]  /*3b20*/  IMAD.X R15, RZ, RZ, R4, P2 ;  /* 0x000000ffff0f7224 */ /* 0x000fe400010e0604 */
[----:B------:R-:W-:-:S02]  /*3b30*/  IMAD.MOV.U32 R6, RZ, RZ, R19 ;  /* 0x000000ffff067224 */ /* 0x000fc400078e0013 */
[----:B------:R-:W-:Y:S02]  /*3b40*/  IMAD.MOV.U32 R4, RZ, RZ, R16 ;  /* 0x000000ffff047224 */ /* 0x000fe400078e0010 */
[----:B------:R-:W-:Y:S06]  /*3b50*/  @!P0 BRA `(.L_x_617) ;  /* 0x0000000000388947 */ /* 0x000fec0003800000 */
        /* <DEDUP_REMOVED lines=14> */
.L_x_617:
[----:B------:R-:W-:Y:S05]  /*3c40*/  BSYNC.RECONVERGENT B1 ;  /* 0x0000000000017941 */ /* 0x000fea0003800200 */
.L_x_616:
        /* <DEDUP_REMOVED lines=12> */
[----:B------:R-:W-:-:S05]  /*3d10*/  IMAD.MOV.U32 R13, RZ, RZ, 0x500 ;  /* 0x00000500ff0d7424 */ /* 0x000fca00078e00ff */
[----:B------:R-:W2:Y:S01]  /*3d20*/  ATOMG.E.ADD.STRONG.GPU PT, R7, desc[UR10][R8.64], R13 ;  /* 0x8000000d080779a8 */ /* 0x000ea200081ef10a */
[----:B------:R-:W0:Y:S01]  /*3d30*/  S2UR UR5, SR_CgaCtaId ;  /* 0x00000000000579c3 */ /* 0x000e220000008800 */
[----:B------:R-:W-:Y:S02]  /*3d40*/  UMOV UR4, 0x400 ;  /* 0x0000040000047882 */ /* 0x000fe40000000000 */
[----:B0-----:R-:W-:Y:S01]  /*3d50*/  ULEA UR4, UR5, UR4, 0x18 ;  /* 0x0000000405047291 */ /* 0x001fe2000f8ec0ff */
[----:B--2---:R-:W-:-:S08]  /*3d60*/  VIADD R7, R7, UR6 ;  /* 0x0000000607077c36 */ /* 0x004fd00008000000 */
[----:B------:R0:W-:Y:S03]  /*3d70*/  STS [UR4+0x98], R7 ;  /* 0x00009807ff007988 */ /* 0x0001e60008000804 */
.L_x_620:
[----:B------:R-:W-:Y:S05]  /*3d80*/  BSYNC.RECONVERGENT B1 ;  /* 0x0000000000017941 */ /* 0x000fea0003800200 */
.L_x_619:
[----:B------:R-:W1:Y:S08]  /*3d90*/  S2UR UR5, SR_CgaCtaId ;  /* 0x00000000000579c3 */ /* 0x000e700000008800 */
[----:B------:R-:W-:Y:S06]  /*3da0*/  BAR.SYNC.DEFER_BLOCKING 0x0 ;  /* 0x0000000000007b1d */ /* 0x000fec0000010000 */
[----:B------:R-:W-:Y:S01]  /*3db0*/  UMOV UR4, 0x400 ;  /* 0x0000040000047882 */ /* 0x000fe20000000000 */
[----:B------:R-:W2:Y:S01]  /*3dc0*/  LDCU UR7, c[0x0][0x398] ;  /* 0x00007300ff0777ac */ /* 0x000ea20008000800 */
[----:B-1----:R-:W-:-:S06]  /*3dd0*/  ULEA UR4, UR5, UR4, 0x18 ;  /* 0x0000000405047291 */ /* 0x002fcc000f8ec0ff */
[----:B0-----:R-:W-:-:S05]  /*3de0*/  IMAD.U32 R7, RZ, RZ, UR4 ;  /* 0x00000004ff077e24 */ /* 0x001fca000f8e00ff */
[----:B------:R-:W0:Y:S02]  /*3df0*/  LDS R22, [R7+0x98] ;  /* 0x0000980007167984 */ /* 0x000e240000000800 */
[----:B0-----:R-:W-:-:S05]  /*3e00*/  VIADD R10, R22, 0x500 ;  /* 0x00000500160a7836 */ /* 0x001fca0000000000 */
[----:B------:R-:W-:-:S13]  /*3e10*/  ISETP.GT.AND P0, PT, R10, R11, PT ;  /* 0x0000000b0a00720c */ /* 0x000fda0003f04270 */
[----:B--2---:R-:W-:Y:S05]  /*3e20*/  @P0 BRA `(.L_x_621) ;  /* 0x00000008005c0947 */ /* 0x004fea0003800000 */
[----:B------:R-:W-:Y:S01]  /*3e30*/  BSSY.RECONVERGENT B1, `(.L_x_621) ;  /* 0x0000096000017945 */ /* 0x000fe20003800200 */
.L_x_634:
[----:B------:R-:W0:Y:S01]  /*3e40*/  LDC.64 R28, c[0x0][0x380] ;  /* 0x0000e000ff1c7b82 */ /* 0x000e220000000a00 */
[----:B------:R-:W-:Y:S02]  /*3e50*/  IADD3 R23, P0, PT, R5, R22, RZ ;  /* 0x0000001605177210 */ /* 0x000fe40007f1e0ff */
[----:B------:R-:W-:-:S05]  /*3e60*/  SHF.R.S32.HI R26, RZ, 0x1f, R22 ;  /* 0x0000001fff1a7819 */ /* 0x000fca0000011416 */
[----:B------:R-:W-:Y:S01]  /*3e70*/  IMAD.X R34, RZ, RZ, R26, P0 ;  /* 0x000000ffff227224 */ /* 0x000fe200000e061a */
[----:B------:R-:W1:Y:S01]  /*3e80*/  LDC.64 R10, c[0x0][0x388] ;  /* 0x0000e200ff0a7b82 */ /* 0x000e620000000a00 */
[----:B0-----:R-:W-:-:S04]  /*3e90*/  LEA R28, P0, R23, R28, 0x3 ;  /* 0x0000001c171c7211 */ /* 0x001fc800078018ff */
[----:B------:R-:W-:-:S05]  /*3ea0*/  LEA.HI.X R29, R23, R29, R34, 0x3, P0 ;  /* 0x0000001d171d7211 */ /* 0x000fca00000f1c22 */
[----:B------:R-:W2:Y:S04]  /*3eb0*/  LDG.E.64 R24, desc[UR10][R28.64] ;  /* 0x0000000a1c187981 */ /* 0x000ea8000c1e1b00 */
[----:B------:R0:W5:Y:S04]  /*3ec0*/  LDG.E.64 R20, desc[UR10][R28.64+0x800] ;  /* 0x0008000a1c147981 */ /* 0x000168000c1e1b00 */
[----:B------:R0:W5:Y:S04]  /*3ed0*/  LDG.E.64 R16, desc[UR10][R28.64+0x1000] ;  /* 0x0010000a1c107981 */ /* 0x000168000c1e1b00 */
[----:B------:R0:W5:Y:S04]  /*3ee0*/  LDG.E.64 R14, desc[UR10][R28.64+0x1800] ;  /* 0x0018000a1c0e7981 */ /* 0x000168000c1e1b00 */
[----:B------:R0:W5:Y:S01]  /*3ef0*/  LDG.E.64 R12, desc[UR10][R28.64+0x2000] ;  /* 0x0020000a1c0c7981 */ /* 0x000162000c1e1b00 */
[----:B-1----:R-:W-:Y:S01]  /*3f00*/  IADD3 R23, P1, PT, R23, R10, RZ ;  /* 0x0000000a17177210 */ /* 0x002fe20007f3e0ff */
[----:B------:R-:W-:Y:S01]  /*3f10*/  BSSY.RECONVERGENT B2, `(.L_x_622) ;  /* 0x0000016000027945 */ /* 0x000fe20003800200 */
[----:B------:R-:W-:-:S02]  /*3f20*/  IMAD.MOV.U32 R30, RZ, RZ, R6 ;  /* 0x000000ffff1e7224 */ /* 0x000fc400078e0006 */
[----:B------:R-:W-:Y:S02]  /*3f30*/  IMAD.MOV.U32 R32, RZ, RZ, R4 ;  /* 0x000000ffff207224 */ /* 0x000fe400078e0004 */
        /* <DEDUP_REMOVED lines=19> */
.L_x_623:
[----:B------:R-:W-:Y:S05]  /*4070*/  BSYNC.RECONVERGENT B2 ;  /* 0x0000000000027941 */ /* 0x000fea0003800200 */
.L_x_622:
        /* <DEDUP_REMOVED lines=8> */
[----:B------:R-:W-:Y:S01]  /*4100*/  IADD3 R2, P1, P2, R5, R10, R22 ;  /* 0x0000000a05027210 */ /* 0x000fe20007a3e016 */
[----:B------:R-:W-:Y:S02]  /*4110*/  IMAD.MOV.U32 R24, RZ, RZ, R20 ;  /* 0x000000ffff187224 */ /* 0x000fe400078e0014 */
[----:B------:R-:W-:Y:S01]  /*4120*/  IMAD.MOV.U32 R25, RZ, RZ, R21 ;  /* 0x000000ffff197224 */ /* 0x000fe200078e0015 */
[----:B------:R-:W-:Y:S02]  /*4130*/  IADD3 R29, P3, PT, R2, 0x100, RZ ;  /* 0x00000100021d7810 */ /* 0x000fe40007f7e0ff */
[----:B------:R-:W-:-:S05]  /*4140*/  IADD3.X R2, PT, PT, RZ, R11, R26, P1, P2 ;  /* 0x0000000bff027210 */ /* 0x000fca0000fe441a */
[----:B------:R-:W-:Y:S02]  /*4150*/  IMAD.X R31, RZ, RZ, R2, P3 ;  /* 0x000000ffff1f7224 */ /* 0x000fe400018e0602 */
        /* <DEDUP_REMOVED lines=9> */
.L_x_625:
[----:B------:R-:W-:Y:S05]  /*41f0*/  BSYNC.RECONVERGENT B2 ;  /* 0x0000000000027941 */ /* 0x000fea0003800200 */
.L_x_624:
        /* <DEDUP_REMOVED lines=23> */
.L_x_627:
[----:B------:R-:W-:Y:S05]  /*4370*/  BSYNC.RECONVERGENT B2 ;  /* 0x0000000000027941 */ /* 0x000fea0003800200 */
.L_x_626:
        /* <DEDUP_REMOVED lines=23> */
.L_x_629:
[----:B------:R-:W-:Y:S05]  /*44f0*/  BSYNC.RECONVERGENT B2 ;  /* 0x0000000000027941 */ /* 0x000fea0003800200 */
.L_x_628:
        /* <DEDUP_REMOVED lines=21> */
.L_x_631:
[----:B------:R-:W-:Y:S05]  /*4650*/  BSYNC.RECONVERGENT B2 ;  /* 0x0000000000027941 */ /* 0x000fea0003800200 */
.L_x_630:
[----:B------:R-:W-:Y:S01]  /*4660*/  BAR.SYNC.DEFER_BLOCKING 0x0 ;  /* 0x0000000000007b1d */ /* 0x000fe20000010000 */
[----:B------:R-:W-:-:S05]  /*4670*/  ISETP.NE.AND P0, PT, R5, RZ, PT ;  /* 0x000000ff0500720c */ /* 0x000fca0003f05270 */
[----:B------:R-:W-:Y:S08]  /*4680*/  BSSY.RECONVERGENT B2, `(.L_x_632) ;  /* 0x000000a000027945 */ /* 0x000ff00003800200 */
[----:B------:R-:W-:Y:S05]  /*4690*/  @P0 BRA `(.L_x_633) ;  /* 0x0000000000200947 */ /* 0x000fea0003800000 */
[----:B------:R-:W-:-:S05]  /*46a0*/  IMAD.MOV.U32 R11, RZ, RZ, 0x500 ;  /* 0x00000500ff0b7424 */ /* 0x000fca00078e00ff */
[----:B------:R-:W2:Y:S01]  /*46b0*/  ATOMG.E.ADD.STRONG.GPU PT, R7, desc[UR10][R8.64], R11 ;  /* 0x8000000b080779a8 */ /* 0x000ea200081ef10a */
[----:B------:R-:W0:Y:S01]  /*46c0*/  S2UR UR5, SR_CgaCtaId ;  /* 0x00000000000579c3 */ /* 0x000e220000008800 */
[----:B------:R-:W-:Y:S02]  /*46d0*/  UMOV UR4, 0x400 ;  /* 0x0000040000047882 */ /* 0x000fe40000000000 */
[----:B0-----:R-:W-:Y:S01]  /*46e0*/  ULEA UR4, UR5, UR4, 0x18 ;  /* 0x0000000405047291 */ /* 0x001fe2000f8ec0ff */
[----:B--2---:R-:W-:-:S05]  /*46f0*/  VIADD R10, R7, UR6 ;  /* 0x00000006070a7c36 */ /* 0x004fca0008000000 */
[----:B------:R-:W-:-:S05]  /*4700*/  IMAD.U32 R7, RZ, RZ, UR4 ;  /* 0x00000004ff077e24 */ /* 0x000fca000f8e00ff */
[----:B------:R0:W-:Y:S02]  /*4710*/  STS [R7+0x98], R10 ;  /* 0x0000980a07007388 */ /* 0x0001e40000000800 */
.L_x_633:
[----:B------:R-:W-:Y:S05]  /*4720*/  BSYNC.RECONVERGENT B2 ;  /* 0x0000000000027941 */ /* 0x000fea0003800200 */
.L_x_632:
[----:B------:R-:W-:Y:S01]  /*4730*/  BAR.SYNC.DEFER_BLOCKING 0x0 ;  /* 0x0000000000007b1d */ /* 0x000fe20000010000 */
[----:B------:R-:W-:-:S05]  /*4740*/  IMAD.U32 R11, RZ, RZ, UR7 ;  /* 0x00000007ff0b7e24 */ /* 0x000fca000f8e00ff */
[----:B------:R-:W0:Y:S02]  /*4750*/  LDS R22, [R7+0x98] ;  /* 0x0000980007167984 */ /* 0x000e240000000800 */
[----:B0-----:R-:W-:-:S05]  /*4760*/  VIADD R10, R22, 0x500 ;  /* 0x00000500160a7836 */ /* 0x001fca0000000000 */
[----:B------:R-:W-:-:S13]  /*4770*/  ISETP.GT.AND P0, PT, R10, R11, PT ;  /* 0x0000000b0a00720c */ /* 0x000fda0003f04270 */
[----:B------:R-:W-:Y:S05]  /*4780*/  @!P0 BRA `(.L_x_634) ;  /* 0xfffffff400ac8947 */ /* 0x000fea000383ffff */
[----:B------:R-:W-:Y:S05]  /*4790*/  BSYNC.RECONVERGENT B1 ;  /* 0x0000000000017941 */ /* 0x000fea0003800200 */
.L_x_621:
[----:B------:R-:W-:Y:S01]  /*47a0*/  ISETP.GE.AND P0, PT, R22, R11, PT ;  /* 0x0000000b1600720c */ /* 0x000fe20003f06270 */
[----:B------:R-:W0:Y:S01]  /*47b0*/  LDCU.64 UR6, c[0x0][0x388] ;  /* 0x00007100ff0677ac */ /* 0x000e220008000a00 */
[----:B------:R-:W-:Y:S01]  /*47c0*/  BSSY.RECONVERGENT B1, `(.L_x_618) ;  /* 0x00000a8000017945 */ /* 0x000fe20003800200 */
[----:B------:R-:W1:Y:S10]  /*47d0*/  LDCU.64 UR4, c[0x0][0x388] ;  /* 0x00007100ff0477ac */ /* 0x000e740008000a00 */
        /* <DEDUP_REMOVED lines=11> */
[----:B------:R-:W2:Y:S01]  /*4890*/  LDC.64 R10, c[0x0][0x380] ;  /* 0x0000e000ff0a7b82 */ /* 0x000ea20000000a00 */
[----:B------:R-:W-:Y:S01]  /*48a0*/  LEA.HI R7, R18, 0x1, RZ, 0x18 ;  /* 0x0000000112077811 */ /* 0x000fe200078fc0ff */
[----:B------:R-:W-:-:S03]  /*48b0*/  IMAD.IADD R15, R5, 0x1, R22 ;  /* 0x00000001050f7824 */ /* 0x000fc600078e0216 */
[----:B------:R-:W-:Y:S01]  /*48c0*/  LOP3.LUT R9, R7, 0x3, RZ, 0xc0, !PT ;  /* 0x0000000307097812 */ /* 0x000fe200078ec0ff */
[----:B------:R-:W-:-:S04]  /*48d0*/  IMAD.MOV.U32 R7, RZ, RZ, R5 ;  /* 0x000000ffff077224 */ /* 0x000fc800078e0005 */
[----:B------:R-:W-:-:S07]  /*48e0*/  IMAD.MOV R9, RZ, RZ, -R9 ;  /* 0x000000ffff097224 */ /* 0x000fce00078e0a09 */
.L_x_640:
[----:B--2---:R-:W-:-:S06]  /*48f0*/  IMAD.WIDE R12, R15, 0x8, R10 ;  /* 0x000000080f0c7825 */ /* 0x004fcc00078e020a */
[----:B------:R-:W2:Y:S01]  /*4900*/  LDG.E.64 R12, desc[UR10][R12.64] ;  /* 0x0000000a0c0c7981 */ /* 0x000ea2000c1e1b00 */
[----:B------:R-:W-:Y:S01]  /*4910*/  VIADD R9, R9, 0x1 ;  /* 0x0000000109097836 */ /* 0x000fe20000000000 */
[----:B-1----:R-:W-:Y:S01]  /*4920*/  IADD3 R21, P1, PT, R15, UR4, RZ ;  /* 0x000000040f157c10 */ /* 0x002fe2000ff3e0ff */
[----:B------:R-:W-:Y:S03]  /*4930*/  BSSY.RECONVERGENT B3, `(.L_x_638) ;  /* 0x0000017000037945 */ /* 0x000fe60003800200 */
[----:B------:R-:W-:Y:S02]  /*4940*/  ISETP.NE.AND P2, PT, R9, RZ, PT ;  /* 0x000000ff0900720c */ /* 0x000fe40003f45270 */
[----:B------:R-:W-:Y:S01]  /*4950*/  LEA.HI.X.SX32 R23, R15, UR5, 0x1, P1 ;  /* 0x000000050f177c11 */ /* 0x000fe200088f0eff */
        /* <DEDUP_REMOVED lines=20> */
.L_x_639:
[----:B0-----:R-:W-:Y:S05]  /*4aa0*/  BSYNC.RECONVERGENT B3 ;  /* 0x0000000000037941 */ /* 0x001fea0003800200 */
.L_x_638:
[----:B------:R-:W-:Y:S02]  /*4ab0*/  VIADD R7, R7, 0x100 ;  /* 0x0000010007077836 */ /* 0x000fe40000000000 */
[----:B------:R-:W-:Y:S01]  /*4ac0*/  VIADD R15, R15, 0x100 ;  /* 0x000001000f0f7836 */ /* 0x000fe20000000000 */
[----:B------:R-:W-:Y:S06]  /*4ad0*/  @P2 BRA `(.L_x_640) ;  /* 0xfffffffc00842947 */ /* 0x000fec000383ffff */
.L_x_637:
[----:B01----:R-:W-:Y:S05]  /*4ae0*/  BSYNC.RECONVERGENT B2 ;  /* 0x0000000000027941 */ /* 0x003fea0003800200 */
.L_x_636:
        /* <DEDUP_REMOVED lines=9> */
.L_x_649:
[----:B------:R-:W-:-:S05]  /*4b80*/  IMAD.WIDE R22, R9, 0x8, R10 ;  /* 0x0000000809167825 */ /* 0x000fca00078e020a */
[----:B------:R-:W2:Y:S04]  /*4b90*/  LDG.E.64 R20, desc[UR10][R22.64+-0x1000] ;  /* 0xfff0000a16147981 */ /* 0x000ea8000c1e1b00 */
[----:B------:R0:W5:Y:S04]  /*4ba0*/  LDG.E.64 R16, desc[UR10][R22.64+-0x800] ;  /* 0xfff8000a16107981 */ /* 0x000168000c1e1b00 */
        /* <DEDUP_REMOVED lines=25> */
.L_x_642:
[----:B------:R-:W-:Y:S05]  /*4d40*/  BSYNC.RECONVERGENT B2 ;  /* 0x0000000000027941 */ /* 0x000fea0003800200 */
.L_x_641:
        /* <DEDUP_REMOVED lines=23> */
.L_x_644:
[----:B------:R-:W-:Y:S05]  /*4ec0*/  BSYNC.RECONVERGENT B2 ;  /* 0x0000000000027941 */ /* 0x000fea0003800200 */
.L_x_643:
[----:B------:R-:W-:Y:S01]  /*4ed0*/  DSETP.GEU.AND P0, PT, R2, R14, PT ;  /* 0x0000000e0200722a */ /* 0x000fe20003f0e000 */
[C---:B------:R-:W-:Y:S01]  /*4ee0*/  IADD3 R21, P1, PT, R26.reuse, UR6, RZ ;  /* 0x000000061a157c10 */ /* 0x040fe2000ff3e0ff */
        /* <DEDUP_REMOVED lines=22> */
.L_x_646:
[----:B------:R-:W-:Y:S05]  /*5050*/  BSYNC.RECONVERGENT B2 ;  /* 0x0000000000027941 */ /* 0x000fea0003800200 */
.L_x_645:
        /* <DEDUP_REMOVED lines=22> */
.L_x_648:
[----:B------:R-:W-:Y:S05]  /*51c0*/  BSYNC.RECONVERGENT B2 ;  /* 0x0000000000027941 */ /* 0x000fea0003800200 */
.L_x_647:
[----:B------:R-:W-:Y:S02]  /*51d0*/  VIADD R7, R7, 0x400 ;  /* 0x0000040007077836 */ /* 0x000fe40000000000 */
[----:B------:R-:W-:Y:S02]  /*51e0*/  VIADD R27, R27, 0x400 ;  /* 0x000004001b1b7836 */ /* 0x000fe40000000000 */
[----:B------:R-:W-:Y:S01]  /*51f0*/  VIADD R26, R26, 0x400 ;  /* 0x000004001a1a7836 */ /* 0x000fe20000000000 */
[----:B------:R-:W-:Y:S01]  /*5200*/  ISETP.GE.AND P0, PT, R7, R8, PT ;  /* 0x000000080700720c */ /* 0x000fe20003f06270 */
[----:B------:R-:W-:Y:S02]  /*5210*/  VIADD R25, R25, 0x400 ;  /* 0x0000040019197836 */ /* 0x000fe40000000000 */
[----:B------:R-:W-:-:S10]  /*5220*/  VIADD R9, R9, 0x400 ;  /* 0x0000040009097836 */ /* 0x000fd40000000000 */
[----:B------:R-:W-:Y:S05]  /*5230*/  @!P0 BRA `(.L_x_649) ;  /* 0xfffffff800508947 */ /* 0x000fea000383ffff */
.L_x_635:
[----:B01----:R-:W-:Y:S05]  /*5240*/  BSYNC.RECONVERGENT B1 ;  /* 0x0000000000017941 */ /* 0x003fea0003800200 */
.L_x_618:
        /* <DEDUP_REMOVED lines=27> */
.L_x_651:
[----:B------:R-:W-:Y:S05]  /*5400*/  BSYNC.RECONVERGENT B1 ;  /* 0x0000000000017941 */ /* 0x000fea0003800200 */
.L_x_650:
        /* <DEDUP_REMOVED lines=26> */
.L_x_653:
[----:B------:R-:W-:Y:S05]  /*55b0*/  BSYNC.RECONVERGENT B1 ;  /* 0x0000000000017941 */ /* 0x000fea0003800200 */
.L_x_652:
        /* <DEDUP_REMOVED lines=26> */
.L_x_655:
[----:B------:R-:W-:Y:S05]  /*5760*/  BSYNC.RECONVERGENT B1 ;  /* 0x0000000000017941 */ /* 0x000fea0003800200 */
.L_x_654:
        /* <DEDUP_REMOVED lines=26> */
.L_x_657:
[----:B------:R-:W-:Y:S05]  /*5910*/  BSYNC.RECONVERGENT B1 ;  /* 0x0000000000017941 */ /* 0x000fea0003800200 */
.L_x_656:
        /* <DEDUP_REMOVED lines=27> */
.L_x_659:
[----:B------:R-:W-:Y:S05]  /*5ad0*/  BSYNC.RECONVERGENT B1 ;  /* 0x0000000000017941 */ /* 0x000fea0003800200 */
.L_x_658:
        /* <DEDUP_REMOVED lines=10> */
.L_x_661:
[----:B------:R-:W-:Y:S05]  /*5b80*/  BSYNC.RECONVERGENT B1 ;  /* 0x0000000000017941 */ /* 0x000fea0003800200 */
.L_x_660:
[----:B------:R-:W-:Y:S01]  /*5b90*/  BAR.SYNC.DEFER_BLOCKING 0x0 ;  /* 0x0000000000007b1d */ /* 0x000fe20000010000 */
[----:B------:R-:W-:-:S13]  /*5ba0*/  ISETP.NE.AND P1, PT, R5, RZ, PT ;  /* 0x000000ff0500720c */ /* 0x000fda0003f25270 */
[----:B------:R-:W-:Y:S05]  /*5bb0*/  @P1 BRA `(.L_x_577) ;  /* 0x0000000800841947 */ /* 0x000fea0003800000 */
[----:B------:R-:W2:Y:S01]  /*5bc0*/  S2R R5, SR_CgaCtaId ;  /* 0x0000000000057919 */ /* 0x000ea20000008800 */
[----:B------:R-:W-:Y:S01]  /*5bd0*/  MOV R30, 0x400 ;  /* 0x00000400001e7802 */ /* 0x000fe20000000f00 */
[----:B------:R-:W-:Y:S01]  /*5be0*/  BSSY.RECONVERGENT B1, `(.L_x_662) ;  /* 0x000001a000017945 */ /* 0x000fe20003800200 */
[----:B------:R-:W-:Y:S02]  /*5bf0*/  IMAD.MOV.U32 R31, RZ, RZ, R16 ;  /* 0x000000ffff1f7224 */ /* 0x000fe400078e0010 */
[----:B------:R-:W-:Y:S02]  /*5c00*/  IMAD.MOV.U32 R33, RZ, RZ, R17 ;  /* 0x000000ffff217224 */ /* 0x000fe400078e0011 */
[----:B------:R-:W-:Y:S02]  /*5c10*/  IMAD.MOV.U32 R28, RZ, RZ, R2 ;  /* 0x000000ffff1c7224 */ /* 0x000fe400078e0002 */
[----:B------:R-:W-:Y:S01]  /*5c20*/  IMAD.MOV.U32 R29, RZ, RZ, R3 ;  /* 0x000000ffff1d7224 */ /* 0x000fe200078e0003 */
[----:B--2---:R-:W-:-:S05]  /*5c30*/  LEA R30, R5, R30, 0x18 ;  /* 0x0000001e051e7211 */ /* 0x004fca00078ec0ff */
[----:B------:R-:W2:Y:S04]  /*5c40*/  LDS.64 R18, [R30+0x18] ;  /* 0x000018001e127984 */ /* 0x000ea80000000a00 */
[----:B------:R3:W4:Y:S04]  /*5c50*/  LDS.128 R12, [R30+0x40] ;  /* 0x000040001e0c7984 */ /* 0x0007280000000c00 */
[----:B------:R3:W3:Y:S04]  /*5c60*/  LDS.128 R8, [R30+0x50] ;  /* 0x000050001e087984 */ /* 0x0006e80000000c00 */
[----:B01----:R0:W1:Y:S01]  /*5c70*/  LDS.128 R4, [R30+0x20] ;  /* 0x000020001e047984 */ /* 0x0030620000000c00 */
[----:B--2---:R-:W-:-:S14]  /*5c80*/  DSETP.GEU.AND P0, PT, R2, R18, PT ;  /* 0x000000120200722a */ /* 0x004fdc0003f0e000 */
        /* <DEDUP_REMOVED lines=15> */
.L_x_663:
[----:B------:R-:W-:Y:S05]  /*5d80*/  BSYNC.RECONVERGENT B1 ;  /* 0x0000000000017941 */ /* 0x000fea0003800200 */
.L_x_662:
        /* <DEDUP_REMOVED lines=24> */
.L_x_665:
[----:B------:R-:W-:Y:S05]  /*5f10*/  BSYNC.RECONVERGENT B1 ;  /* 0x0000000000017941 */ /* 0x000fea0003800200 */
.L_x_664:
        /* <DEDUP_REMOVED lines=21> */
.L_x_667:
[----:B------:R-:W-:Y:S05]  /*6070*/  BSYNC.RECONVERGENT B1 ;  /* 0x0000000000017941 */ /* 0x000fea0003800200 */
.L_x_666:
        /* <DEDUP_REMOVED lines=21> */
.L_x_669:
[----:B------:R-:W-:Y:S05]  /*61d0*/  BSYNC.RECONVERGENT B1 ;  /* 0x0000000000017941 */ /* 0x000fea0003800200 */
.L_x_668:
        /* <DEDUP_REMOVED lines=21> */
.L_x_671:
[----:B------:R-:W-:Y:S05]  /*6330*/  BSYNC.RECONVERGENT B1 ;  /* 0x0000000000017941 */ /* 0x000fea0003800200 */
.L_x_670:
        /* <DEDUP_REMOVED lines=21> */
.L_x_673:
[----:B------:R-:W-:Y:S05]  /*6490*/  BSYNC.RECONVERGENT B1 ;  /* 0x0000000000017941 */ /* 0x000fea0003800200 */
.L_x_672:
        /* <DEDUP_REMOVED lines=19> */
.L_x_577:
[----:B------:R-:W-:Y:S05]  /*65d0*/  BSYNC.RECONVERGENT B0 ;  /* 0x0000000000007941 */ /* 0x000fea0003800200 */
.L_x_544:
[----:B------:R-:W-:Y:S05]  /*65e0*/  @P1 EXIT ;  /* 0x000000000000194d */ /* 0x000fea0003800000 */
[----:B01----:R-:W0:Y:S02]  /*65f0*/  LDC.64 R4, c[0x0][0x390] ;  /* 0x0000e400ff047b82 */ /* 0x003e240000000a00 */
[----:B0-----:R-:W-:-:S05]  /*6600*/  IMAD.WIDE.U32 R4, R0, 0x10, R4 ;  /* 0x0000001000047825 */ /* 0x001fca00078e0004 */
[----:B------:R-:W-:Y:S04]  /*6610*/  STG.E.64 desc[UR10][R4.64], R2 ;  /* 0x0000000204007986 */ /* 0x000fe8000c101b0a */
[----:B---34-:R-:W-:Y:S01]  /*6620*/  STG.E.64 desc[UR10][R4.64+0x8], R16 ;  /* 0x0000081004007986 */ /* 0x018fe2000c101b0a */
[----:B------:R-:W-:Y:S05]  /*6630*/  EXIT ;  /* 0x000000000000794d */ /* 0x000fea0003800000 */
.L_x_674:
        /* <DEDUP_REMOVED lines=12> */
.L_x_819:


//--------------------- .text._ZN6thrust24THRUST_300001_SM_1000_NS8cuda_cub4core6detail13_kernel_agentINS1_8__reduce11ReduceAgentINS0_12zip_iteratorIN4cuda3std3__45tupleIJNS0_6detail15normal_iteratorINS0_10device_ptrIdEEEENS0_17counting_iteratorIlNS0_11use_defaultESI_SI_EEEEEEEPNSB_IJdlEEESM_iNS1_9__extrema9arg_min_fIdlNSA_4lessIdEEEEEEJSL_SN_iSS_EEEvDpT0_ --------------------------
	.section	.text._ZN6thrust24THRUST_300001_SM_1000_NS8cuda_cub4core6detail13_kernel_agentINS1_8__reduce11ReduceAgentINS0_12zip_iteratorIN4cuda3std3__45tupleIJNS0_6detail15normal_iteratorINS0_10device_ptrIdEEEENS0_17counting_iteratorIlNS0_11use_defaultESI_SI_EEEEEEEPNSB_IJdlEEESM_iNS1_9__extrema9arg_min_fIdlNSA_4lessIdEEEEEEJSL_SN_iSS_EEEvDpT0_,"ax",@progbits
	.align	128
        .global         _ZN6thrust24THRUST_300001_SM_1000_NS8cuda_cub4core6detail13_kernel_agentINS1_8__reduce11ReduceAgentINS0_12zip_iteratorIN4cuda3std3__45tupleIJNS0_6detail15normal_iteratorINS0_10device_ptrIdEEEENS0_17counting_iteratorIlNS0_11use_defaultESI_SI_EEEEEEEPNSB_IJdlEEESM_iNS1_9__extrema9arg_min_fIdlNSA_4lessIdEEEEEEJSL_SN_iSS_EEEvDpT0_
        .type           _ZN6thrust24THRUST_300001_SM_1000_NS8cuda_cub4core6detail13_kernel_agentINS1_8__reduce11ReduceAgentINS0_12zip_iteratorIN4cuda3std3__45tupleIJNS0_6detail15normal_iteratorINS0_10device_ptrIdEEEENS0_17counting_iteratorIlNS0_11use_defaultESI_SI_EEEEEEEPNSB_IJdlEEESM_iNS1_9__extrema9arg_min_fIdlNSA_4lessIdEEEEEEJSL_SN_iSS_EEEvDpT0_,@function
        .size           _ZN6thrust24THRUST_300001_SM_1000_NS8cuda_cub4core6detail13_kernel_agentINS1_8__reduce11ReduceAgentINS0_12zip_iteratorIN4cuda3std3__45tupleIJNS0_6detail15normal_iteratorINS0_10device_ptrIdEEEENS0_17counting_iteratorIlNS0_11use_defaultESI_SI_EEEEEEEPNSB_IJdlEEESM_iNS1_9__extrema9arg_min_fIdlNSA_4lessIdEEEEEEJSL_SN_iSS_EEEvDpT0_,(.L_x_820 - _ZN6thrust24THRUST_300001_SM_1000_NS8cuda_cub4core6detail13_kernel_agentINS1_8__reduce11ReduceAgentINS0_12zip_iteratorIN4cuda3std3__45tupleIJNS0_6detail15normal_iteratorINS0_10device_ptrIdEEEENS0_17counting_iteratorIlNS0_11use_defaultESI_SI_EEEEEEEPNSB_IJdlEEESM_iNS1_9__extrema9arg_min_fIdlNSA_4lessIdEEEEEEJSL_SN_iSS_EEEvDpT0_)
        .other          _ZN6thrust24THRUST_300001_SM_1000_NS8cuda_cub4core6detail13_kernel_agentINS1_8__reduce11ReduceAgentINS0_12zip_iteratorIN4cuda3std3__45tupleIJNS0_6detail15normal_iteratorINS0_10device_ptrIdEEEENS0_17counting_iteratorIlNS0_11use_defaultESI_SI_EEEEEEEPNSB_IJdlEEESM_iNS1_9__extrema9arg_min_fIdlNSA_4lessIdEEEEEEJSL_SN_iSS_EEEvDpT0_,@"STO_CUDA_ENTRY STV_DEFAULT"
_ZN6thrust24THRUST_300001_SM_1000_NS8cuda_cub4core6detail13_kernel_agentINS1_8__reduce11ReduceAgentINS0_12zip_iteratorIN4cuda3std3__45tupleIJNS0_6detail15normal_iteratorINS0_10device_ptrIdEEEENS0_17counting_iteratorIlNS0_11use_defaultESI_SI_EEEEEEEPNSB_IJdlEEESM_iNS1_9__extrema9arg_min_fIdlNSA_4lessIdEEEEEEJSL_SN_iSS_EEEvDpT0_:
.text._ZN6thrust24THRUST_300001_SM_1000_NS8cuda_cub4core6detail13_kernel_agentINS1_8__reduce11ReduceAgentINS0_12zip_iteratorIN4cuda3std3__45tupleIJNS0_6detail15normal_iteratorINS0_10device_ptrIdEEEENS0_17counting_iteratorIlNS0_11use_defaultESI_SI_EEEEEEEPNSB_IJdlEEESM_iNS1_9__extrema9arg_min_fIdlNSA_4lessIdEEEEEEJSL_SN_iSS_EEEvDpT0_:
        /* <DEDUP_REMOVED lines=23> */
.L_x_678:
[----:B0-----:R-:W-:Y:S05]  /*0170*/  BSYNC.RECONVERGENT B1 ;  /* 0x0000000000017941 */ /* 0x001fea0003800200 */
.L_x_677:
        /* <DEDUP_REMOVED lines=19> */
.L_x_685:
        /* <DEDUP_REMOVED lines=27> */
.L_x_684:
[----:B------:R-:W-:Y:S05]  /*0460*/  BSYNC.RECONVERGENT B3 ;  /* 0x0000000000037941 */ /* 0x000fea0003800200 */
.L_x_683:
[----:B------:R-:W-:Y:S01]  /*0470*/  IADD3 R17, P0, PT, R17, 0x100, RZ ;  /* 0x0000010011117810 */ /* 0x000fe20007f1e0ff */
[----:B------:R-:W-:Y:S02]  /*0480*/  VIADD R10, R10, 0x100 ;  /* 0x000001000a0a7836 */ /* 0x000fe40000000000 */
[----:B------:R-:W-:Y:S02]  /*0490*/  IMAD.X R15, RZ, RZ, R15, P3 ;  /* 0x000000ffff0f7224 */ /* 0x000fe400018e060f */
[----:B------:R-:W-:Y:S01]  /*04a0*/  IMAD.X R16, RZ, RZ, R16, P0 ;  /* 0x000000ffff107224 */ /* 0x000fe200000e0610 */
[----:B------:R-:W-:Y:S07]  /*04b0*/  @P2 BRA `(.L_x_685) ;  /* 0xfffffffc007c2947 */ /* 0x000fee000383ffff */
.L_x_682:
[----:B------:R-:W-:Y:S05]  /*04c0*/  BSYNC.RECONVERGENT B2 ;  /* 0x0000000000027941 */ /* 0x000fea0003800200 */
.L_x_681:
[----:B------:R-:W-:-:S13]  /*04d0*/  ISETP.GE.U32.AND P0, PT, R18, 0x300, PT ;  /* 0x000003001200780c */ /* 0x000fda0003f06070 */
[----:B------:R-:W-:Y:S05]  /*04e0*/  @!P0 BRA `(.L_x_680) ;  /* 0x0000000400bc8947 */ /* 0x000fea0003800000 */
[----:B------:R-:W0:Y:S01]  /*04f0*/  LDC.64 R4, c[0x0][0x380] ;  /* 0x0000e000ff047b82 */ /* 0x000e220000000a00 */
[----:B------:R-:W-:-:S07]  /*0500*/  VIADD R20, R10, 0x200 ;  /* 0x000002000a147836 */ /* 0x000fce0000000000 */
[----:B------:R-:W1:Y:S02]  /*0510*/  LDC.64 R6, c[0x0][0x388] ;  /* 0x0000e200ff067b82 */ /* 0x000e640000000a00 */
.L_x_694:
        /* <DEDUP_REMOVED lines=29> */
.L_x_687:
[----:B------:R-:W-:Y:S05]  /*06f0*/  BSYNC.RECONVERGENT B2 ;  /* 0x0000000000027941 */ /* 0x000fea0003800200 */
.L_x_686:
        /* <DEDUP_REMOVED lines=25> */
.L_x_689:
[----:B------:R-:W-:Y:S05]  /*0890*/  BSYNC.RECONVERGENT B2 ;  /* 0x0000000000027941 */ /* 0x000fea0003800200 */
.L_x_688:
        /* <DEDUP_REMOVED lines=24> */
.L_x_691:
[----:B------:R-:W-:Y:S05]  /*0a20*/  BSYNC.RECONVERGENT B2 ;  /* 0x0000000000027941 */ /* 0x000fea0003800200 */
.L_x_690:
        /* <DEDUP_REMOVED lines=22> */
.L_x_693:
[----:B------:R-:W-:Y:S05]  /*0b90*/  BSYNC.RECONVERGENT B2 ;  /* 0x0000000000027941 */ /* 0x000fea0003800200 */
.L_x_692:
[C---:B------:R-:W-:Y:S02]  /*0ba0*/  VIADD R10, R20.reuse, 0x200 ;  /* 0x00000200140a7836 */ /* 0x040fe40000000000 */
[----:B------:R-:W-:-:S03]  /*0bb0*/  VIADD R20, R20, 0x400 ;  /* 0x0000040014147836 */ /* 0x000fc60000000000 */
[----:B------:R-:W-:-:S13]  /*0bc0*/  ISETP.GE.AND P0, PT, R10, UR5, PT ;  /* 0x000000050a007c0c */ /* 0x000fda000bf06270 */
[----:B------:R-:W-:Y:S05]  /*0bd0*/  @!P0 BRA `(.L_x_694) ;  /* 0xfffffff800508947 */ /* 0x000fea000383ffff */
.L_x_680:
[----:B------:R-:W-:Y:S05]  /*0be0*/  BSYNC.RECONVERGENT B1 ;  /* 0x0000000000017941 */ /* 0x000fea0003800200 */
.L_x_679:
        /* <DEDUP_REMOVED lines=30> */
.L_x_697:
[----:B------:R-:W-:Y:S05]  /*0dd0*/  BSYNC.RECONVERGENT B1 ;  /* 0x0000000000017941 */ /* 0x000fea0003800200 */
.L_x_696:
        /* <DEDUP_REMOVED lines=26> */
.L_x_699:
[----:B------:R-:W-:Y:S05]  /*0f80*/  BSYNC.RECONVERGENT B1 ;  /* 0x0000000000017941 */ /* 0x000fea0003800200 */
.L_x_698:
        /* <DEDUP_REMOVED lines=26> */
.L_x_701:
[----:B------:R-:W-:Y:S05]  /*1130*/  BSYNC.RECONVERGENT B1 ;  /* 0x0000000000017941 */ /* 0x000fea0003800200 */
.L_x_700:
        /* <DEDUP_REMOVED lines=26> */
.L_x_703:
[----:B------:R-:W-:Y:S05]  /*12e0*/  BSYNC.RECONVERGENT B1 ;  /* 0x0000000000017941 */ /* 0x000fea0003800200 */
.L_x_702:
        /* <DEDUP_REMOVED lines=27> */
.L_x_705:
[----:B------:R-:W-:Y:S05]  /*14a0*/  BSYNC.RECONVERGENT B1 ;  /* 0x0000000000017941 */ /* 0x000fea0003800200 */
.L_x_704:
        /* <DEDUP_REMOVED lines=10> */
.L_x_707:
[----:B------:R-:W-:Y:S05]  /*1550*/  BSYNC.RECONVERGENT B1 ;  /* 0x0000000000017941 */ /* 0x000fea0003800200 */
.L_x_706:
        /* <DEDUP_REMOVED lines=31> */
.L_x_710:
[----:B------:R-:W-:Y:S05]  /*1750*/  BSYNC.RECONVERGENT B1 ;  /* 0x0000000000017941 */ /* 0x000fea0003800200 */
.L_x_709:
        /* <DEDUP_REMOVED lines=22> */
.L_x_712:
[----:B------:R-:W-:Y:S05]  /*18c0*/  BSYNC.RECONVERGENT B1 ;  /* 0x0000000000017941 */ /* 0x000fea0003800200 */
.L_x_711:
        /* <DEDUP_REMOVED lines=22> */
.L_x_714:
[----:B------:R-:W-:Y:S05]  /*1a30*/  BSYNC.RECONVERGENT B1 ;  /* 0x0000000000017941 */ /* 0x000fea0003800200 */
.L_x_713:
        /* <DEDUP_REMOVED lines=22> */
.L_x_716:
[----:B------:R-:W-:Y:S05]  /*1ba0*/  BSYNC.RECONVERGENT B1 ;  /* 0x0000000000017941 */ /* 0x000fea0003800200 */
.L_x_715:
        /* <DEDUP_REMOVED lines=21> */
.L_x_718:
[----:B------:R-:W-:Y:S05]  /*1d00*/  BSYNC.RECONVERGENT B1 ;  /* 0x0000000000017941 */ /* 0x000fea0003800200 */
.L_x_717:
        /* <DEDUP_REMOVED lines=21> */
.L_x_720:
[----:B------:R-:W-:Y:S05]  /*1e60*/  BSYNC.RECONVERGENT B1 ;  /* 0x0000000000017941 */ /* 0x000fea0003800200 */
.L_x_719:
        /* <DEDUP_REMOVED lines=20> */
.L_x_695:
        /* <DEDUP_REMOVED lines=33> */
.L_x_722:
[----:B------:R-:W-:Y:S05]  /*21c0*/  BSYNC.RECONVERGENT B1 ;  /* 0x0000000000017941 */ /* 0x000fea0003800200 */
.L_x_721:
        /* <DEDUP_REMOVED lines=27> */
.L_x_724:
[----:B------:R-:W-:Y:S05]  /*2380*/  BSYNC.RECONVERGENT B1 ;  /* 0x0000000000017941 */ /* 0x000fea0003800200 */
.L_x_723:
        /* <DEDUP_REMOVED lines=27> */
.L_x_726:
[----:B------:R-:W-:Y:S05]  /*2540*/  BSYNC.RECONVERGENT B1 ;  /* 0x0000000000017941 */ /* 0x000fea0003800200 */
.L_x_725:
        /* <DEDUP_REMOVED lines=27> */
.L_x_728:
[----:B------:R-:W-:Y:S05]  /*2700*/  BSYNC.RECONVERGENT B1 ;  /* 0x0000000000017941 */ /* 0x000fea0003800200 */
.L_x_727:
        /* <DEDUP_REMOVED lines=28> */
.L_x_730:
[----:B------:R-:W-:Y:S05]  /*28d0*/  BSYNC.RECONVERGENT B1 ;  /* 0x0000000000017941 */ /* 0x000fea0003800200 */
.L_x_729:
        /* <DEDUP_REMOVED lines=10> */
.L_x_732:
[----:B------:R-:W-:Y:S05]  /*2980*/  BSYNC.RECONVERGENT B1 ;  /* 0x0000000000017941 */ /* 0x000fea0003800200 */
.L_x_731:
        /* <DEDUP_REMOVED lines=35> */
.L_x_734:
[----:B------:R-:W-:Y:S05]  /*2bc0*/  BSYNC.RECONVERGENT B1 ;  /* 0x0000000000017941 */ /* 0x000fea0003800200 */
.L_x_733:
        /* <DEDUP_REMOVED lines=32> */
.L_x_736:
[----:B------:R-:W-:Y:S05]  /*2dd0*/  BSYNC.RECONVERGENT B1 ;  /* 0x0000000000017941 */ /* 0x000fea0003800200 */
.L_x_735:
        /* <DEDUP_REMOVED lines=32> */
.L_x_738:
[----:B------:R-:W-:Y:S05]  /*2fe0*/  BSYNC.RECONVERGENT B1 ;  /* 0x0000000000017941 */ /* 0x000fea0003800200 */
.L_x_737:
        /* <DEDUP_REMOVED lines=32> */
.L_x_740:
[----:B------:R-:W-:Y:S05]  /*31f0*/  BSYNC.RECONVERGENT B1 ;  /* 0x0000000000017941 */ /* 0x000fea0003800200 */
.L_x_739:
        /* <DEDUP_REMOVED lines=32> */
.L_x_742:
[----:B------:R-:W-:Y:S05]  /*3400*/  BSYNC.RECONVERGENT B1 ;  /* 0x0000000000017941 */ /* 0x000fea0003800200 */
.L_x_741:
        /* <DEDUP_REMOVED lines=32> */
.L_x_744:
[----:B------:R-:W-:Y:S05]  /*3610*/  BSYNC.RECONVERGENT B1 ;  /* 0x0000000000017941 */ /* 0x000fea0003800200 */
.L_x_743:
        /* <DEDUP_REMOVED lines=30> */
.L_x_676:
        /* <DEDUP_REMOVED lines=11> */
[----:B------:R-:W-:Y:S01]  /*38b0*/  FSEL R4, R6, R4, !P0 ;  /* 0x0000000406047208 */ /* 0x000fe20004000000 */
[C---:B------:R-:W-:Y:S01]  /*38c0*/  VIADD R6, R0.reuse, 0x200 ;  /* 0x0000020000067836 */ /* 0x040fe20000000000 */
[----:B------:R-:W-:Y:S01]  /*38d0*/  FSEL R5, R7, R5, !P0 ;  /* 0x0000000507057208 */ /* 0x000fe20004000000 */
[----:B------:R-:W-:-:S05]  /*38e0*/  VIADD R7, R0, 0x100 ;  /* 0x0000010000077836 */ /* 0x000fca0000000000 */
[----:B----4-:R-:W-:-:S06]  /*38f0*/  DSETP.GEU.AND P1, PT, R8, R4, PT ;  /* 0x000000040800722a */ /* 0x010fcc0003f2e000 */
[----:B------:R-:W-:Y:S02]  /*3900*/  FSEL R4, R8, R4, !P1 ;  /* 0x0000000408047208 */ /* 0x000fe40004800000 */
[----:B------:R-:W-:-:S03]  /*3910*/  FSEL R5, R9, R5, !P1 ;  /* 0x0000000509057208 */ /* 0x000fc60004800000 */
[----:B------:R-:W-:Y:S02]  /*3920*/  IMAD.MOV.U32 R8, RZ, RZ, R4 ;  /* 0x000000ffff087224 */ /* 0x000fe400078e0004 */
[----:B------:R-:W-:Y:S01]  /*3930*/  IMAD.MOV.U32 R9, RZ, RZ, R5 ;  /* 0x000000ffff097224 */ /* 0x000fe200078e0005 */
[----:B--2---:R-:W-:Y:S01]  /*3940*/  DSETP.GEU.AND P2, PT, R4, R12, PT ;  /* 0x0000000c0400722a */ /* 0x004fe20003f4e000 */
[----:B------:R-:W-:-:S05]  /*3950*/  @P1 SEL R6, R7, R0, !P0 ;  /* 0x0000000007061207 */ /* 0x000fca0004000000 */
        /* <DEDUP_REMOVED lines=9> */
.L_x_746:
[----:B------:R-:W-:Y:S05]  /*39f0*/  BSYNC.RECONVERGENT B1 ;  /* 0x0000000000017941 */ /* 0x000fea0003800200 */
.L_x_745:
        /* <DEDUP_REMOVED lines=16> */
[----:B------:R-:W-:Y:S02]  /*3b00*/  @P1 SEL R23, R12, R5, !P0 ;  /* 0x000000050c171207 */ /* 0x000fe40004000000 */
[----:B------:R-:W-:Y:S01]  /*3b10*/  @P1 FSEL R4, R8, R2, !P0 ;  /* 0x0000000208041208 */ /* 0x000fe20004000000 */
[----:B------:R-:W-:Y:S01]  /*3b20*/  IMAD.MOV.U32 R8, RZ, RZ, R2 ;  /* 0x000000ffff087224 */ /* 0x000fe200078e0002 */
[----:B------:R-:W-:Y:S01]  /*3b30*/  @P1 FSEL R5, R9, R3, !P0 ;  /* 0x0000000309051208 */ /* 0x000fe20004000000 */
[----:B------:R-:W-:Y:S01]  /*3b40*/  IMAD.MOV.U32 R9, RZ, RZ, R3 ;  /* 0x000000ffff097224 */ /* 0x000fe200078e0003 */
[----:B------:R-:W-:Y:S01]  /*3b50*/  @P1 SEL R24, R13, R6, !P0 ;  /* 0x000000060d181207 */ /* 0x000fe20004000000 */
[----:B------:R-:W-:Y:S02]  /*3b60*/  @P1 IMAD.MOV.U32 R8, RZ, RZ, R4 ;  /* 0x000000ffff081224 */ /* 0x000fe400078e0004 */
[----:B------:R-:W-:-:S07]  /*3b70*/  @P1 IMAD.MOV.U32 R9, RZ, RZ, R5 ;  /* 0x000000ffff091224 */ /* 0x000fce00078e0005 */
.L_x_748:
[----:B------:R-:W-:Y:S05]  /*3b80*/  BSYNC.RECONVERGENT B1 ;  /* 0x0000000000017941 */ /* 0x000fea0003800200 */
.L_x_747:
[----:B------:R-:W-:Y:S01]  /*3b90*/  UISETP.GE.U32.AND UP0, UPT, UR4, 0xa00, UPT ;  /* 0x00000a000400788c */ /* 0x000fe2000bf06070 */
[----:B------:R-:W-:-:S08]  /*3ba0*/  IMAD.MOV.U32 R7, RZ, RZ, 0x500 ;  /* 0x00000500ff077424 */ /* 0x000fd000078e00ff */
[----:B------:R-:W-:Y:S05]  /*3bb0*/  BRA.U !UP0, `(.L_x_749) ;  /* 0x0000000908187547 */ /* 0x000fea000b800000 */
[----:B------:R-:W-:Y:S01]  /*3bc0*/  IMAD.MOV.U32 R7, RZ, RZ, 0x500 ;  /* 0x00000500ff077424 */ /* 0x000fe200078e00ff */
[----:B------:R-:W0:Y:S01]  /*3bd0*/  LDCU UR4, c[0x0][0x398] ;  /* 0x00007300ff0477ac */ /* 0x000e220008000800 */
[----:B------:R-:W1:Y:S05]  /*3be0*/  LDCU.64 UR6, c[0x0][0x388] ;  /* 0x00007100ff0677ac */ /* 0x000e6a0008000a00 */
.L_x_760:
[----:B------:R-:W-:-:S05]  /*3bf0*/  IMAD.WIDE.U32 R26, R7, 0x8, R10 ;  /* 0x00000008071a7825 */ /* 0x000fca00078e000a */
[----:B------:R-:W2:Y:S04]  /*3c00*/  LDG.E.64 R18, desc[UR8][R26.64] ;  /* 0x000000081a127981 */ /* 0x000ea8000c1e1b00 */
[----:B------:R3:W5:Y:S04]  /*3c10*/  LDG.E.64 R16, desc[UR8][R26.64+0x800] ;  /* 0x000800081a107981 */ /* 0x000768000c1e1b00 */
[----:B------:R3:W5:Y:S04]  /*3c20*/  LDG.E.64 R14, desc[UR8][R26.64+0x1000] ;  /* 0x001000081a0e7981 */ /* 0x000768000c1e1b00 */
[----:B------:R3:W5:Y:S04]  /*3c30*/  LDG.E.64 R4, desc[UR8][R26.64+0x1800] ;  /* 0x001800081a047981 */ /* 0x000768000c1e1b00 */
[----:B------:R3:W5:Y:S01]  /*3c40*/  LDG.E.64 R2, desc[UR8][R26.64+0x2000] ;  /* 0x002000081a027981 */ /* 0x000762000c1e1b00 */
[----:B------:R-:W-:Y:S01]  /*3c50*/  IADD3 R6, P1, PT, R0, R7, RZ ;  /* 0x0000000700067210 */ /* 0x000fe20007f3e0ff */
[----:B------:R-:W-:Y:S01]  /*3c60*/  BSSY.RECONVERGENT B1, `(.L_x_750) ;  /* 0x0000018000017945 */ /* 0x000fe20003800200 */
[----:B------:R-:W-:-:S02]  /*3c70*/  IMAD.MOV.U32 R22, RZ, RZ, R23 ;  /* 0x000000ffff167224 */ /* 0x000fc400078e0017 */
[----:B-1----:R-:W-:Y:S01]  /*3c80*/  IADD3 R6, P2, PT, R6, UR6, RZ ;  /* 0x0000000606067c10 */ /* 0x002fe2000ff5e0ff */
[----:B------:R-:W-:Y:S02]  /*3c90*/  IMAD.X R21, RZ, RZ, RZ, P1 ;  /* 0x000000ffff157224 */ /* 0x000fe400008e06ff */
[----:B------:R-:W-:Y:S02]  /*3ca0*/  IMAD.MOV.U32 R20, RZ, RZ, R24 ;  /* 0x000000ffff147224 */ /* 0x000fe400078e0018 */
[----:B------:R-:W-:Y:S01]  /*3cb0*/  IMAD.MOV.U32 R12, RZ, RZ, R8 ;  /* 0x000000ffff0c7224 */ /* 0x000fe200078e0008 */
[----:B------:R-:W-:Y:S01]  /*3cc0*/  IADD3.X R21, PT, PT, R21, UR7, RZ, P2, !PT ;  /* 0x0000000715157c10 */ /* 0x000fe200097fe4ff */
        /* <DEDUP_REMOVED lines=17> */
.L_x_751:
[----:B0-----:R-:W-:Y:S05]  /*3de0*/  BSYNC.RECONVERGENT B1 ;  /* 0x0000000000017941 */ /* 0x001fea0003800200 */
.L_x_750:
[----:B-----5:R-:W-:Y:S01]  /*3df0*/  DSETP.GEU.AND P0, PT, R12, R16, PT ;  /* 0x000000100c00722a */ /* 0x020fe20003f0e000 */
[----:B------:R-:W-:Y:S01]  /*3e00*/  BSSY.RECONVERGENT B1, `(.L_x_752) ;  /* 0x0000017000017945 */ /* 0x000fe20003800200 */
[----:B------:R-:W-:Y:S02]  /*3e10*/  IMAD.MOV.U32 R24, RZ, RZ, R22 ;  /* 0x000000ffff187224 */ /* 0x000fe400078e0016 */
[----:B------:R-:W-:Y:S02]  /*3e20*/  IMAD.MOV.U32 R23, RZ, RZ, R20 ;  /* 0x000000ffff177224 */ /* 0x000fe400078e0014 */
[----:B------:R-:W-:Y:S02]  /*3e30*/  IMAD.MOV.U32 R8, RZ, RZ, R12 ;  /* 0x000000ffff087224 */ /* 0x000fe400078e000c */
[----:B------:R-:W-:-:S06]  /*3e40*/  IMAD.MOV.U32 R9, RZ, RZ, R13 ;  /* 0x000000ffff097224 */ /* 0x000fcc00078e000d */
[----:B------:R-:W-:Y:S05]  /*3e50*/  @!P0 BRA `(.L_x_753) ;  /* 0x0000000000448947 */ /* 0x000fea0003800000 */
[----:B------:R-:W-:Y:S01]  /*3e60*/  IADD3 R19, P0, P1, R0, UR6, R7 ;  /* 0x0000000600137c10 */ /* 0x000fe2000f91e007 */
[----:B------:R-:W-:Y:S02]  /*3e70*/  IMAD.MOV.U32 R8, RZ, RZ, R16 ;  /* 0x000000ffff087224 */ /* 0x000fe400078e0010 */
[----:B------:R-:W-:Y:S01]  /*3e80*/  IMAD.MOV.U32 R9, RZ, RZ, R17 ;  /* 0x000000ffff097224 */ /* 0x000fe200078e0011 */
[----:B------:R-:W-:Y:S02]  /*3e90*/  IADD3.X R23, PT, PT, RZ, UR7, RZ, P0, P1 ;  /* 0x00000007ff177c10 */ /* 0x000fe400087e24ff */
[----:B------:R-:W-:Y:S01]  /*3ea0*/  IADD3 R19, P2, PT, R19, 0x100, RZ ;  /* 0x0000010013137810 */ /* 0x000fe20007f5e0ff */
[----:B------:R-:W-:-:S04]  /*3eb0*/  DSETP.GEU.AND P0, PT, R16, R12, PT ;  /* 0x0000000c1000722a */ /* 0x000fc80003f0e000 */
[----:B------:R-:W-:Y:S02]  /*3ec0*/  IMAD.X R23, RZ, RZ, R23, P2 ;  /* 0x000000ffff177224 */ /* 0x000fe400010e0617 */
[----:B------:R-:W-:-:S08]  /*3ed0*/  IMAD.MOV.U32 R24, RZ, RZ, R19 ;  /* 0x000000ffff187224 */ /* 0x000fd000078e0013 */
        /* <DEDUP_REMOVED lines=9> */
.L_x_753:
[----:B------:R-:W-:Y:S05]  /*3f70*/  BSYNC.RECONVERGENT B1 ;  /* 0x0000000000017941 */ /* 0x000fea0003800200 */
.L_x_752:
        /* <DEDUP_REMOVED lines=8> */
[----:B------:R-:W-:Y:S01]  /*4000*/  IADD3 R19, P2, P3, R0, UR6, R7 ;  /* 0x0000000600137c10 */ /* 0x000fe2000fb5e007 */
[----:B------:R-:W-:Y:S02]  /*4010*/  IMAD.MOV.U32 R16, RZ, RZ, R14 ;  /* 0x000000ffff107224 */ /* 0x000fe400078e000e */
[----:B------:R-:W-:Y:S01]  /*4020*/  IMAD.MOV.U32 R17, RZ, RZ, R15 ;  /* 0x000000ffff117224 */ /* 0x000fe200078e000f */
[----:B------:R-:W-:Y:S02]  /*4030*/  IADD3 R19, P1, PT, R19, 0x200, RZ ;  /* 0x0000020013137810 */ /* 0x000fe40007f3e0ff */
[----:B------:R-:W-:-:S05]  /*4040*/  IADD3.X R18, PT, PT, RZ, UR7, RZ, P2, P3 ;  /* 0x00000007ff127c10 */ /* 0x000fca00097e64ff */
        /* <DEDUP_REMOVED lines=10> */
.L_x_755:
[----:B------:R-:W-:Y:S05]  /*40f0*/  BSYNC.RECONVERGENT B1 ;  /* 0x0000000000017941 */ /* 0x000fea0003800200 */
.L_x_754:
        /* <DEDUP_REMOVED lines=23> */
.L_x_757:
[----:B------:R-:W-:Y:S05]  /*4270*/  BSYNC.RECONVERGENT B1 ;  /* 0x0000000000017941 */ /* 0x000fea0003800200 */
.L_x_756:
        /* <DEDUP_REMOVED lines=21> */
.L_x_759:
[----:B------:R-:W-:Y:S05]  /*43d0*/  BSYNC.RECONVERGENT B1 ;  /* 0x0000000000017941 */ /* 0x000fea0003800200 */
.L_x_758:
[C---:B------:R-:W-:Y:S02]  /*43e0*/  VIADD R2, R7.reuse, 0xa00 ;  /* 0x00000a0007027836 */ /* 0x040fe40000000000 */
[----:B------:R-:W-:-:S03]  /*43f0*/  VIADD R7, R7, 0x500 ;  /* 0x0000050007077836 */ /* 0x000fc60000000000 */
[----:B------:R-:W-:-:S13]  /*4400*/  ISETP.GT.AND P0, PT, R2, UR4, PT ;  /* 0x0000000402007c0c */ /* 0x000fda000bf04270 */
[----:B------:R-:W-:Y:S05]  /*4410*/  @!P0 BRA `(.L_x_760) ;  /* 0xfffffff400f48947 */ /* 0x000fea000383ffff */
.L_x_749:
[----:B------:R-:W-:-:S13]  /*4420*/  ISETP.GE.AND P0, PT, R7, UR4, PT ;  /* 0x0000000407007c0c */ /* 0x000fda000bf06270 */
        /* <DEDUP_REMOVED lines=12> */
[----:B------:R-:W0:Y:S01]  /*44f0*/  LDC.64 R2, c[0x0][0x380] ;  /* 0x0000e000ff027b82 */ /* 0x000e220000000a00 */
[----:B------:R-:W-:Y:S01]  /*4500*/  IMAD.IADD R11, R0, 0x1, R7 ;  /* 0x00000001000b7824 */ /* 0x000fe200078e0207 */
[----:B------:R-:W-:-:S04]  /*4510*/  LEA.HI R4, R5, 0x1, RZ, 0x18 ;  /* 0x0000000105047811 */ /* 0x000fc800078fc0ff */
[C---:B------:R-:W-:Y:S02]  /*4520*/  IADD3 R19, P0, PT, R11.reuse, UR6, RZ ;  /* 0x000000060b137c10 */ /* 0x040fe4000ff1e0ff */
[----:B------:R-:W-:Y:S01]  /*4530*/  LOP3.LUT R6, R4, 0x3, RZ, 0xc0, !PT ;  /* 0x0000000304067812 */ /* 0x000fe200078ec0ff */
[----:B------:R-:W-:Y:S02]  /*4540*/  IMAD.MOV.U32 R4, RZ, RZ, R0 ;  /* 0x000000ffff047224 */ /* 0x000fe400078e0000 */
[----:B------:R-:W-:Y:S02]  /*4550*/  IMAD.X R21, RZ, RZ, UR7, P0 ;  /* 0x00000007ff157e24 */ /* 0x000fe400080e06ff */
[----:B------:R-:W-:Y:S02]  /*4560*/  IMAD.MOV R6, RZ, RZ, -R6 ;  /* 0x000000ffff067224 */ /* 0x000fe400078e0a06 */
[----:B0-----:R-:W-:-:S04]  /*4570*/  IMAD.WIDE.U32 R2, R11, 0x8, R2 ;  /* 0x000000080b027825 */ /* 0x001fc800078e0002 */
[----:B------:R-:W-:Y:S02]  /*4580*/  IMAD.MOV.U32 R14, RZ, RZ, R2 ;  /* 0x000000ffff0e7224 */ /* 0x000fe400078e0002 */
[----:B------:R-:W-:-:S07]  /*4590*/  IMAD.MOV.U32 R15, RZ, RZ, R3 ;  /* 0x000000ffff0f7224 */ /* 0x000fce00078e0003 */
.L_x_767:
        /* <DEDUP_REMOVED lines=27> */
.L_x_766:
[----:B------:R-:W-:Y:S05]  /*4750*/  BSYNC.RECONVERGENT B3 ;  /* 0x0000000000037941 */ /* 0x000fea0003800200 */
.L_x_765:
[----:B------:R-:W-:Y:S01]  /*4760*/  IADD3 R19, P0, PT, R19, 0x100, RZ ;  /* 0x0000010013137810 */ /* 0x000fe20007f1e0ff */
[----:B------:R-:W-:Y:S02]  /*4770*/  VIADD R4, R4, 0x100 ;  /* 0x0000010004047836 */ /* 0x000fe40000000000 */
[----:B------:R-:W-:Y:S02]  /*4780*/  IMAD.X R15, RZ, RZ, R15, P3 ;  /* 0x000000ffff0f7224 */ /* 0x000fe400018e060f */
[----:B------:R-:W-:Y:S01]  /*4790*/  IMAD.X R21, RZ, RZ, R21, P0 ;  /* 0x000000ffff157224 */ /* 0x000fe200000e0615 */
[----:B------:R-:W-:Y:S07]  /*47a0*/  @P2 BRA `(.L_x_767) ;  /* 0xfffffffc007c2947 */ /* 0x000fee000383ffff */
.L_x_764:
[----:B------:R-:W-:Y:S05]  /*47b0*/  BSYNC.RECONVERGENT B2 ;  /* 0x0000000000027941 */ /* 0x000fea0003800200 */
.L_x_763:
[----:B------:R-:W-:-:S13]  /*47c0*/  ISETP.GE.U32.AND P0, PT, R5, 0x300, PT ;  /* 0x000003000500780c */ /* 0x000fda0003f06070 */
[----:B------:R-:W-:Y:S05]  /*47d0*/  @!P0 BRA `(.L_x_762) ;  /* 0x0000000400fc8947 */ /* 0x000fea0003800000 */
[----:B------:R-:W0:Y:S01]  /*47e0*/  LDCU.128 UR12, c[0x0][0x380] ;  /* 0x00007000ff0c77ac */ /* 0x000e220008000c00 */
[----:B------:R-:W1:Y:S01]  /*47f0*/  LDC.64 R20, c[0x0][0x380] ;  /* 0x0000e000ff147b82 */ /* 0x000e620000000a00 */
[C---:B------:R-:W-:Y:S01]  /*4800*/  IADD3 R5, P1, PT, R4.reuse, R7, RZ ;  /* 0x0000000704057210 */ /* 0x040fe20007f3e0ff */
[C---:B------:R-:W-:Y:S02]  /*4810*/  IMAD.IADD R16, R4.reuse, 0x1, R7 ;  /* 0x0000000104107824 */ /* 0x040fe400078e0207 */
[----:B------:R-:W-:Y:S02]  /*4820*/  VIADD R22, R4, 0x200 ;  /* 0x0000020004167836 */ /* 0x000fe40000000000 */
[----:B------:R-:W-:Y:S02]  /*4830*/  IMAD.X R10, RZ, RZ, RZ, P1 ;  /* 0x000000ffff0a7224 */ /* 0x000fe400008e06ff */
[----:B------:R-:W2:Y:S01]  /*4840*/  LDC.64 R2, c[0x0][0x388] ;  /* 0x0000e200ff027b82 */ /* 0x000ea20000000a00 */
[----:B0-----:R-:W-:-:S02]  /*4850*/  LEA R6, P2, R5, UR12, 0x3 ;  /* 0x0000000c05067c11 */ /* 0x001fc4000f8418ff */
[----:B------:R-:W-:Y:S02]  /*4860*/  IADD3 R18, P0, PT, R16, UR14, RZ ;  /* 0x0000000e10127c10 */ /* 0x000fe4000ff1e0ff */
[----:B------:R-:W-:Y:S02]  /*4870*/  IADD3 R6, P1, PT, R6, 0x1800, RZ ;  /* 0x0000180006067810 */ /* 0x000fe40007f3e0ff */
[----:B------:R-:W-:Y:S01]  /*4880*/  LEA.HI.X R5, R5, UR13, R10, 0x3, P2 ;  /* 0x0000000d05057c11 */ /* 0x000fe200090f1c0a */
[----:B-1----:R-:W-:-:S04]  /*4890*/  IMAD.WIDE.U32 R20, R16, 0x8, R20 ;  /* 0x0000000810147825 */ /* 0x002fc800078e0014 */
[----:B------:R-:W-:Y:S02]  /*48a0*/  IMAD.X R19, RZ, RZ, UR15, P0 ;  /* 0x0000000fff137e24 */ /* 0x000fe400080e06ff */
[----:B------:R-:W-:-:S07]  /*48b0*/  IMAD.X R5, RZ, RZ, R5, P1 ;  /* 0x000000ffff057224 */ /* 0x000fce00008e0605 */
.L_x_776:
[----:B------:R-:W3:Y:S01]  /*48c0*/  LDG.E.64 R14, desc[UR8][R20.64] ;  /* 0x00000008140e7981 */ /* 0x000ee2000c1e1b00 */
[----:B------:R-:W-:-:S05]  /*48d0*/  IMAD.MOV.U32 R4, RZ, RZ, R6 ;  /* 0x000000ffff047224 */ /* 0x000fca00078e0006 */
[----:B------:R0:W5:Y:S04]  /*48e0*/  LDG.E.64 R10, desc[UR8][R4.64+-0x1000] ;  /* 0xfff00008040a7981 */ /* 0x000168000c1e1b00 */
[----:B------:R0:W5:Y:S01]  /*48f0*/  LDG.E.64 R6, desc[UR8][R4.64+-0x800] ;  /* 0xfff8000804067981 */ /* 0x000162000c1e1b00 */
[----:B------:R-:W-:Y:S01]  /*4900*/  BSSY.RECONVERGENT B2, `(.L_x_768) ;  /* 0x0000015000027945 */ /* 0x000fe20003800200 */
[----:B------:R-:W-:Y:S02]  /*4910*/  IMAD.MOV.U32 R26, RZ, RZ, R23 ;  /* 0x000000ffff1a7224 */ /* 0x000fe400078e0017 */
[----:B------:R-:W-:Y:S02]  /*4920*/  IMAD.MOV.U32 R25, RZ, RZ, R24 ;  /* 0x000000ffff197224 */ /* 0x000fe400078e0018 */
[----:B------:R-:W-:-:S02]  /*4930*/  IMAD.MOV.U32 R12, RZ, RZ, R8 ;  /* 0x000000ffff0c7224 */ /* 0x000fc400078e0008 */
[----:B------:R-:W-:Y:S01]  /*4940*/  IMAD.MOV.U32 R13, RZ, RZ, R9 ;  /* 0x000000ffff0d7224 */ /* 0x000fe200078e0009 */
[----:B---3--:R-:W-:-:S14]  /*4950*/  DSETP.GEU.AND P0, PT, R8, R14, PT ;  /* 0x0000000e0800722a */ /* 0x008fdc0003f0e000 */
        /* <DEDUP_REMOVED lines=15> */
.L_x_769:
[----:B------:R-:W-:Y:S05]  /*4a50*/  BSYNC.RECONVERGENT B2 ;  /* 0x0000000000027941 */ /* 0x000fea0003800200 */
.L_x_768:
[----:B-----5:R-:W-:Y:S01]  /*4a60*/  DSETP.GEU.AND P0, PT, R12, R10, PT ;  /* 0x0000000a0c00722a */ /* 0x020fe20003f0e000 */
[----:B------:R-:W-:Y:S01]  /*4a70*/  VIADD R9, R16, 0x100 ;  /* 0x0000010010097836 */ /* 0x000fe20000000000 */
[----:B------:R-:W-:Y:S01]  /*4a80*/  BSSY.RECONVERGENT B2, `(.L_x_770) ;  /* 0x0000016000027945 */ /* 0x000fe20003800200 */
[----:B------:R-:W-:Y:S02]  /*4a90*/  IMAD.MOV.U32 R15, RZ, RZ, R26 ;  /* 0x000000ffff0f7224 */ /* 0x000fe400078e001a */
[----:B------:R-:W-:Y:S01]  /*4aa0*/  IMAD.MOV.U32 R14, RZ, RZ, R25 ;  /* 0x000000ffff0e7224 */ /* 0x000fe200078e0019 */
[----:B--2---:R-:W-:Y:S01]  /*4ab0*/  IADD3 R23, P1, PT, R9, R2, RZ ;  /* 0x0000000209177210 */ /* 0x004fe20007f3e0ff */
[----:B------:R-:W-:Y:S02]  /*4ac0*/  IMAD.MOV.U32 R8, RZ, RZ, R12 ;  /* 0x000000ffff087224 */ /* 0x000fe400078e000c */
[----:B------:R-:W-:Y:S02]  /*4ad0*/  IMAD.MOV.U32 R9, RZ, RZ, R13 ;  /* 0x000000ffff097224 */ /* 0x000fe400078e000d */
[----:B------:R-:W-:-:S03]  /*4ae0*/  IMAD.X R24, RZ, RZ, R3, P1 ;  /* 0x000000ffff187224 */ /* 0x000fc600008e0603 */
        /* <DEDUP_REMOVED lines=15> */
.L_x_771:
[----:B------:R-:W-:Y:S05]  /*4be0*/  BSYNC.RECONVERGENT B2 ;  /* 0x0000000000027941 */ /* 0x000fea0003800200 */
.L_x_770:
[----:B------:R0:W5:Y:S01]  /*4bf0*/  LDG.E.64 R10, desc[UR8][R4.64] ;  /* 0x00000008040a7981 */ /* 0x000162000c1e1b00 */
[----:B------:R-:W-:Y:S01]  /*4c00*/  DSETP.GEU.AND P0, PT, R8, R6, PT ;  /* 0x000000060800722a */ /* 0x000fe20003f0e000 */
[----:B------:R-:W-:Y:S01]  /*4c10*/  VIADD R13, R16, 0x200 ;  /* 0x00000200100d7836 */ /* 0x000fe20000000000 */
[----:B------:R-:W-:Y:S01]  /*4c20*/  BSSY.RECONVERGENT B2, `(.L_x_772) ;  /* 0x0000016000027945 */ /* 0x000fe20003800200 */
[----:B------:R-:W-:Y:S02]  /*4c30*/  IMAD.MOV.U32 R26, RZ, RZ, R15 ;  /* 0x000000ffff1a7224 */ /* 0x000fe400078e000f */
[----:B------:R-:W-:Y:S01]  /*4c40*/  IMAD.MOV.U32 R25, RZ, RZ, R14 ;  /* 0x000000ffff197224 */ /* 0x000fe200078e000e */
[----:B------:R-:W-:Y:S01]  /*4c50*/  IADD3 R24, P1, PT, R13, R2, RZ ;  /* 0x000000020d187210 */ /* 0x000fe20007f3e0ff */
[----:B------:R-:W-:Y:S02]  /*4c60*/  IMAD.MOV.U32 R12, RZ, RZ, R8 ;  /* 0x000000ffff0c7224 */ /* 0x000fe400078e0008 */
[----:B------:R-:W-:-:S02]  /*4c70*/  IMAD.MOV.U32 R13, RZ, RZ, R9 ;  /* 0x000000ffff0d7224 */ /* 0x000fc400078e0009 */
[----:B------:R-:W-:-:S03]  /*4c80*/  IMAD.X R23, RZ, RZ, R3, P1 ;  /* 0x000000ffff177224 */ /* 0x000fc600008e0603 */
        /* <DEDUP_REMOVED lines=15> */
.L_x_773:
[----:B------:R-:W-:Y:S05]  /*4d80*/  BSYNC.RECONVERGENT B2 ;  /* 0x0000000000027941 */ /* 0x000fea0003800200 */
.L_x_772:
[----:B-----5:R-:W-:Y:S01]  /*4d90*/  DSETP.GEU.AND P0, PT, R12, R10, PT ;  /* 0x0000000a0c00722a */ /* 0x020fe20003f0e000 */
[----:B------:R-:W-:Y:S01]  /*4da0*/  VIADD R7, R16, 0x300 ;  /* 0x0000030010077836 */ /* 0x000fe20000000000 */
[----:B------:R-:W-:Y:S01]  /*4db0*/  BSSY.RECONVERGENT B2, `(.L_x_774) ;  /* 0x0000016000027945 */ /* 0x000fe20003800200 */
[----:B------:R-:W-:Y:S02]  /*4dc0*/  IMAD.MOV.U32 R23, RZ, RZ, R26 ;  /* 0x000000ffff177224 */ /* 0x000fe400078e001a */
[----:B------:R-:W-:Y:S01]  /*4dd0*/  IMAD.MOV.U32 R24, RZ, RZ, R25 ;  /* 0x000000ffff187224 */ /* 0x000fe200078e0019 */
[----:B------:R-:W-:Y:S01]  /*4de0*/  IADD3 R7, P1, PT, R7, R2, RZ ;  /* 0x0000000207077210 */ /* 0x000fe20007f3e0ff */
        /* <DEDUP_REMOVED lines=18> */
.L_x_775:
[----:B------:R-:W-:Y:S05]  /*4f10*/  BSYNC.RECONVERGENT B2 ;  /* 0x0000000000027941 */ /* 0x000fea0003800200 */
.L_x_774:
[----:B------:R-:W-:Y:S01]  /*4f20*/  VIADD R10, R22, 0x200 ;  /* 0x00000200160a7836 */ /* 0x000fe20000000000 */
[----:B------:R-:W-:Y:S01]  /*4f30*/  IADD3 R6, P2, PT, R4, 0x2000, RZ ;  /* 0x0000200004067810 */ /* 0x000fe20007f5e0ff */
[----:B------:R-:W-:Y:S01]  /*4f40*/  VIADD R22, R22, 0x400 ;  /* 0x0000040016167836 */ /* 0x000fe20000000000 */
[----:B------:R-:W-:Y:S01]  /*4f50*/  IADD3 R18, P1, PT, R18, 0x400, RZ ;  /* 0x0000040012127810 */ /* 0x000fe20007f3e0ff */
[----:B------:R-:W-:Y:S01]  /*4f60*/  VIADD R16, R16, 0x400 ;  /* 0x0000040010107836 */ /* 0x000fe20000000000 */
[----:B------:R-:W-:Y:S01]  /*4f70*/  ISETP.GE.AND P0, PT, R10, R17, PT ;  /* 0x000000110a00720c */ /* 0x000fe20003f06270 */
[----:B------:R-:W-:Y:S01]  /*4f80*/  IMAD.X R5, RZ, RZ, R5, P2 ;  /* 0x000000ffff057224 */ /* 0x000fe200010e0605 */
[----:B------:R-:W-:Y:S01]  /*4f90*/  IADD3 R20, P2, PT, R20, 0x2000, RZ ;  /* 0x0000200014147810 */ /* 0x000fe20007f5e0ff */
[----:B------:R-:W-:-:S04]  /*4fa0*/  IMAD.X R19, RZ, RZ, R19, P1 ;  /* 0x000000ffff137224 */ /* 0x000fc800008e0613 */
[----:B------:R-:W-:-:S06]  /*4fb0*/  IMAD.X R21, RZ, RZ, R21, P2 ;  /* 0x000000ffff157224 */ /* 0x000fcc00010e0615 */
[----:B------:R-:W-:Y:S05]  /*4fc0*/  @!P0 BRA `(.L_x_776) ;  /* 0xfffffff8003c8947 */ /* 0x000fea000383ffff */
.L_x_762:
[----:B------:R-:W-:Y:S05]  /*4fd0*/  BSYNC.RECONVERGENT B1 ;  /* 0x0000000000017941 */ /* 0x000fea0003800200 */
.L_x_761:
        /* <DEDUP_REMOVED lines=27> */
.L_x_778:
[----:B------:R-:W-:Y:S05]  /*5190*/  BSYNC.RECONVERGENT B1 ;  /* 0x0000000000017941 */ /* 0x000fea0003800200 */
.L_x_777:
        /* <DEDUP_REMOVED lines=26> */
.L_x_780:
[----:B------:R-:W-:Y:S05]  /*5340*/  BSYNC.RECONVERGENT B1 ;  /* 0x0000000000017941 */ /* 0x000fea0003800200 */
.L_x_779:
        /* <DEDUP_REMOVED lines=26> */
.L_x_782:
[----:B------:R-:W-:Y:S05]  /*54f0*/  BSYNC.RECONVERGENT B1 ;  /* 0x0000000000017941 */ /* 0x000fea0003800200 */
.L_x_781:
        /* <DEDUP_REMOVED lines=26> */
.L_x_784:
[----:B------:R-:W-:Y:S05]  /*56a0*/  BSYNC.RECONVERGENT B1 ;  /* 0x0000000000017941 */ /* 0x000fea0003800200 */
.L_x_783:
        /* <DEDUP_REMOVED lines=27> */
.L_x_786:
[----:B------:R-:W-:Y:S05]  /*5860*/  BSYNC.RECONVERGENT B1 ;  /* 0x0000000000017941 */ /* 0x000fea0003800200 */
.L_x_785:
        /* <DEDUP_REMOVED lines=10> */
.L_x_788:
[----:B------:R-:W-:Y:S05]  /*5910*/  BSYNC.RECONVERGENT B1 ;  /* 0x0000000000017941 */ /* 0x000fea0003800200 */
.L_x_787:
        /* <DEDUP_REMOVED lines=31> */
.L_x_790:
[----:B------:R-:W-:Y:S05]  /*5b10*/  BSYNC.RECONVERGENT B1 ;  /* 0x0000000000017941 */ /* 0x000fea0003800200 */
.L_x_789:
        /* <DEDUP_REMOVED lines=22> */
.L_x_792:
[----:B------:R-:W-:Y:S05]  /*5c80*/  BSYNC.RECONVERGENT B1 ;  /* 0x0000000000017941 */ /* 0x000fea0003800200 */
.L_x_791:
        /* <DEDUP_REMOVED lines=22> */
.L_x_794:
[----:B------:R-:W-:Y:S05]  /*5df0*/  BSYNC.RECONVERGENT B1 ;  /* 0x0000000000017941 */ /* 0x000fea0003800200 */
.L_x_793:
        /* <DEDUP_REMOVED lines=22> */
.L_x_796:
[----:B------:R-:W-:Y:S05]  /*5f60*/  BSYNC.RECONVERGENT B1 ;  /* 0x0000000000017941 */ /* 0x000fea0003800200 */
.L_x_795:
        /* <DEDUP_REMOVED lines=21> */
.L_x_798:
[----:B------:R-:W-:Y:S05]  /*60c0*/  BSYNC.RECONVERGENT B1 ;  /* 0x0000000000017941 */ /* 0x000fea0003800200 */
.L_x_797:
        /* <DEDUP_REMOVED lines=21> */
.L_x_800:
[----:B------:R-:W-:Y:S05]  /*6220*/  BSYNC.RECONVERGENT B1 ;  /* 0x0000000000017941 */ /* 0x000fea0003800200 */
.L_x_799:
        /* <DEDUP_REMOVED lines=19> */
.L_x_708:
[----:B------:R-:W-:Y:S05]  /*6360*/  BSYNC.RECONVERGENT B0 ;  /* 0x0000000000007941 */ /* 0x000fea0003800200 */
.L_x_675:
[----:B------:R-:W-:Y:S05]  /*6370*/  @P1 EXIT ;  /* 0x000000000000194d */ /* 0x000fea0003800000 */
[----:B01----:R-:W0:Y:S02]  /*6380*/  LDC.64 R4, c[0x0][0x390] ;  /* 0x0000e400ff047b82 */ /* 0x003e240000000a00 */
[----:B0-----:R-:W-:Y:S04]  /*6390*/  STG.E.64 desc[UR8][R4.64], R2 ;  /* 0x0000000204007986 */ /* 0x001fe8000c101b08 */
[----:B---34-:R-:W-:Y:S01]  /*63a0*/  STG.E.64 desc[UR8][R4.64+0x8], R16 ;  /* 0x0000081004007986 */ /* 0x018fe2000c101b08 */
[----:B------:R-:W-:Y:S05]  /*63b0*/  EXIT ;  /* 0x000000000000794d */ /* 0x000fea0003800000 */
.L_x_801:
        /* <DEDUP_REMOVED lines=12> */
.L_x_820:


//--------------------- .text._Z25select_possible_centroidsPdS_PbPiiS_S_i --------------------------
	.section	.text._Z25select_possible_centroidsPdS_PbPiiS_S_i,"ax",@progbits
	.align	128
        .global         _Z25select_possible_centroidsPdS_PbPiiS_S_i
        .type           _Z25select_possible_centroidsPdS_PbPiiS_S_i,@function
        .size           _Z25select_possible_centroidsPdS_PbPiiS_S_i,(.L_x_811 - _Z25select_possible_centroidsPdS_PbPiiS_S_i)
        .other          _Z25select_possible_centroidsPdS_PbPiiS_S_i,@"STO_CUDA_ENTRY STV_DEFAULT"
_Z25select_possible_centroidsPdS_PbPiiS_S_i:
.text._Z25select_possible_centroidsPdS_PbPiiS_S_i:
[----:B------:R-:W-:Y:S01]  /*0000*/  LDC R1, c[0x0][0x37c] ;  /* 0x0000df00ff017b82 */ /* 0x000fe20000000800 */
[----:B------:R-:W0:Y:S07]  /*0010*/  S2R R3, SR_TID.X ;  /* 0x0000000000037919 */ /* 0x000e2e0000002100 */
[----:B------:R-:W0:Y:S01]  /*0020*/  S2UR UR4, SR_CTAID.X ;  /* 0x00000000000479c3 */ /* 0x000e220000002500 */
[----:B------:R-:W1:Y:S07]  /*0030*/  LDCU UR5, c[0x0][0x3a0] ;  /* 0x00007400ff0577ac */ /* 0x000e6e0008000800 */
[----:B------:R-:W0:Y:S08]  /*0040*/  LDC R0, c[0x0][0x360] ;  /* 0x0000d800ff007b82 */ /* 0x000e300000000800 */
[----:B------:R-:W2:Y:S01]  /*0050*/  LDC R5, c[0x0][0x3b8] ;  /* 0x0000ee00ff057b82 */ /* 0x000ea20000000800 */
[----:B0-----:R-:W-:-:S05]  /*0060*/  IMAD R0, R0, UR4, R3 ;  /* 0x0000000400007c24 */ /* 0x001fca000f8e0203 */
[----:B--2---:R-:W-:-:S04]  /*0070*/  ISETP.NE.AND P0, PT, R0, R5, PT ;  /* 0x000000050000720c */ /* 0x004fc80003f05270 */
[----:B-1----:R-:W-:-:S13]  /*0080*/  ISETP.GE.OR P0, PT, R0, UR5, !P0 ;  /* 0x0000000500007c0c */ /* 0x002fda000c706670 */
[----:B------:R-:W-:Y:S05]  /*0090*/  @P0 EXIT ;  /* 0x000000000000094d */ /* 0x000fea0003800000 */
[----:B------:R-:W0:Y:S01]  /*00a0*/  LDC.64 R10, c[0x0][0x398] ;  /* 0x0000e600ff0a7b82 */ /* 0x000e220000000a00 */
[----:B------:R-:W1:Y:S07]  /*00b0*/  LDCU.64 UR4, c[0x0][0x358] ;  /* 0x00006b00ff0477ac */ /* 0x000e6e0008000a00 */
[----:B------:R-:W2:Y:S08]  /*00c0*/  LDC.64 R6, c[0x0][0x3a8] ;  /* 0x0000ea00ff067b82 */ /* 0x000eb00000000a00 */
[----:B------:R-:W3:Y:S01]  /*00d0*/  LDC.64 R16, c[0x0][0x3b0] ;  /* 0x0000ec00ff107b82 */ /* 0x000ee20000000a00 */
[----:B0-----:R-:W-:-:S04]  /*00e0*/  IMAD.WIDE R2, R0, 0x4, R10 ;  /* 0x0000000400027825 */ /* 0x001fc800078e020a */
[----:B------:R-:W-:Y:S02]  /*00f0*/  IMAD.WIDE R10, R5, 0x4, R10 ;  /* 0x00000004050a7825 */ /* 0x000fe400078e020a */
[----:B-1----:R-:W2:Y:S04]  /*0100*/  LDG.E R3, desc[UR4][R2.64] ;  /* 0x0000000402037981 */ /* 0x002ea8000c1e1900 */
[----:B------:R-:W4:Y:S01]  /*0110*/  LDG.E R11, desc[UR4][R10.64] ;  /* 0x000000040a0b7981 */ /* 0x000f22000c1e1900 */
[----:B--2---:R-:W-:-:S04]  /*0120*/  IMAD.WIDE R8, R3, 0x8, R6 ;  /* 0x0000000803087825 */ /* 0x004fc800078e0206 */
[----:B----4-:R-:W-:Y:S02]  /*0130*/  IMAD.WIDE R6, R11, 0x8, R6 ;  /* 0x000000080b067825 */ /* 0x010fe400078e0206 */
[----:B------:R-:W2:Y:S04]  /*0140*/  LDG.E.64 R8, desc[UR4][R8.64] ;  /* 0x0000000408087981 */ /* 0x000ea8000c1e1b00 */
[----:B------:R-:W2:Y:S02]  /*0150*/  LDG.E.64 R6, desc[UR4][R6.64] ;  /* 0x0000000406067981 */ /* 0x000ea4000c1e1b00 */
[----:B--2---:R-:W-:-:S14]  /*0160*/  DSETP.GT.AND P0, PT, R8, R6, PT ;  /* 0x000000060800722a */ /* 0x004fdc0003f04000 */
[----:B------:R-:W0:Y:S02]  /*0170*/  @P0 LDC.64 R12, c[0x0][0x380] ;  /* 0x0000e000ff0c0b82 */ /* 0x000e240000000a00 */
[----:B0-----:R-:W2:Y:S06]  /*0180*/  @P0 LDG.E.64 R4, desc[UR4][R12.64] ;  /* 0x000000040c040981 */ /* 0x001eac000c1e1b00 */
[----:B------:R-:W0:Y:S01]  /*0190*/  LDC.64 R14, c[0x0][0x388] ;  /* 0x0000e200ff0e7b82 */ /* 0x000e220000000a00 */
[----:B---3--:R-:W-:-:S06]  /*01a0*/  IMAD.WIDE R10, R3, 0x8, R16 ;  /* 0x00000008030a7825 */ /* 0x008fcc00078e0210 */
[----:B------:R-:W3:Y:S04]  /*01b0*/  LDG.E.64 R10, desc[UR4][R10.64] ;  /* 0x000000040a0a7981 */ /* 0x000ee8000c1e1b00 */
[----:B0-----:R-:W3:Y:S04]  /*01c0*/  LDG.E.64 R2, desc[UR4][R14.64+0x8] ;  /* 0x000008040e027981 */ /* 0x001ee8000c1e1b00 */
[----:B------:R-:W2:Y:S01]  /*01d0*/  @!P0 LDG.E.64 R4, desc[UR4][R14.64] ;  /* 0x000000040e048981 */ /* 0x000ea2000c1e1b00 */
[----:B---3--:R-:W-:-:S08]  /*01e0*/  DADD R2, -R10, R2 ;  /* 0x000000000a027229 */ /* 0x008fd00000000102 */
[----:B------:R-:W-:Y:S01]  /*01f0*/  DMUL R2, R2, R2 ;  /* 0x0000000202027228 */ /* 0x000fe20000000000 */
[----:B------:R-:W-:Y:S01]  /*0200*/  IMAD.MOV.U32 R16, RZ, RZ, 0x0 ;  /* 0x00000000ff107424 */ /* 0x000fe200078e00ff */
[----:B------:R-:W-:Y:S01]  /*0210*/  MOV R17, 0x3fd80000 ;  /* 0x3fd8000000117802 */ /* 0x000fe20000000f00 */
[----:B------:R-:W-:Y:S01]  /*0220*/  BSSY.RECONVERGENT B0, `(.L_x_802) ;  /* 0x0000017000007945 */ /* 0x000fe20003800200 */
[----:B--2---:R-:W-:-:S08]  /*0230*/  DADD R8, -R8, R4 ;  /* 0x0000000008087229 */ /* 0x004fd00000000104 */
[----:B------:R-:W-:-:S06]  /*0240*/  DFMA R18, R8, R8, R2 ;  /* 0x000000080812722b */ /* 0x000fcc0000000002 */
[----:B------:R-:W0:Y:S04]  /*0250*/  MUFU.RSQ64H R9, R19 ;  /* 0x0000001300097308 */ /* 0x000e280000001c00 */
[----:B------:R-:W-:-:S06]  /*0260*/  VIADD R8, R19, 0xfcb00000 ;  /* 0xfcb0000013087836 */ /* 0x000fcc0000000000 */
[----:B0-----:R-:W-:-:S08]  /*0270*/  DMUL R12, R8, R8 ;  /* 0x00000008080c7228 */ /* 0x001fd00000000000 */
[----:B------:R-:W-:-:S08]  /*0280*/  DFMA R12, R18, -R12, 1 ;  /* 0x3ff00000120c742b */ /* 0x000fd0000000080c */
[----:B------:R-:W-:Y:S02]  /*0290*/  DFMA R10, R12, R16, 0.5 ;  /* 0x3fe000000c0a742b */ /* 0x000fe40000000010 */
[----:B------:R-:W-:-:S08]  /*02a0*/  DMUL R12, R8, R12 ;  /* 0x0000000c080c7228 */ /* 0x000fd00000000000 */
[----:B------:R-:W-:Y:S01]  /*02b0*/  DFMA R20, R10, R12, R8 ;  /* 0x0000000c0a14722b */ /* 0x000fe20000000008 */
[----:B------:R-:W-:-:S07]  /*02c0*/  ISETP.GE.U32.AND P0, PT, R8, 0x7ca00000, PT ;  /* 0x7ca000000800780c */ /* 0x000fce0003f06070 */
[----:B------:R-:W-:Y:S02]  /*02d0*/  DMUL R10, R18, R20 ;  /* 0x00000014120a7228 */ /* 0x000fe40000000000 */
[----:B------:R-:W-:Y:S02]  /*02e0*/  VIADD R13, R21, 0xfff00000 ;  /* 0xfff00000150d7836 */ /* 0x000fe40000000000 */
[----:B------:R-:W-:-:S04]  /*02f0*/  IMAD.MOV.U32 R12, RZ, RZ, R20 ;  /* 0x000000ffff0c7224 */ /* 0x000fc800078e0014 */
[----:B------:R-:W-:-:S08]  /*0300*/  DFMA R16, R10, -R10, R18 ;  /* 0x8000000a0a10722b */ /* 0x000fd00000000012 */
[----:B------:R-:W-:Y:S01]  /*0310*/  DFMA R14, R16, R12, R10 ;  /* 0x0000000c100e722b */ /* 0x000fe2000000000a */
[----:B------:R-:W-:Y:S10]  /*0320*/  @!P0 BRA `(.L_x_803) ;  /* 0x0000000000188947 */ /* 0x000ff40003800000 */
[----:B------:R-:W-:Y:S01]  /*0330*/  MOV R12, R20 ;  /* 0x00000014000c7202 */ /* 0x000fe20000000f00 */
[----:B------:R-:W-:Y:S01]  /*0340*/  IMAD.MOV.U32 R20, RZ, RZ, R8 ;  /* 0x000000ffff147224 */ /* 0x000fe200078e0008 */
[----:B------:R-:W-:-:S07]  /*0350*/  MOV R8, 0x370 ;  /* 0x0000037000087802 */ /* 0x000fce0000000f00 */
[----:B------:R-:W-:Y:S05]  /*0360*/  CALL.REL.NOINC `($__internal_0_$__cuda_sm20_dsqrt_rn_f64_mediumpath_v1) ;  /* 0x0000000000987944 */ /* 0x000fea0003c00000 */
[----:B------:R-:W-:Y:S01]  /*0370*/  IMAD.MOV.U32 R14, RZ, RZ, R10 ;  /* 0x000000ffff0e7224 */ /* 0x000fe200078e000a */
[----:B------:R-:W-:-:S07]  /*0380*/  MOV R15, R11 ;  /* 0x0000000b000f7202 */ /* 0x000fce0000000f00 */
.L_x_803:
[----:B------:R-:W-:Y:S05]  /*0390*/  BSYNC.RECONVERGENT B0 ;  /* 0x0000000000007941 */ /* 0x000fea0003800200 */
.L_x_802:
[----:B------:R-:W-:Y:S01]  /*03a0*/  DADD R4, -R6, R4 ;  /* 0x0000000006047229 */ /* 0x000fe20000000104 */
[----:B------:R-:W-:Y:S01]  /*03b0*/  BSSY.RECONVERGENT B0, `(.L_x_804) ;  /* 0x0000018000007945 */ /* 0x000fe20003800200 */
[----:B------:R-:W-:Y:S01]  /*03c0*/  IMAD.MOV.U32 R6, RZ, RZ, 0x0 ;  /* 0x00000000ff067424 */ /* 0x000fe200078e00ff */
[----:B------:R-:W-:-:S05]  /*03d0*/  MOV R7, 0x3fd80000 ;  /* 0x3fd8000000077802 */ /* 0x000fca0000000f00 */
[----:B------:R-:W-:-:S06]  /*03e0*/  DFMA R18, R4, R4, R2 ;  /* 0x000000040412722b */ /* 0x000fcc0000000002 */
[----:B------:R-:W0:Y:S04]  /*03f0*/  MUFU.RSQ64H R3, R19 ;  /* 0x0000001300037308 */ /* 0x000e280000001c00 */
[----:B------:R-:W-:-:S05]  /*0400*/  VIADD R2, R19, 0xfcb00000 ;  /* 0xfcb0000013027836 */ /* 0x000fca0000000000 */
[----:B------:R-:W-:Y:S01]  /*0410*/  ISETP.GE.U32.AND P0, PT, R2, 0x7ca00000, PT ;  /* 0x7ca000000200780c */ /* 0x000fe20003f06070 */
[----:B0-----:R-:W-:-:S08]  /*0420*/  DMUL R4, R2, R2 ;  /* 0x0000000202047228 */ /* 0x001fd00000000000 */
[----:B------:R-:W-:-:S08]  /*0430*/  DFMA R4, R18, -R4, 1 ;  /* 0x3ff000001204742b */ /* 0x000fd00000000804 */
[----:B------:R-:W-:Y:S02]  /*0440*/  DFMA R6, R4, R6, 0.5 ;  /* 0x3fe000000406742b */ /* 0x000fe40000000006 */
[----:B------:R-:W-:-:S08]  /*0450*/  DMUL R4, R2, R4 ;  /* 0x0000000402047228 */ /* 0x000fd00000000000 */
[----:B------:R-:W-:-:S08]  /*0460*/  DFMA R12, R6, R4, R2 ;  /* 0x00000004060c722b */ /* 0x000fd00000000002 */
        /* <DEDUP_REMOVED lines=12> */
.L_x_805:
[----:B------:R-:W-:Y:S05]  /*0530*/  BSYNC.RECONVERGENT B0 ;  /* 0x0000000000007941 */ /* 0x000fea0003800200 */
.L_x_804:
[----:B------:R-:W-:-:S14]  /*0540*/  DSETP.GT.AND P0, PT, R14, R6, PT ;  /* 0x000000060e00722a */ /* 0x000fdc0003f04000 */
[----:B------:R-:W-:Y:S05]  /*0550*/  @P0 EXIT ;  /* 0x000000000000094d */ /* 0x000fea0003800000 */
[----:B------:R-:W0:Y:S01]  /*0560*/  LDCU.64 UR6, c[0x0][0x390] ;  /* 0x00007200ff0677ac */ /* 0x000e220008000a00 */
[----:B------:R-:W-:Y:S01]  /*0570*/  IMAD.MOV.U32 R4, RZ, RZ, 0x1 ;  /* 0x00000001ff047424 */ /* 0x000fe200078e00ff */
[----:B0-----:R-:W-:-:S04]  /*0580*/  IADD3 R2, P0, PT, R0, UR6, RZ ;  /* 0x0000000600027c10 */ /* 0x001fc8000ff1e0ff */
[----:B------:R-:W-:Y:S02]  /*0590*/  LEA.HI.X.SX32 R3, R0, UR7, 0x1, P0 ;  /* 0x0000000700037c11 */ /* 0x000fe400080f0eff */
[----:B------:R-:W-:-:S05]  /*05a0*/  PRMT R0, R4, 0x7610, R0 ;  /* 0x0000761004007816 */ /* 0x000fca0000000000 */
[----:B------:R-:W-:Y:S01]  /*05b0*/  STG.E.U8 desc[UR4][R2.64], R0 ;  /* 0x0000000002007986 */ /* 0x000fe2000c101104 */
[----:B------:R-:W-:Y:S05]  /*05c0*/  EXIT ;  /* 0x000000000000794d */ /* 0x000fea0003800000 */
        .weak           $__internal_0_$__cuda_sm20_dsqrt_rn_f64_mediumpath_v1
        .type           $__internal_0_$__cuda_sm20_dsqrt_rn_f64_mediumpath_v1,@function
        .size           $__internal_0_$__cuda_sm20_dsqrt_rn_f64_mediumpath_v1,(.L_x_811 - $__internal_0_$__cuda_sm20_dsqrt_rn_f64_mediumpath_v1)
$__internal_0_$__cuda_sm20_dsqrt_rn_f64_mediumpath_v1:
[----:B------:R-:W-:Y:S01]  /*05d0*/  ISETP.GE.U32.AND P0, PT, R20, -0x3400000, PT ;  /* 0xfcc000001400780c */ /* 0x000fe20003f06070 */
[----:B------:R-:W-:-:S12]  /*05e0*/  BSSY.RECONVERGENT B1, `(.L_x_806) ;  /* 0x0000023000017945 */ /* 0x000fd80003800200 */
[----:B------:R-:W-:Y:S05]  /*05f0*/  @!P0 BRA `(.L_x_807) ;  /* 0x0000000000208947 */ /* 0x000fea0003800000 */
[----:B------:R-:W-:-:S10]  /*0600*/  DFMA.RM R10, R16, R12, R10 ;  /* 0x0000000c100a722b */ /* 0x000fd4000000400a */
[----:B------:R-:W-:-:S04]  /*0610*/  IADD3 R12, P0, PT, R10, 0x1, RZ ;  /* 0x000000010a0c7810 */ /* 0x000fc80007f1e0ff */
[----:B------:R-:W-:-:S06]  /*0620*/  IADD3.X R13, PT, PT, RZ, R11, RZ, P0, !PT ;  /* 0x0000000bff0d7210 */ /* 0x000fcc00007fe4ff */
[----:B------:R-:W-:-:S08]  /*0630*/  DFMA.RP R18, -R10, R12, R18 ;  /* 0x0000000c0a12722b */ /* 0x000fd00000008112 */
[----:B------:R-:W-:-:S06]  /*0640*/  DSETP.GT.AND P0, PT, R18, RZ, PT ;  /* 0x000000ff1200722a */ /* 0x000fcc0003f04000 */
[----:B------:R-:W-:Y:S02]  /*0650*/  FSEL R10, R12, R10, P0 ;  /* 0x0000000a0c0a7208 */ /* 0x000fe40000000000 */
[----:B------:R-:W-:Y:S01]  /*0660*/  FSEL R11, R13, R11, P0 ;  /* 0x0000000b0d0b7208 */ /* 0x000fe20000000000 */
[----:B------:R-:W-:Y:S06]  /*0670*/  BRA `(.L_x_808) ;  /* 0x0000000000647947 */ /* 0x000fec0003800000 */
.L_x_807:
[----:B------:R-:W-:-:S14]  /*0680*/  DSETP.NE.AND P0, PT, R18, RZ, PT ;  /* 0x000000ff1200722a */ /* 0x000fdc0003f05000 */
[----:B------:R-:W-:Y:S05]  /*0690*/  @!P0 BRA `(.L_x_809) ;  /* 0x0000000000588947 */ /* 0x000fea0003800000 */
[----:B------:R-:W-:-:S13]  /*06a0*/  ISETP.GE.AND P0, PT, R19, RZ, PT ;  /* 0x000000ff1300720c */ /* 0x000fda0003f06270 */
[----:B------:R-:W-:Y:S01]  /*06b0*/  @!P0 IMAD.MOV.U32 R10, RZ, RZ, 0x0 ;  /* 0x00000000ff0a8424 */ /* 0x000fe200078e00ff */
[----:B------:R-:W-:Y:S01]  /*06c0*/  @!P0 MOV R11, 0xfff80000 ;  /* 0xfff80000000b8802 */ /* 0x000fe20000000f00 */
[----:B------:R-:W-:Y:S06]  /*06d0*/  @!P0 BRA `(.L_x_808) ;  /* 0x00000000004c8947 */ /* 0x000fec0003800000 */
[----:B------:R-:W-:-:S13]  /*06e0*/  ISETP.GT.AND P0, PT, R19, 0x7fefffff, PT ;  /* 0x7fefffff1300780c */ /* 0x000fda0003f04270 */
[----:B------:R-:W-:Y:S05]  /*06f0*/  @P0 BRA `(.L_x_809) ;  /* 0x0000000000400947 */ /* 0x000fea0003800000 */
[----:B------:R-:W-:Y:S01]  /*0700*/  DMUL R18, R18, 8.11296384146066816958e+31 ;  /* 0x4690000012127828 */ /* 0x000fe20000000000 */
[----:B------:R-:W-:Y:S01]  /*0710*/  IMAD.MOV.U32 R10, RZ, RZ, RZ ;  /* 0x000000ffff0a7224 */ /* 0x000fe200078e00ff */
[----:B------:R-:W-:Y:S01]  /*0720*/  MOV R16, 0x0 ;  /* 0x0000000000107802 */ /* 0x000fe20000000f00 */
[----:B------:R-:W-:-:S03]  /*0730*/  IMAD.MOV.U32 R17, RZ, RZ, 0x3fd80000 ;  /* 0x3fd80000ff117424 */ /* 0x000fc600078e00ff */
[----:B------:R-:W0:Y:S02]  /*0740*/  MUFU.RSQ64H R11, R19 ;  /* 0x00000013000b7308 */ /* 0x000e240000001c00 */
[----:B0-----:R-:W-:-:S08]  /*0750*/  DMUL R12, R10, R10 ;  /* 0x0000000a0a0c7228 */ /* 0x001fd00000000000 */
[----:B------:R-:W-:-:S08]  /*0760*/  DFMA R12, R18, -R12, 1 ;  /* 0x3ff00000120c742b */ /* 0x000fd0000000080c */
[----:B------:R-:W-:Y:S02]  /*0770*/  DFMA R16, R12, R16, 0.5 ;  /* 0x3fe000000c10742b */ /* 0x000fe40000000010 */
[----:B------:R-:W-:-:S08]  /*0780*/  DMUL R12, R10, R12 ;  /* 0x0000000c0a0c7228 */ /* 0x000fd00000000000 */
[----:B------:R-:W-:-:S08]  /*0790*/  DFMA R12, R16, R12, R10 ;  /* 0x0000000c100c722b */ /* 0x000fd0000000000a */
[----:B------:R-:W-:Y:S02]  /*07a0*/  DMUL R10, R18, R12 ;  /* 0x0000000c120a7228 */ /* 0x000fe40000000000 */
[----:B------:R-:W-:-:S06]  /*07b0*/  IADD3 R13, PT, PT, R13, -0x100000, RZ ;  /* 0xfff000000d0d7810 */ /* 0x000fcc0007ffe0ff */
[----:B------:R-:W-:-:S08]  /*07c0*/  DFMA R16, R10, -R10, R18 ;  /* 0x8000000a0a10722b */ /* 0x000fd00000000012 */
[----:B------:R-:W-:-:S10]  /*07d0*/  DFMA R10, R12, R16, R10 ;  /* 0x000000100c0a722b */ /* 0x000fd4000000000a */
[----:B------:R-:W-:Y:S01]  /*07e0*/  VIADD R11, R11, 0xfcb00000 ;  /* 0xfcb000000b0b7836 */ /* 0x000fe20000000000 */
[----:B------:R-:W-:Y:S06]  /*07f0*/  BRA `(.L_x_808) ;  /* 0x0000000000047947 */ /* 0x000fec0003800000 */
.L_x_809:
[----:B------:R-:W-:-:S11]  /*0800*/  DADD R10, R18, R18 ;  /* 0x00000000120a7229 */ /* 0x000fd60000000012 */
.L_x_808:
[----:B------:R-:W-:Y:S05]  /*0810*/  BSYNC.RECONVERGENT B1 ;  /* 0x0000000000017941 */ /* 0x000fea0003800200 */
.L_x_806:
[----:B------:R-:W-:-:S04]  /*0820*/  MOV R9, 0x0 ;  /* 0x0000000000097802 */ /* 0x000fc80000000f00 */
[----:B------:R-:W-:Y:S05]  /*0830*/  RET.REL.NODEC R8 `(_Z25select_possible_centroidsPdS_PbPiiS_S_i) ;  /* 0xfffffff408f07950 */ /* 0x000fea0003c3ffff */
.L_x_810:
        /* <DEDUP_REMOVED lines=12> */
.L_x_811:


//--------------------- .nv.shared._ZN3cub18CUB_300001_SM_10006detail11EmptyKernelIvEEvv --------------------------
	.section	.nv.shared._ZN3cub18CUB_300001_SM_10006detail11EmptyKernelIvEEvv,"aw",@nobits
	.sectionflags	@""
	.align	16
	.zero		1024


//--------------------- .nv.shared.reserved.0     --------------------------
	.section	.nv.shared.reserved.0,"aw",@nobits
	.weak		__nv_reservedSMEM_offset_0_alias
	.size		__nv_reservedSMEM_offset_0_alias, 0, 64
	.other		__nv_reservedSMEM_offset_0_alias,@"STO_CUDA_RESERVED_SHARED STV_DEFAULT"
__nv_reservedSMEM_offset_0_alias:
	.zero		0
	.zero		64


//--------------------- .nv.global                --------------------------
	.section	.nv.global,"aw",@nobits
.nv.global:
	.type		_ZN34_INTERNAL_0e3d7eb4_4_k_cu_49aa9b7c6thrust24THRUST_300001_SM_1000_NS12placeholders2_8E,@object
	.size		_ZN34_INTERNAL_0e3d7eb4_4_k_cu_49aa9b7c6thrust24THRUST_300001_SM_1000_NS12placeholders2_8E,(_ZN34_INTERNAL_0e3d7eb4_4_k_cu_49aa9b7c4cuda3std3__436_GLOBAL__N__0e3d7eb4_4_k_cu_49aa9b7c6ignoreE - _ZN34_INTERNAL_0e3d7eb4_4_k_cu_49aa9b7c6thrust24THRUST_300001_SM_1000_NS12placeholders2_8E)
_ZN34_INTERNAL_0e3d7eb4_4_k_cu_49aa9b7c6thrust24THRUST_300001_SM_1000_NS12placeholders2_8E:
	.zero		1
	.type		_ZN34_INTERNAL_0e3d7eb4_4_k_cu_49aa9b7c4cuda3std3__436_GLOBAL__N__0e3d7eb4_4_k_cu_49aa9b7c6ignoreE,@object
	.size		_ZN34_INTERNAL_0e3d7eb4_4_k_cu_49aa9b7c4cuda3std3__436_GLOBAL__N__0e3d7eb4_4_k_cu_49aa9b7c6ignoreE,(_ZN34_INTERNAL_0e3d7eb4_4_k_cu_49aa9b7c4cuda3std6ranges3__45__cpo4dataE - _ZN34_INTERNAL_0e3d7eb4_4_k_cu_49aa9b7c4cuda3std3__436_GLOBAL__N__0e3d7eb4_4_k_cu_49aa9b7c6ignoreE)
_ZN34_INTERNAL_0e3d7eb4_4_k_cu_49aa9b7c4cuda3std3__436_GLOBAL__N__0e3d7eb4_4_k_cu_49aa9b7c6ignoreE:
	.zero		1
	.type		_ZN34_INTERNAL_0e3d7eb4_4_k_cu_49aa9b7c4cuda3std6ranges3__45__cpo4dataE,@object
	.size		_ZN34_INTERNAL_0e3d7eb4_4_k_cu_49aa9b7c4cuda3std6ranges3__45__cpo4dataE,(_ZN34_INTERNAL_0e3d7eb4_4_k_cu_49aa9b7c6thrust24THRUST_300001_SM_1000_NS6system3cpp3parE - _ZN34_INTERNAL_0e3d7eb4_4_k_cu_49aa9b7c4cuda3std6ranges3__45__cpo4dataE)
_ZN34_INTERNAL_0e3d7eb4_4_k_cu_49aa9b7c4cuda3std6ranges3__45__cpo4dataE:
	.zero		1
	.type		_ZN34_INTERNAL_0e3d7eb4_4_k_cu_49aa9b7c6thrust24THRUST_300001_SM_1000_NS6system3cpp3parE,@object
	.size		_ZN34_INTERNAL_0e3d7eb4_4_k_cu_49aa9b7c6thrust24THRUST_300001_SM_1000_NS6system3cpp3parE,(_ZN34_INTERNAL_0e3d7eb4_4_k_cu_49aa9b7c4cuda3std3__45__cpo5beginE - _ZN34_INTERNAL_0e3d7eb4_4_k_cu_49aa9b7c6thrust24THRUST_300001_SM_1000_NS6system3cpp3parE)
_ZN34_INTERNAL_0e3d7eb4_4_k_cu_49aa9b7c6thrust24THRUST_300001_SM_1000_NS6system3cpp3parE:
	.zero		1
	.type		_ZN34_INTERNAL_0e3d7eb4_4_k_cu_49aa9b7c4cuda3std3__45__cpo5beginE,@object
	.size		_ZN34_INTERNAL_0e3d7eb4_4_k_cu_49aa9b7c4cuda3std3__45__cpo5beginE,(_ZN34_INTERNAL_0e3d7eb4_4_k_cu_49aa9b7c4cuda3std6ranges3__45__cpo5beginE - _ZN34_INTERNAL_0e3d7eb4_4_k_cu_49aa9b7c4cuda3std3__45__cpo5beginE)
_ZN34_INTERNAL_0e3d7eb4_4_k_cu_49aa9b7c4cuda3std3__45__cpo5beginE:
	.zero		1
	.type		_ZN34_INTERNAL_0e3d7eb4_4_k_cu_49aa9b7c4cuda3std6ranges3__45__cpo5beginE,@object
	.size		_ZN34_INTERNAL_0e3d7eb4_4_k_cu_49aa9b7c4cuda3std6ranges3__45__cpo5beginE,(_ZN34_INTERNAL_0e3d7eb4_4_k_cu_49aa9b7c6thrust24THRUST_300001_SM_1000_NS6deviceE - _ZN34_INTERNAL_0e3d7eb4_4_k_cu_49aa9b7c4cuda3std6ranges3__45__cpo5beginE)
_ZN34_INTERNAL_0e3d7eb4_4_k_cu_49aa9b7c4cuda3std6ranges3__45__cpo5beginE:
	.zero		1
	.type		_ZN34_INTERNAL_0e3d7eb4_4_k_cu_49aa9b7c6thrust24THRUST_300001_SM_1000_NS6deviceE,@object
	.size		_ZN34_INTERNAL_0e3d7eb4_4_k_cu_49aa9b7c6thrust24THRUST_300001_SM_1000_NS6deviceE,(_ZN34_INTERNAL_0e3d7eb4_4_k_cu_49aa9b7c4cuda3std3__47nulloptE - _ZN34_INTERNAL_0e3d7eb4_4_k_cu_49aa9b7c6thrust24THRUST_300001_SM_1000_NS6deviceE)
_ZN34_INTERNAL_0e3d7eb4_4_k_cu_49aa9b7c6thrust24THRUST_300001_SM_1000_NS6deviceE:
	.zero		1
	.type		_ZN34_INTERNAL_0e3d7eb4_4_k_cu_49aa9b7c4cuda3std3__47nulloptE,@object
	.size		_ZN34_INTERNAL_0e3d7eb4_4_k_cu_49aa9b7c4cuda3std3__47nulloptE,(_ZN34_INTERNAL_0e3d7eb4_4_k_cu_49aa9b7c4cuda3std6ranges3__45__cpo8distanceE - _ZN34_INTERNAL_0e3d7eb4_4_k_cu_49aa9b7c4cuda3std3__47nulloptE)
_ZN34_INTERNAL_0e3d7eb4_4_k_cu_49aa9b7c4cuda3std3__47nulloptE:
	.zero		1
	.type		_ZN34_INTERNAL_0e3d7eb4_4_k_cu_49aa9b7c4cuda3std6ranges3__45__cpo8distanceE,@object
	.size		_ZN34_INTERNAL_0e3d7eb4_4_k_cu_49aa9b7c4cuda3std6ranges3__45__cpo8distanceE,(_ZN34_INTERNAL_0e3d7eb4_4_k_cu_49aa9b7c6thrust24THRUST_300001_SM_1000_NS12placeholders2_4E - _ZN34_INTERNAL_0e3d7eb4_4_k_cu_49aa9b7c4cuda3std6ranges3__45__cpo8distanceE)
_ZN34_INTERNAL_0e3d7eb4_4_k_cu_49aa9b7c4cuda3std6ranges3__45__cpo8distanceE:
	.zero		1
	.type		_ZN34_INTERNAL_0e3d7eb4_4_k_cu_49aa9b7c6thrust24THRUST_300001_SM_1000_NS12placeholders2_4E,@object
	.size		_ZN34_INTERNAL_0e3d7eb4_4_k_cu_49aa9b7c6thrust24THRUST_300001_SM_1000_NS12placeholders2_4E,(_ZN34_INTERNAL_0e3d7eb4_4_k_cu_49aa9b7c4cuda3std3__45__cpo6rbeginE - _ZN34_INTERNAL_0e3d7eb4_4_k_cu_49aa9b7c6thrust24THRUST_300001_SM_1000_NS12placeholders2_4E)
_ZN34_INTERNAL_0e3d7eb4_4_k_cu_49aa9b7c6thrust24THRUST_300001_SM_1000_NS12placeholders2_4E:
	.zero		1
	.type		_ZN34_INTERNAL_0e3d7eb4_4_k_cu_49aa9b7c4cuda3std3__45__cpo6rbeginE,@object
	.size		_ZN34_INTERNAL_0e3d7eb4_4_k_cu_49aa9b7c4cuda3std3__45__cpo6rbeginE,(_ZN34_INTERNAL_0e3d7eb4_4_k_cu_49aa9b7c4cuda3std6ranges3__45__cpo7advanceE - _ZN34_INTERNAL_0e3d7eb4_4_k_cu_49aa9b7c4cuda3std3__45__cpo6rbeginE)
_ZN34_INTERNAL_0e3d7eb4_4_k_cu_49aa9b7c4cuda3std3__45__cpo6rbeginE:
	.zero		1
	.type		_ZN34_INTERNAL_0e3d7eb4_4_k_cu_49aa9b7c4cuda3std6ranges3__45__cpo7advanceE,@object
	.size		_ZN34_INTERNAL_0e3d7eb4_4_k_cu_49aa9b7c4cuda3std6ranges3__45__cpo7advanceE,(_ZN34_INTERNAL_0e3d7eb4_4_k_cu_49aa9b7c6thrust24THRUST_300001_SM_1000_NS12placeholders3_10E - _ZN34_INTERNAL_0e3d7eb4_4_k_cu_49aa9b7c4cuda3std6ranges3__45__cpo7advanceE)
_ZN34_INTERNAL_0e3d7eb4_4_k_cu_49aa9b7c4cuda3std6ranges3__45__cpo7advanceE:
	.zero		1
	.type		_ZN34_INTERNAL_0e3d7eb4_4_k_cu_49aa9b7c6thrust24THRUST_300001_SM_1000_NS12placeholders3_10E,@object
	.size		_ZN34_INTERNAL_0e3d7eb4_4_k_cu_49aa9b7c6thrust24THRUST_300001_SM_1000_NS12placeholders3_10E,(_ZN34_INTERNAL_0e3d7eb4_4_k_cu_49aa9b7c4cuda3std3__48in_placeE - _ZN34_INTERNAL_0e3d7eb4_4_k_cu_49aa9b7c6thrust24THRUST_300001_SM_1000_NS12placeholders3_10E)
_ZN34_INTERNAL_0e3d7eb4_4_k_cu_49aa9b7c6thrust24THRUST_300001_SM_1000_NS12placeholders3_10E:
	.zero		1
	.type		_ZN34_INTERNAL_0e3d7eb4_4_k_cu_49aa9b7c4cuda3std3__48in_placeE,@object
	.size		_ZN34_INTERNAL_0e3d7eb4_4_k_cu_49aa9b7c4cuda3std3__48in_placeE,(_ZN34_INTERNAL_0e3d7eb4_4_k_cu_49aa9b7c4cuda3std6ranges3__45__cpo4sizeE - _ZN34_INTERNAL_0e3d7eb4_4_k_cu_49aa9b7c4cuda3std3__48in_placeE)
_ZN34_INTERNAL_0e3d7eb4_4_k_cu_49aa9b7c4cuda3std3__48in_placeE:
	.zero		1
	.type		_ZN34_INTERNAL_0e3d7eb4_4_k_cu_49aa9b7c4cuda3std6ranges3__45__cpo4sizeE,@object
	.size		_ZN34_INTERNAL_0e3d7eb4_4_k_cu_49aa9b7c4cuda3std6ranges3__45__cpo4sizeE,(_ZN34_INTERNAL_0e3d7eb4_4_k_cu_49aa9b7c6thrust24THRUST_300001_SM_1000_NS12placeholders2_2E - _ZN34_INTERNAL_0e3d7eb4_4_k_cu_49aa9b7c4cuda3std6ranges3__45__cpo4sizeE)
_ZN34_INTERNAL_0e3d7eb4_4_k_cu_49aa9b7c4cuda3std6ranges3__45__cpo4sizeE:
	.zero		1
	.type		_ZN34_INTERNAL_0e3d7eb4_4_k_cu_49aa9b7c6thrust24THRUST_300001_SM_1000_NS12placeholders2_2E,@object
	.size		_ZN34_INTERNAL_0e3d7eb4_4_k_cu_49aa9b7c6thrust24THRUST_300001_SM_1000_NS12placeholders2_2E,(_ZN34_INTERNAL_0e3d7eb4_4_k_cu_49aa9b7c4cuda3std3__45__cpo6cbeginE - _ZN34_INTERNAL_0e3d7eb4_4_k_cu_49aa9b7c6thrust24THRUST_300001_SM_1000_NS12placeholders2_2E)
_ZN34_INTERNAL_0e3d7eb4_4_k_cu_49aa9b7c6thrust24THRUST_300001_SM_1000_NS12placeholders2_2E:
	.zero		1
	.type		_ZN34_INTERNAL_0e3d7eb4_4_k_cu_49aa9b7c4cuda3std3__45__cpo6cbeginE,@object
	.size		_ZN34_INTERNAL_0e3d7eb4_4_k_cu_49aa9b7c4cuda3std3__45__cpo6cbeginE,(_ZN34_INTERNAL_0e3d7eb4_4_k_cu_49aa9b7c4cuda3std6ranges3__45__cpo6cbeginE - _ZN34_INTERNAL_0e3d7eb4_4_k_cu_49aa9b7c4cuda3std3__45__cpo6cbeginE)
_ZN34_INTERNAL_0e3d7eb4_4_k_cu_49aa9b7c4cuda3std3__45__cpo6cbeginE:
	.zero		1
	.type		_ZN34_INTERNAL_0e3d7eb4_4_k_cu_49aa9b7c4cuda3std6ranges3__45__cpo6cbeginE,@object
	.size		_ZN34_INTERNAL_0e3d7eb4_4_k_cu_49aa9b7c4cuda3std6ranges3__45__cpo6cbeginE,(_ZN34_INTERNAL_0e3d7eb4_4_k_cu_49aa9b7c6thrust24THRUST_300001_SM_1000_NS12placeholders2_6E - _ZN34_INTERNAL_0e3d7eb4_4_k_cu_49aa9b7c4cuda3std6ranges3__45__cpo6cbeginE)
_ZN34_INTERNAL_0e3d7eb4_4_k_cu_49aa9b7c4cuda3std6ranges3__45__cpo6cbeginE:
	.zero		1
	.type		_ZN34_INTERNAL_0e3d7eb4_4_k_cu_49aa9b7c6thrust24THRUST_300001_SM_1000_NS12placeholders2_6E,@object
	.size		_ZN34_INTERNAL_0e3d7eb4_4_k_cu_49aa9b7c6thrust24THRUST_300001_SM_1000_NS12placeholders2_6E,(_ZN34_INTERNAL_0e3d7eb4_4_k_cu_49aa9b7c4cuda3std3__45__cpo7crbeginE - _ZN34_INTERNAL_0e3d7eb4_4_k_cu_49aa9b7c6thrust24THRUST_300001_SM_1000_NS12placeholders2_6E)
_ZN34_INTERNAL_0e3d7eb4_4_k_cu_49aa9b7c6thrust24THRUST_300001_SM_1000_NS12placeholders2_6E:
	.zero		1
	.type		_ZN34_INTERNAL_0e3d7eb4_4_k_cu_49aa9b7c4cuda3std3__45__cpo7crbeginE,@object
	.size		_ZN34_INTERNAL_0e3d7eb4_4_k_cu_49aa9b7c4cuda3std3__45__cpo7crbeginE,(_ZN34_INTERNAL_0e3d7eb4_4_k_cu_49aa9b7c4cuda3std6ranges3__45__cpo4nextE - _ZN34_INTERNAL_0e3d7eb4_4_k_cu_49aa9b7c4cuda3std3__45__cpo7crbeginE)
_ZN34_INTERNAL_0e3d7eb4_4_k_cu_49aa9b7c4cuda3std3__45__cpo7crbeginE:
	.zero		1
	.type		_ZN34_INTERNAL_0e3d7eb4_4_k_cu_49aa9b7c4cuda3std6ranges3__45__cpo4nextE,@object
	.size		_ZN34_INTERNAL_0e3d7eb4_4_k_cu_49aa9b7c4cuda3std6ranges3__45__cpo4nextE,(_ZN34_INTERNAL_0e3d7eb4_4_k_cu_49aa9b7c4cuda3std6ranges3__45__cpo4swapE - _ZN34_INTERNAL_0e3d7eb4_4_k_cu_49aa9b7c4cuda3std6ranges3__45__cpo4nextE)
_ZN34_INTERNAL_0e3d7eb4_4_k_cu_49aa9b7c4cuda3std6ranges3__45__cpo4nextE:
	.zero		1
	.type		_ZN34_INTERNAL_0e3d7eb4_4_k_cu_49aa9b7c4cuda3std6ranges3__45__cpo4swapE,@object
	.size		_ZN34_INTERNAL_0e3d7eb4_4_k_cu_49aa9b7c4cuda3std6ranges3__45__cpo4swapE,(_ZN34_INTERNAL_0e3d7eb4_4_k_cu_49aa9b7c6thrust24THRUST_300001_SM_1000_NS8cuda_cub10par_nosyncE - _ZN34_INTERNAL_0e3d7eb4_4_k_cu_49aa9b7c4cuda3std6ranges3__45__cpo4swapE)
_ZN34_INTERNAL_0e3d7eb4_4_k_cu_49aa9b7c4cuda3std6ranges3__45__cpo4swapE:
	.zero		1
	.type		_ZN34_INTERNAL_0e3d7eb4_4_k_cu_49aa9b7c6thrust24THRUST_300001_SM_1000_NS8cuda_cub10par_nosyncE,@object
	.size		_ZN34_INTERNAL_0e3d7eb4_4_k_cu_49aa9b7c6thrust24THRUST_300001_SM_1000_NS8cuda_cub10par_nosyncE,(_ZN34_INTERNAL_0e3d7eb4_4_k_cu_49aa9b7c6thrust24THRUST_300001_SM_1000_NS3seqE - _ZN34_INTERNAL_0e3d7eb4_4_k_cu_49aa9b7c6thrust24THRUST_300001_SM_1000_NS8cuda_cub10par_nosyncE)
_ZN34_INTERNAL_0e3d7eb4_4_k_cu_49aa9b7c6thrust24THRUST_300001_SM_1000_NS8cuda_cub10par_nosyncE:
	.zero		1
	.type		_ZN34_INTERNAL_0e3d7eb4_4_k_cu_49aa9b7c6thrust24THRUST_300001_SM_1000_NS3seqE,@object
	.size		_ZN34_INTERNAL_0e3d7eb4_4_k_cu_49aa9b7c6thrust24THRUST_300001_SM_1000_NS3seqE,(_ZN34_INTERNAL_0e3d7eb4_4_k_cu_49aa9b7c4cuda3std3__420unreachable_sentinelE - _ZN34_INTERNAL_0e3d7eb4_4_k_cu_49aa9b7c6thrust24THRUST_300001_SM_1000_NS3seqE)
_ZN34_INTERNAL_0e3d7eb4_4_k_cu_49aa9b7c6thrust24THRUST_300001_SM_1000_NS3seqE:
	.zero		1
	.type		_ZN34_INTERNAL_0e3d7eb4_4_k_cu_49aa9b7c4cuda3std3__420unreachable_sentinelE,@object
	.size		_ZN34_INTERNAL_0e3d7eb4_4_k_cu_49aa9b7c4cuda3std3__420unreachable_sentinelE,(_ZN34_INTERNAL_0e3d7eb4_4_k_cu_49aa9b7c4cuda3std6ranges3__45__cpo5ssizeE - _ZN34_INTERNAL_0e3d7eb4_4_k_cu_49aa9b7c4cuda3std3__420unreachable_sentinelE)
_ZN34_INTERNAL_0e3d7eb4_4_k_cu_49aa9b7c4cuda3std3__420unreachable_sentinelE:
	.zero		1
	.type		_ZN34_INTERNAL_0e3d7eb4_4_k_cu_49aa9b7c4cuda3std6ranges3__45__cpo5ssizeE,@object
	.size		_ZN34_INTERNAL_0e3d7eb4_4_k_cu_49aa9b7c4cuda3std6ranges3__45__cpo5ssizeE,(_ZN34_INTERNAL_0e3d7eb4_4_k_cu_49aa9b7c6thrust24THRUST_300001_SM_1000_NS12placeholders2_3E - _ZN34_INTERNAL_0e3d7eb4_4_k_cu_49aa9b7c4cuda3std6ranges3__45__cpo5ssizeE)
_ZN34_INTERNAL_0e3d7eb4_4_k_cu_49aa9b7c4cuda3std6ranges3__45__cpo5ssizeE:
	.zero		1
	.type		_ZN34_INTERNAL_0e3d7eb4_4_k_cu_49aa9b7c6thrust24THRUST_300001_SM_1000_NS12placeholders2_3E,@object
	.size		_ZN34_INTERNAL_0e3d7eb4_4_k_cu_49aa9b7c6thrust24THRUST_300001_SM_1000_NS12placeholders2_3E,(_ZN34_INTERNAL_0e3d7eb4_4_k_cu_49aa9b7c4cuda3std3__45__cpo4cendE - _ZN34_INTERNAL_0e3d7eb4_4_k_cu_49aa9b7c6thrust24THRUST_300001_SM_1000_NS12placeholders2_3E)
_ZN34_INTERNAL_0e3d7eb4_4_k_cu_49aa9b7c6thrust24THRUST_300001_SM_1000_NS12placeholders2_3E:
	.zero		1
	.type		_ZN34_INTERNAL_0e3d7eb4_4_k_cu_49aa9b7c4cuda3std3__45__cpo4cendE,@object
	.size		_ZN34_INTERNAL_0e3d7eb4_4_k_cu_49aa9b7c4cuda3std3__45__cpo4cendE,(_ZN34_INTERNAL_0e3d7eb4_4_k_cu_49aa9b7c4cuda3std6ranges3__45__cpo4cendE - _ZN34_INTERNAL_0e3d7eb4_4_k_cu_49aa9b7c4cuda3std3__45__cpo4cendE)
_ZN34_INTERNAL_0e3d7eb4_4_k_cu_49aa9b7c4cuda3std3__45__cpo4cendE:
	.zero		1
	.type		_ZN34_INTERNAL_0e3d7eb4_4_k_cu_49aa9b7c4cuda3std6ranges3__45__cpo4cendE,@object
	.size		_ZN34_INTERNAL_0e3d7eb4_4_k_cu_49aa9b7c4cuda3std6ranges3__45__cpo4cendE,(_ZN34_INTERNAL_0e3d7eb4_4_k_cu_49aa9b7c6thrust24THRUST_300001_SM_1000_NS12placeholders2_7E - _ZN34_INTERNAL_0e3d7eb4_4_k_cu_49aa9b7c4cuda3std6ranges3__45__cpo4cendE)
_ZN34_INTERNAL_0e3d7eb4_4_k_cu_49aa9b7c4cuda3std6ranges3__45__cpo4cendE:
	.zero		1
	.type		_ZN34_INTERNAL_0e3d7eb4_4_k_cu_49aa9b7c6thrust24THRUST_300001_SM_1000_NS12placeholders2_7E,@object
	.size		_ZN34_INTERNAL_0e3d7eb4_4_k_cu_49aa9b7c6thrust24THRUST_300001_SM_1000_NS12placeholders2_7E,(_ZN34_INTERNAL_0e3d7eb4_4_k_cu_49aa9b7c4cuda3std3__45__cpo5crendE - _ZN34_INTERNAL_0e3d7eb4_4_k_cu_49aa9b7c6thrust24THRUST_300001_SM_1000_NS12placeholders2_7E)
_ZN34_INTERNAL_0e3d7eb4_4_k_cu_49aa9b7c6thrust24THRUST_300001_SM_1000_NS12placeholders2_7E:
	.zero		1
	.type		_ZN34_INTERNAL_0e3d7eb4_4_k_cu_49aa9b7c4cuda3std3__45__cpo5crendE,@object
	.size		_ZN34_INTERNAL_0e3d7eb4_4_k_cu_49aa9b7c4cuda3std3__45__cpo5crendE,(_ZN34_INTERNAL_0e3d7eb4_4_k_cu_49aa9b7c4cuda3std6ranges3__45__cpo4prevE - _ZN34_INTERNAL_0e3d7eb4_4_k_cu_49aa9b7c4cuda3std3__45__cpo5crendE)
_ZN34_INTERNAL_0e3d7eb4_4_k_cu_49aa9b7c4cuda3std3__45__cpo5crendE:
	.zero		1
	.type		_ZN34_INTERNAL_0e3d7eb4_4_k_cu_49aa9b7c4cuda3std6ranges3__45__cpo4prevE,@object
	.size		_ZN34_INTERNAL_0e3d7eb4_4_k_cu_49aa9b7c4cuda3std6ranges3__45__cpo4prevE,(_ZN34_INTERNAL_0e3d7eb4_4_k_cu_49aa9b7c4cuda3std6ranges3__45__cpo9iter_moveE - _ZN34_INTERNAL_0e3d7eb4_4_k_cu_49aa9b7c4cuda3std6ranges3__45__cpo4prevE)
_ZN34_INTERNAL_0e3d7eb4_4_k_cu_49aa9b7c4cuda3std6ranges3__45__cpo4prevE:
	.zero		1
	.type		_ZN34_INTERNAL_0e3d7eb4_4_k_cu_49aa9b7c4cuda3std6ranges3__45__cpo9iter_moveE,@object
	.size		_ZN34_INTERNAL_0e3d7eb4_4_k_cu_49aa9b7c4cuda3std6ranges3__45__cpo9iter_moveE,(_ZN34_INTERNAL_0e3d7eb4_4_k_cu_49aa9b7c6thrust24THRUST_300001_SM_1000_NS6system6detail10sequential3seqE - _ZN34_INTERNAL_0e3d7eb4_4_k_cu_49aa9b7c4cuda3std6ranges3__45__cpo9iter_moveE)
_ZN34_INTERNAL_0e3d7eb4_4_k_cu_49aa9b7c4cuda3std6ranges3__45__cpo9iter_moveE:
	.zero		1
	.type		_ZN34_INTERNAL_0e3d7eb4_4_k_cu_49aa9b7c6thrust24THRUST_300001_SM_1000_NS6system6detail10sequential3seqE,@object
	.size		_ZN34_INTERNAL_0e3d7eb4_4_k_cu_49aa9b7c6thrust24THRUST_300001_SM_1000_NS6system6detail10sequential3seqE,(_ZN34_INTERNAL_0e3d7eb4_4_k_cu_49aa9b7c6thrust24THRUST_300001_SM_1000_NS12placeholders2_9E - _ZN34_INTERNAL_0e3d7eb4_4_k_cu_49aa9b7c6thrust24THRUST_300001_SM_1000_NS6system6detail10sequential3seqE)
_ZN34_INTERNAL_0e3d7eb4_4_k_cu_49aa9b7c6thrust24THRUST_300001_SM_1000_NS6system6detail10sequential3seqE:
	.zero		1
	.type		_ZN34_INTERNAL_0e3d7eb4_4_k_cu_49aa9b7c6thrust24THRUST_300001_SM_1000_NS12placeholders2_9E,@object
	.size		_ZN34_INTERNAL_0e3d7eb4_4_k_cu_49aa9b7c6thrust24THRUST_300001_SM_1000_NS12placeholders2_9E,(_ZN34_INTERNAL_0e3d7eb4_4_k_cu_49aa9b7c4cuda3std3__419piecewise_constructE - _ZN34_INTERNAL_0e3d7eb4_4_k_cu_49aa9b7c6thrust24THRUST_300001_SM_1000_NS12placeholders2_9E)
_ZN34_INTERNAL_0e3d7eb4_4_k_cu_49aa9b7c6thrust24THRUST_300001_SM_1000_NS12placeholders2_9E:
	.zero		1
	.type		_ZN34_INTERNAL_0e3d7eb4_4_k_cu_49aa9b7c4cuda3std3__419piecewise_constructE,@object
	.size		_ZN34_INTERNAL_0e3d7eb4_4_k_cu_49aa9b7c4cuda3std3__419piecewise_constructE,(_ZN34_INTERNAL_0e3d7eb4_4_k_cu_49aa9b7c4cuda3std6ranges3__45__cpo5cdataE - _ZN34_INTERNAL_0e3d7eb4_4_k_cu_49aa9b7c4cuda3std3__419piecewise_constructE)
_ZN34_INTERNAL_0e3d7eb4_4_k_cu_49aa9b7c4cuda3std3__419piecewise_constructE:
	.zero		1
	.type		_ZN34_INTERNAL_0e3d7eb4_4_k_cu_49aa9b7c4cuda3std6ranges3__45__cpo5cdataE,@object
	.size		_ZN34_INTERNAL_0e3d7eb4_4_k_cu_49aa9b7c4cuda3std6ranges3__45__cpo5cdataE,(_ZN34_INTERNAL_0e3d7eb4_4_k_cu_49aa9b7c6thrust24THRUST_300001_SM_1000_NS12placeholders2_1E - _ZN34_INTERNAL_0e3d7eb4_4_k_cu_49aa9b7c4cuda3std6ranges3__45__cpo5cdataE)
_ZN34_INTERNAL_0e3d7eb4_4_k_cu_49aa9b7c4cuda3std6ranges3__45__cpo5cdataE:
	.zero		1
	.type		_ZN34_INTERNAL_0e3d7eb4_4_k_cu_49aa9b7c6thrust24THRUST_300001_SM_1000_NS12placeholders2_1E,@object
	.size		_ZN34_INTERNAL_0e3d7eb4_4_k_cu_49aa9b7c6thrust24THRUST_300001_SM_1000_NS12placeholders2_1E,(_ZN34_INTERNAL_0e3d7eb4_4_k_cu_49aa9b7c4cuda3std3__45__cpo3endE - _ZN34_INTERNAL_0e3d7eb4_4_k_cu_49aa9b7c6thrust24THRUST_300001_SM_1000_NS12placeholders2_1E)
_ZN34_INTERNAL_0e3d7eb4_4_k_cu_49aa9b7c6thrust24THRUST_300001_SM_1000_NS12placeholders2_1E:
	.zero		1
	.type		_ZN34_INTERNAL_0e3d7eb4_4_k_cu_49aa9b7c4cuda3std3__45__cpo3endE,@object
	.size		_ZN34_INTERNAL_0e3d7eb4_4_k_cu_49aa9b7c4cuda3std3__45__cpo3endE,(_ZN34_INTERNAL_0e3d7eb4_4_k_cu_49aa9b7c4cuda3std6ranges3__45__cpo3endE - _ZN34_INTERNAL_0e3d7eb4_4_k_cu_49aa9b7c4cuda3std3__45__cpo3endE)
_ZN34_INTERNAL_0e3d7eb4_4_k_cu_49aa9b7c4cuda3std3__45__cpo3endE:
	.zero		1
	.type		_ZN34_INTERNAL_0e3d7eb4_4_k_cu_49aa9b7c4cuda3std6ranges3__45__cpo3endE,@object
	.size		_ZN34_INTERNAL_0e3d7eb4_4_k_cu_49aa9b7c4cuda3std6ranges3__45__cpo3endE,(_ZN34_INTERNAL_0e3d7eb4_4_k_cu_49aa9b7c6thrust24THRUST_300001_SM_1000_NS12placeholders2_5E - _ZN34_INTERNAL_0e3d7eb4_4_k_cu_49aa9b7c4cuda3std6ranges3__45__cpo3endE)
_ZN34_INTERNAL_0e3d7eb4_4_k_cu_49aa9b7c4cuda3std6ranges3__45__cpo3endE:
	.zero		1
	.type		_ZN34_INTERNAL_0e3d7eb4_4_k_cu_49aa9b7c6thrust24THRUST_300001_SM_1000_NS12placeholders2_5E,@object
	.size		_ZN34_INTERNAL_0e3d7eb4_4_k_cu_49aa9b7c6thrust24THRUST_300001_SM_1000_NS12placeholders2_5E,(_ZN34_INTERNAL_0e3d7eb4_4_k_cu_49aa9b7c4cuda3std3__45__cpo4rendE - _ZN34_INTERNAL_0e3d7eb4_4_k_cu_49aa9b7c6thrust24THRUST_300001_SM_1000_NS12placeholders2_5E)
_ZN34_INTERNAL_0e3d7eb4_4_k_cu_49aa9b7c6thrust24THRUST_300001_SM_1000_NS12placeholders2_5E:
	.zero		1
	.type		_ZN34_INTERNAL_0e3d7eb4_4_k_cu_49aa9b7c4cuda3std3__45__cpo4rendE,@object
	.size		_ZN34_INTERNAL_0e3d7eb4_4_k_cu_49aa9b7c4cuda3std3__45__cpo4rendE,(_ZN34_INTERNAL_0e3d7eb4_4_k_cu_49aa9b7c4cuda3std6ranges3__45__cpo9iter_swapE - _ZN34_INTERNAL_0e3d7eb4_4_k_cu_49aa9b7c4cuda3std3__45__cpo4rendE)
_ZN34_INTERNAL_0e3d7eb4_4_k_cu_49aa9b7c4cuda3std3__45__cpo4rendE:
	.zero		1
	.type		_ZN34_INTERNAL_0e3d7eb4_4_k_cu_49aa9b7c4cuda3std6ranges3__45__cpo9iter_swapE,@object
	.size		_ZN34_INTERNAL_0e3d7eb4_4_k_cu_49aa9b7c4cuda3std6ranges3__45__cpo9iter_swapE,(_ZN34_INTERNAL_0e3d7eb4_4_k_cu_49aa9b7c4cuda3std3__48unexpectE - _ZN34_INTERNAL_0e3d7eb4_4_k_cu_49aa9b7c4cuda3std6ranges3__45__cpo9iter_swapE)
_ZN34_INTERNAL_0e3d7eb4_4_k_cu_49aa9b7c4cuda3std6ranges3__45__cpo9iter_swapE:
	.zero		1
	.type		_ZN34_INTERNAL_0e3d7eb4_4_k_cu_49aa9b7c4cuda3std3__48unexpectE,@object
	.size		_ZN34_INTERNAL_0e3d7eb4_4_k_cu_49aa9b7c4cuda3std3__48unexpectE,(_ZN34_INTERNAL_0e3d7eb4_4_k_cu_49aa9b7c6thrust24THRUST_300001_SM_1000_NS8cuda_cub3parE - _ZN34_INTERNAL_0e3d7eb4_4_k_cu_49aa9b7c4cuda3std3__48unexpectE)
_ZN34_INTERNAL_0e3d7eb4_4_k_cu_49aa9b7c4cuda3std3__48unexpectE:
	.zero		1
	.type		_ZN34_INTERNAL_0e3d7eb4_4_k_cu_49aa9b7c6thrust24THRUST_300001_SM_1000_NS8cuda_cub3parE,@object
	.size		_ZN34_INTERNAL_0e3d7eb4_4_k_cu_49aa9b7c6thrust24THRUST_300001_SM_1000_NS8cuda_cub3parE,(.L_29 - _ZN34_INTERNAL_0e3d7eb4_4_k_cu_49aa9b7c6thrust24THRUST_300001_SM_1000_NS8cuda_cub3parE)
_ZN34_INTERNAL_0e3d7eb4_4_k_cu_49aa9b7c6thrust24THRUST_300001_SM_1000_NS8cuda_cub3parE:
	.zero		1
.L_29:


//--------------------- .nv.shared._ZN6thrust24THRUST_300001_SM_1000_NS8cuda_cub4core6detail13_kernel_agentINS1_8__reduce11ReduceAgentIPN4cuda3std3__45tupleIJdlEEESC_SB_lNS1_9__extrema9arg_min_fIdlNS9_4lessIdEEEEEEJSC_SC_iSH_EEEvDpT0_ --------------------------
	.section	.nv.shared._ZN6thrust24THRUST_300001_SM_1000_NS8cuda_cub4core6detail13_kernel_agentINS1_8__reduce11ReduceAgentIPN4cuda3std3__45tupleIJdlEEESC_SB_lNS1_9__extrema9arg_min_fIdlNS9_4lessIdEEEEEEJSC_SC_iSH_EEEvDpT0_,"aw",@nobits
	.sectionflags	@""
	.align	16
	.zero		1024


//--------------------- .nv.shared._ZN6thrust24THRUST_300001_SM_1000_NS8cuda_cub4core6detail13_kernel_agentINS1_8__reduce10DrainAgentIlEEJN3cub18CUB_300001_SM_10009GridQueueIyEElEEEvDpT0_ --------------------------
	.section	.nv.shared._ZN6thrust24THRUST_300001_SM_1000_NS8cuda_cub4core6detail13_kernel_agentINS1_8__reduce10DrainAgentIlEEJN3cub18CUB_300001_SM_10009GridQueueIyEElEEEvDpT0_,"aw",@nobits
	.sectionflags	@""
	.align	16
	.zero		1024


//--------------------- .nv.shared._ZN6thrust24THRUST_300001_SM_1000_NS8cuda_cub4core6detail13_kernel_agentINS1_8__reduce11ReduceAgentINS0_12zip_iteratorIN4cuda3std3__45tupleIJNS0_6detail15normal_iteratorINS0_10device_ptrIdEEEENS0_17counting_iteratorIlNS0_11use_defaultESI_SI_EEEEEEEPNSB_IJdlEEESM_lNS1_9__extrema9arg_min_fIdlNSA_4lessIdEEEEEEJSL_SN_lN3cub18CUB_300001_SM_100013GridEvenShareIlEENSV_9GridQueueIyEESS_EEEvDpT0_ --------------------------
	.section	.nv.shared._ZN6thrust24THRUST_300001_SM_1000_NS8cuda_cub4core6detail13_kernel_agentINS1_8__reduce11ReduceAgentINS0_12zip_iteratorIN4cuda3std3__45tupleIJNS0_6detail15normal_iteratorINS0_10device_ptrIdEEEENS0_17counting_iteratorIlNS0_11use_defaultESI_SI_EEEEEEEPNSB_IJdlEEESM_lNS1_9__extrema9arg_min_fIdlNSA_4lessIdEEEEEEJSL_SN_lN3cub18CUB_300001_SM_100013GridEvenShareIlEENSV_9GridQueueIyEESS_EEEvDpT0_,"aw",@nobits
	.sectionflags	@""
	.align	16
	.zero		1024


//--------------------- .nv.shared._ZN6thrust24THRUST_300001_SM_1000_NS8cuda_cub4core6detail13_kernel_agentINS1_8__reduce11ReduceAgentINS0_12zip_iteratorIN4cuda3std3__45tupleIJNS0_6detail15normal_iteratorINS0_10device_ptrIdEEEENS0_17counting_iteratorIlNS0_11use_defaultESI_SI_EEEEEEEPNSB_IJdlEEESM_lNS1_9__extrema9arg_min_fIdlNSA_4lessIdEEEEEEJSL_SN_lSS_EEEvDpT0_ --------------------------
	.section	.nv.shared._ZN6thrust24THRUST_300001_SM_1000_NS8cuda_cub4core6detail13_kernel_agentINS1_8__reduce11ReduceAgentINS0_12zip_iteratorIN4cuda3std3__45tupleIJNS0_6detail15normal_iteratorINS0_10device_ptrIdEEEENS0_17counting_iteratorIlNS0_11use_defaultESI_SI_EEEEEEEPNSB_IJdlEEESM_lNS1_9__extrema9arg_min_fIdlNSA_4lessIdEEEEEEJSL_SN_lSS_EEEvDpT0_,"aw",@nobits
	.sectionflags	@""
	.align	16
	.zero		1024


//--------------------- .nv.shared._ZN6thrust24THRUST_300001_SM_1000_NS8cuda_cub4core6detail13_kernel_agentINS1_8__reduce11ReduceAgentIPN4cuda3std3__45tupleIJdlEEESC_SB_iNS1_9__extrema9arg_min_fIdlNS9_4lessIdEEEEEEJSC_SC_iSH_EEEvDpT0_ --------------------------
	.section	.nv.shared._ZN6thrust24THRUST_300001_SM_1000_NS8cuda_cub4core6detail13_kernel_agentINS1_8__reduce11ReduceAgentIPN4cuda3std3__45tupleIJdlEEESC_SB_iNS1_9__extrema9arg_min_fIdlNS9_4lessIdEEEEEEJSC_SC_iSH_EEEvDpT0_,"aw",@nobits
	.sectionflags	@""
	.align	16
	.zero		1024


//--------------------- .nv.shared._ZN6thrust24THRUST_300001_SM_1000_NS8cuda_cub4core6detail13_kernel_agentINS1_8__reduce10DrainAgentIiEEJN3cub18CUB_300001_SM_10009GridQueueIjEEiEEEvDpT0_ --------------------------
	.section	.nv.shared._ZN6thrust24THRUST_300001_SM_1000_NS8cuda_cub4core6detail13_kernel_agentINS1_8__reduce10DrainAgentIiEEJN3cub18CUB_300001_SM_10009GridQueueIjEEiEEEvDpT0_,"aw",@nobits
	.sectionflags	@""
	.align	16
	.zero		1024


//--------------------- .nv.shared._ZN6thrust24THRUST_300001_SM_1000_NS8cuda_cub4core6detail13_kernel_agentINS1_8__reduce11ReduceAgentINS0_12zip_iteratorIN4cuda3std3__45tupleIJNS0_6detail15normal_iteratorINS0_10device_ptrIdEEEENS0_17counting_iteratorIlNS0_11use_defaultESI_SI_EEEEEEEPNSB_IJdlEEESM_iNS1_9__extrema9arg_min_fIdlNSA_4lessIdEEEEEEJSL_SN_iN3cub18CUB_300001_SM_100013GridEvenShareIiEENSV_9GridQueueIjEESS_EEEvDpT0_ --------------------------
	.section	.nv.shared._ZN6thrust24THRUST_300001_SM_1000_NS8cuda_cub4core6detail13_kernel_agentINS1_8__reduce11ReduceAgentINS0_12zip_iteratorIN4cuda3std3__45tupleIJNS0_6detail15normal_iteratorINS0_10device_ptrIdEEEENS0_17counting_iteratorIlNS0_11use_defaultESI_SI_EEEEEEEPNSB_IJdlEEESM_iNS1_9__extrema9arg_min_fIdlNSA_4lessIdEEEEEEJSL_SN_iN3cub18CUB_300001_SM_100013GridEvenShareIiEENSV_9GridQueueIjEESS_EEEvDpT0_,"aw",@nobits
	.sectionflags	@""
	.align	16
	.zero		1024


//--------------------- .nv.shared._ZN6thrust24THRUST_300001_SM_1000_NS8cuda_cub4core6detail13_kernel_agentINS1_8__reduce11ReduceAgentINS0_12zip_iteratorIN4cuda3std3__45tupleIJNS0_6detail15normal_iteratorINS0_10device_ptrIdEEEENS0_17counting_iteratorIlNS0_11use_defaultESI_SI_EEEEEEEPNSB_IJdlEEESM_iNS1_9__extrema9arg_min_fIdlNSA_4lessIdEEEEEEJSL_SN_iSS_EEEvDpT0_ --------------------------
	.section	.nv.shared._ZN6thrust24THRUST_300001_SM_1000_NS8cuda_cub4core6detail13_kernel_agentINS1_8__reduce11ReduceAgentINS0_12zip_iteratorIN4cuda3std3__45tupleIJNS0_6detail15normal_iteratorINS0_10device_ptrIdEEEENS0_17counting_iteratorIlNS0_11use_defaultESI_SI_EEEEEEEPNSB_IJdlEEESM_iNS1_9__extrema9arg_min_fIdlNSA_4lessIdEEEEEEJSL_SN_iSS_EEEvDpT0_,"aw",@nobits
	.sectionflags	@""
	.align	16
	.zero		1024


//--------------------- .nv.shared._Z25select_possible_centroidsPdS_PbPiiS_S_i --------------------------
	.section	.nv.shared._Z25select_possible_centroidsPdS_PbPiiS_S_i,"aw",@nobits
	.sectionflags	@""
	.align	16
	.zero		1024


//--------------------- .nv.constant0._ZN3cub18CUB_300001_SM_10006detail11EmptyKernelIvEEvv --------------------------
	.section	.nv.constant0._ZN3cub18CUB_300001_SM_10006detail11EmptyKernelIvEEvv,"a",@progbits
	.sectionflags	@""
	.align	4
.nv.constant0._ZN3cub18CUB_300001_SM_10006detail11EmptyKernelIvEEvv:
	.zero		896


//--------------------- .nv.constant0._ZN6thrust24THRUST_300001_SM_1000_NS8cuda_cub4core6detail13_kernel_agentINS1_8__reduce11ReduceAgentIPN4cuda3std3__45tupleIJdlEEESC_SB_lNS1_9__extrema9arg_min_fIdlNS9_4lessIdEEEEEEJSC_SC_iSH_EEEvDpT0_ --------------------------
	.section	.nv.constant0._ZN6thrust24THRUST_300001_SM_1000_NS8cuda_cub4core6detail13_kernel_agentINS1_8__reduce11ReduceAgentIPN4cuda3std3__45tupleIJdlEEESC_SB_lNS1_9__extrema9arg_min_fIdlNS9_4lessIdEEEEEEJSC_SC_iSH_EEEvDpT0_,"a",@progbits
	.sectionflags	@""
	.align	4
.nv.constant0._ZN6thrust24THRUST_300001_SM_1000_NS8cuda_cub4core6detail13_kernel_agentINS1_8__reduce11ReduceAgentIPN4cuda3std3__45tupleIJdlEEESC_SB_lNS1_9__extrema9arg_min_fIdlNS9_4lessIdEEEEEEJSC_SC_iSH_EEEvDpT0_:
	.zero		917


//--------------------- .nv.constant0._ZN6thrust24THRUST_300001_SM_1000_NS8cuda_cub4core6detail13_kernel_agentINS1_8__reduce10DrainAgentIlEEJN3cub18CUB_300001_SM_10009GridQueueIyEElEEEvDpT0_ --------------------------
	.section	.nv.constant0._ZN6thrust24THRUST_300001_SM_1000_NS8cuda_cub4core6detail13_kernel_agentINS1_8__reduce10DrainAgentIlEEJN3cub18CUB_300001_SM_10009GridQueueIyEElEEEvDpT0_,"a",@progbits
	.sectionflags	@""
	.align	4
.nv.constant0._ZN6thrust24THRUST_300001_SM_1000_NS8cuda_cub4core6detail13_kernel_agentINS1_8__reduce10DrainAgentIlEEJN3cub18CUB_300001_SM_10009GridQueueIyEElEEEvDpT0_:
	.zero		912


//--------------------- .nv.constant0._ZN6thrust24THRUST_300001_SM_1000_NS8cuda_cub4core6detail13_kernel_agentINS1_8__reduce11ReduceAgentINS0_12zip_iteratorIN4cuda3std3__45tupleIJNS0_6detail15normal_iteratorINS0_10device_ptrIdEEEENS0_17counting_iteratorIlNS0_11use_defaultESI_SI_EEEEEEEPNSB_IJdlEEESM_lNS1_9__extrema9arg_min_fIdlNSA_4lessIdEEEEEEJSL_SN_lN3cub18CUB_300001_SM_100013GridEvenShareIlEENSV_9GridQueueIyEESS_EEEvDpT0_ --------------------------
	.section	.nv.constant0._ZN6thrust24THRUST_300001_SM_1000_NS8cuda_cub4core6detail13_kernel_agentINS1_8__reduce11ReduceAgentINS0_12zip_iteratorIN4cuda3std3__45tupleIJNS0_6detail15normal_iteratorINS0_10device_ptrIdEEEENS0_17counting_iteratorIlNS0_11use_defaultESI_SI_EEEEEEEPNSB_IJdlEEESM_lNS1_9__extrema9arg_min_fIdlNSA_4lessIdEEEEEEJSL_SN_lN3cub18CUB_300001_SM_100013GridEvenShareIlEENSV_9GridQueueIyEESS_EEEvDpT0_,"a",@progbits
	.sectionflags	@""
	.align	4
.nv.constant0._ZN6thrust24THRUST_300001_SM_1000_NS8cuda_cub4core6detail13_kernel_agentINS1_8__reduce11ReduceAgentINS0_12zip_iteratorIN4cuda3std3__45tupleIJNS0_6detail15normal_iteratorINS0_10device_ptrIdEEEENS0_17counting_iteratorIlNS0_11use_defaultESI_SI_EEEEEEEPNSB_IJdlEEESM_lNS1_9__extrema9arg_min_fIdlNSA_4lessIdEEEEEEJSL_SN_lN3cub18CUB_300001_SM_100013GridEvenShareIlEENSV_9GridQueueIyEESS_EEEvDpT0_:
	.zero		1009


//--------------------- .nv.constant0._ZN6thrust24THRUST_300001_SM_1000_NS8cuda_cub4core6detail13_kernel_agentINS1_8__reduce11ReduceAgentINS0_12zip_iteratorIN4cuda3std3__45tupleIJNS0_6detail15normal_iteratorINS0_10device_ptrIdEEEENS0_17counting_iteratorIlNS0_11use_defaultESI_SI_EEEEEEEPNSB_IJdlEEESM_lNS1_9__extrema9arg_min_fIdlNSA_4lessIdEEEEEEJSL_SN_lSS_EEEvDpT0_ --------------------------
	.section	.nv.constant0._ZN6thrust24THRUST_300001_SM_1000_NS8cuda_cub4core6detail13_kernel_agentINS1_8__reduce11ReduceAgentINS0_12zip_iteratorIN4cuda3std3__45tupleIJNS0_6detail15normal_iteratorINS0_10device_ptrIdEEEENS0_17counting_iteratorIlNS0_11use_defaultESI_SI_EEEEEEEPNSB_IJdlEEESM_lNS1_9__extrema9arg_min_fIdlNSA_4lessIdEEEEEEJSL_SN_lSS_EEEvDpT0_,"a",@progbits
	.sectionflags	@""
	.align	4
.nv.constant0._ZN6thrust24THRUST_300001_SM_1000_NS8cuda_cub4core6detail13_kernel_agentINS1_8__reduce11ReduceAgentINS0_12zip_iteratorIN4cuda3std3__45tupleIJNS0_6detail15normal_iteratorINS0_10device_ptrIdEEEENS0_17counting_iteratorIlNS0_11use_defaultESI_SI_EEEEEEEPNSB_IJdlEEESM_lNS1_9__extrema9arg_min_fIdlNSA_4lessIdEEEEEEJSL_SN_lSS_EEEvDpT0_:
	.zero		929


//--------------------- .nv.constant0._ZN6thrust24THRUST_300001_SM_1000_NS8cuda_cub4core6detail13_kernel_agentINS1_8__reduce11ReduceAgentIPN4cuda3std3__45tupleIJdlEEESC_SB_iNS1_9__extrema9arg_min_fIdlNS9_4lessIdEEEEEEJSC_SC_iSH_EEEvDpT0_ --------------------------
	.section	.nv.constant0._ZN6thrust24THRUST_300001_SM_1000_NS8cuda_cub4core6detail13_kernel_agentINS1_8__reduce11ReduceAgentIPN4cuda3std3__45tupleIJdlEEESC_SB_iNS1_9__extrema9arg_min_fIdlNS9_4lessIdEEEEEEJSC_SC_iSH_EEEvDpT0_,"a",@progbits
	.sectionflags	@""
	.align	4
.nv.constant0._ZN6thrust24THRUST_300001_SM_1000_NS8cuda_cub4core6detail13_kernel_agentINS1_8__reduce11ReduceAgentIPN4cuda3std3__45tupleIJdlEEESC_SB_iNS1_9__extrema9arg_min_fIdlNS9_4lessIdEEEEEEJSC_SC_iSH_EEEvDpT0_:
	.zero		917


//--------------------- .nv.constant0._ZN6thrust24THRUST_300001_SM_1000_NS8cuda_cub4core6detail13_kernel_agentINS1_8__reduce10DrainAgentIiEEJN3cub18CUB_300001_SM_10009GridQueueIjEEiEEEvDpT0_ --------------------------
	.section	.nv.constant0._ZN6thrust24THRUST_300001_SM_1000_NS8cuda_cub4core6detail13_kernel_agentINS1_8__reduce10DrainAgentIiEEJN3cub18CUB_300001_SM_10009GridQueueIjEEiEEEvDpT0_,"a",@progbits
	.sectionflags	@""
	.align	4
.nv.constant0._ZN6thrust24THRUST_300001_SM_1000_NS8cuda_cub4core6detail13_kernel_agentINS1_8__reduce10DrainAgentIiEEJN3cub18CUB_300001_SM_10009GridQueueIjEEiEEEvDpT0_:
	.zero		908


//--------------------- .nv.constant0._ZN6thrust24THRUST_300001_SM_1000_NS8cuda_cub4core6detail13_kernel_agentINS1_8__reduce11ReduceAgentINS0_12zip_iteratorIN4cuda3std3__45tupleIJNS0_6detail15normal_iteratorINS0_10device_ptrIdEEEENS0_17counting_iteratorIlNS0_11use_defaultESI_SI_EEEEEEEPNSB_IJdlEEESM_iNS1_9__extrema9arg_min_fIdlNSA_4lessIdEEEEEEJSL_SN_iN3cub18CUB_300001_SM_100013GridEvenShareIiEENSV_9GridQueueIjEESS_EEEvDpT0_ --------------------------
	.section	.nv.constant0._ZN6thrust24THRUST_300001_SM_1000_NS8cuda_cub4core6detail13_kernel_agentINS1_8__reduce11ReduceAgentINS0_12zip_iteratorIN4cuda3std3__45tupleIJNS0_6detail15normal_iteratorINS0_10device_ptrIdEEEENS0_17counting_iteratorIlNS0_11use_defaultESI_SI_EEEEEEEPNSB_IJdlEEESM_iNS1_9__extrema9arg_min_fIdlNSA_4lessIdEEEEEEJSL_SN_iN3cub18CUB_300001_SM_100013GridEvenShareIiEENSV_9GridQueueIjEESS_EEEvDpT0_,"a",@progbits
	.sectionflags	@""
	.align	4
.nv.constant0._ZN6thrust24THRUST_300001_SM_1000_NS8cuda_cub4core6detail13_kernel_agentINS1_8__reduce11ReduceAgentINS0_12zip_iteratorIN4cuda3std3__45tupleIJNS0_6detail15normal_iteratorINS0_10device_ptrIdEEEENS0_17counting_iteratorIlNS0_11use_defaultESI_SI_EEEEEEEPNSB_IJdlEEESM_iNS1_9__extrema9arg_min_fIdlNSA_4lessIdEEEEEEJSL_SN_iN3cub18CUB_300001_SM_100013GridEvenShareIiEENSV_9GridQueueIjEESS_EEEvDpT0_:
	.zero		977


//--------------------- .nv.constant0._ZN6thrust24THRUST_300001_SM_1000_NS8cuda_cub4core6detail13_kernel_agentINS1_8__reduce11ReduceAgentINS0_12zip_iteratorIN4cuda3std3__45tupleIJNS0_6detail15normal_iteratorINS0_10device_ptrIdEEEENS0_17counting_iteratorIlNS0_11use_defaultESI_SI_EEEEEEEPNSB_IJdlEEESM_iNS1_9__extrema9arg_min_fIdlNSA_4lessIdEEEEEEJSL_SN_iSS_EEEvDpT0_ --------------------------
	.section	.nv.constant0._ZN6thrust24THRUST_300001_SM_1000_NS8cuda_cub4core6detail13_kernel_agentINS1_8__reduce11ReduceAgentINS0_12zip_iteratorIN4cuda3std3__45tupleIJNS0_6detail15normal_iteratorINS0_10device_ptrIdEEEENS0_17counting_iteratorIlNS0_11use_defaultESI_SI_EEEEEEEPNSB_IJdlEEESM_iNS1_9__extrema9arg_min_fIdlNSA_4lessIdEEEEEEJSL_SN_iSS_EEEvDpT0_,"a",@progbits
	.sectionflags	@""
	.align	4
.nv.constant0._ZN6thrust24THRUST_300001_SM_1000_NS8cuda_cub4core6detail13_kernel_agentINS1_8__reduce11ReduceAgentINS0_12zip_iteratorIN4cuda3std3__45tupleIJNS0_6detail15normal_iteratorINS0_10device_ptrIdEEEENS0_17counting_iteratorIlNS0_11use_defaultESI_SI_EEEEEEEPNSB_IJdlEEESM_iNS1_9__extrema9arg_min_fIdlNSA_4lessIdEEEEEEJSL_SN_iSS_EEEvDpT0_:
	.zero		925


//--------------------- .nv.constant0._Z25select_possible_centroidsPdS_PbPiiS_S_i --------------------------
	.section	.nv.constant0._Z25select_possible_centroidsPdS_PbPiiS_S_i,"a",@progbits
	.sectionflags	@""
	.align	4
.nv.constant0._Z25select_possible_centroidsPdS_PbPiiS_S_i:
	.zero		956


//--------------------- SYMBOLS --------------------------

	.type		.nv.reservedSmem.offset0,@object
	.size		.nv.reservedSmem.offset0,0x4
	.type		.nv.reservedSmem.cap,@object
	.size		.nv.reservedSmem.cap,0x4
